def matmul_kernel(
    a_ptr,
    b_ptr,
    c_ptr,
    M,
    N,
    K,
    stride_am,
    stride_ak,
    stride_bk,
    stride_bn,
    stride_cm,
    stride_cn,
    BLOCK_M: tl.constexpr,
    BLOCK_N: tl.constexpr,
    BLOCK_K: tl.constexpr,
    GROUP_M: tl.constexpr,
):
    pid = tl.program_id(axis=0)
    num_pid_m = tl.cdiv(M, BLOCK_M)
    num_pid_n = tl.cdiv(N, BLOCK_N)
    num_pid_in_group = GROUP_M * num_pid_n
    group_id = pid // num_pid_in_group
    first_pid_m = group_id * GROUP_M
    group_size_m = min(num_pid_m - first_pid_m, GROUP_M)
    pid_m = first_pid_m + ((pid % num_pid_in_group) % group_size_m)
    pid_n = (pid % num_pid_in_group) // group_size_m

    offs_am = (pid_m * BLOCK_M + tl.arange(0, BLOCK_M)) % M
    offs_bn = (pid_n * BLOCK_N + tl.arange(0, BLOCK_N)) % N
    offs_k = tl.arange(0, BLOCK_K)
    a_ptrs = a_ptr + offs_am[:, None] * stride_am + offs_k[None, :] * stride_ak
    b_ptrs = b_ptr + offs_k[:, None] * stride_bk + offs_bn[None, :] * stride_bn

    acc = tl.zeros((BLOCK_M, BLOCK_N), dtype=tl.float32)
    for kk in range(0, tl.cdiv(K, BLOCK_K)):
        a = tl.load(a_ptrs, mask=offs_k[None, :] < K - kk * BLOCK_K, other=0.0)
        b = tl.load(b_ptrs, mask=offs_k[:, None] < K - kk * BLOCK_K, other=0.0)
        acc = tl.dot(a, b, acc)
        a_ptrs += BLOCK_K * stride_ak
        b_ptrs += BLOCK_K * stride_bk

    c = acc.to(c_ptr.dtype.element_ty)
    offs_cm = pid_m * BLOCK_M + tl.arange(0, BLOCK_M)
    offs_cn = pid_n * BLOCK_N + tl.arange(0, BLOCK_N)
    c_ptrs = c_ptr + offs_cm[:, None] * stride_cm + offs_cn[None, :] * stride_cn
    mask = (offs_cm[:, None] < M) & (offs_cn[None, :] < N)
    tl.store(c_ptrs, c, mask=mask)

# config = {"BLOCK_K": 128, "BLOCK_M": 64, "BLOCK_N": 128, "GROUP_M": 8, "arch": "sm_90", "dtype": "fp8e5m2", "num_ctas": 1, "num_stages": 3, "num_warps": 4}
# arch = sm_90


// ===== COMPILED SASS (sm_90a) =====

	.target	sm_90a

	.elftype	@"ET_EXEC"


//--------------------- .note.nv.tkinfo           --------------------------
	.section	.note.nv.tkinfo,"",@"SHT_NOTE"
	.sectionflags	@"SHF_NOTE_NV_TKINFO"
	.tkinfo
        /*0018*/ 	.word	0x00000002
        /*0030*/ 	.string	""
        /*0030*/ 	.string	"ptxas"
        /*0030*/ 	.string	"Cuda compilation tools, release 13.0, V13.0.88"
        /*0030*/ 	.string	"Build cuda_13.0.r13.0/compiler.36424714_0"
        /*0030*/ 	.string	"-v  -suppress-debug-info  -lineinfo  -arch sm_90a "



//--------------------- .note.nv.cuinfo           --------------------------
	.section	.note.nv.cuinfo,"",@"SHT_NOTE"
	.sectionflags	@"SHF_NOTE_NV_CUINFO"
        /*0018*/ 	.short	0x0002
        /*001a*/ 	.short	0x005a
        /*001c*/ 	.short	0x0082
	.zero		2


//--------------------- .nv.info                  --------------------------
	.section	.nv.info,"",@"SHT_CUDA_INFO"
	.align	4


	//----- nvinfo : EIATTR_REGCOUNT
	.align		4
        /*0000*/ 	.byte	0x04, 0x2f
        /*0002*/ 	.short	(.L_1 - .L_0)
	.align		4
.L_0:
        /*0004*/ 	.word	index@(matmul_kernel)
        /*0008*/ 	.word	0x000000ff


	//----- nvinfo : EIATTR_FRAME_SIZE
	.align		4
.L_1:
        /*000c*/ 	.byte	0x04, 0x11
        /*000e*/ 	.short	(.L_3 - .L_2)
	.align		4
.L_2:
        /*0010*/ 	.word	index@(matmul_kernel)
        /*0014*/ 	.word	0x000006d0


	//----- nvinfo : EIATTR_MIN_STACK_SIZE
	.align		4
.L_3:
        /*0018*/ 	.byte	0x04, 0x12
        /*001a*/ 	.short	(.L_5 - .L_4)
	.align		4
.L_4:
        /*001c*/ 	.word	index@(matmul_kernel)
        /*0020*/ 	.word	0x000006d0
.L_5:


//--------------------- .nv.compat                --------------------------
	.section	.nv.compat,"",@"SHT_CUDA_COMPAT_INFO"
	.align	4
        /*0000*/ 	.byte	0x02, 0x09, 0x01, 0x00, 0x02, 0x02, 0x04, 0x00, 0x02, 0x05, 0x05, 0x00, 0x03, 0x07, 0x01, 0x01
        /*0010*/ 	.byte	0x02, 0x03, 0x00, 0x00, 0x02, 0x06, 0x01, 0x00, 0x04, 0x0b, 0x08, 0x00, 0x00, 0x00, 0x00, 0x00
        /*0020*/ 	.byte	0x00, 0x00, 0x00, 0x00


//--------------------- .nv.info.matmul_kernel    --------------------------
	.section	.nv.info.matmul_kernel,"",@"SHT_CUDA_INFO"
	.sectionflags	@""
	.align	4


	//----- nvinfo : EIATTR_CUDA_API_VERSION
	.align		4
        /*0000*/ 	.byte	0x04, 0x37
        /*0002*/ 	.short	(.L_7 - .L_6)
.L_6:
        /*0004*/ 	.word	0x00000082


	//----- nvinfo : EIATTR_KPARAM_INFO
	.align		4
.L_7:
        /*0008*/ 	.byte	0x04, 0x17
        /*000a*/ 	.short	(.L_9 - .L_8)
.L_8:
        /*000c*/ 	.word	0x00000000
        /*0010*/ 	.short	0x000d
        /*0012*/ 	.short	0x0048
        /*0014*/ 	.byte	0x00, 0xf4, 0x21, 0x00


	//----- nvinfo : EIATTR_KPARAM_INFO
	.align		4
.L_9:
        /*0018*/ 	.byte	0x04, 0x17
        /*001a*/ 	.short	(.L_11 - .L_10)
.L_10:
        /*001c*/ 	.word	0x00000000
        /*0020*/ 	.short	0x000c
        /*0022*/ 	.short	0x0040
        /*0024*/ 	.byte	0x00, 0xf4, 0x21, 0x00


	//----- nvinfo : EIATTR_KPARAM_INFO
	.align		4
.L_11:
        /*0028*/ 	.byte	0x04, 0x17
        /*002a*/ 	.short	(.L_13 - .L_12)
.L_12:
        /*002c*/ 	.word	0x00000000
        /*0030*/ 	.short	0x000b
        /*0032*/ 	.short	0x0038
        /*0034*/ 	.byte	0x00, 0xf0, 0x11, 0x00


	//----- nvinfo : EIATTR_KPARAM_INFO
	.align		4
.L_13:
        /*0038*/ 	.byte	0x04, 0x17
        /*003a*/ 	.short	(.L_15 - .L_14)
.L_14:
        /*003c*/ 	.word	0x00000000
        /*0040*/ 	.short	0x000a
        /*0042*/ 	.short	0x0034
        /*0044*/ 	.byte	0x00, 0xf0, 0x11, 0x00


	//----- nvinfo : EIATTR_KPARAM_INFO
	.align		4
.L_15:
        /*0048*/ 	.byte	0x04, 0x17
        /*004a*/ 	.short	(.L_17 - .L_16)
.L_16:
        /*004c*/ 	.word	0x00000000
        /*0050*/ 	.short	0x0009
        /*0052*/ 	.short	0x0030
        /*0054*/ 	.byte	0x00, 0xf0, 0x11, 0x00


	//----- nvinfo : EIATTR_KPARAM_INFO
	.align		4
.L_17:
        /*0058*/ 	.byte	0x04, 0x17
        /*005a*/ 	.short	(.L_19 - .L_18)
.L_18:
        /*005c*/ 	.word	0x00000000
        /*0060*/ 	.short	0x0008
        /*0062*/ 	.short	0x002c
        /*0064*/ 	.byte	0x00, 0xf0, 0x11, 0x00


	//----- nvinfo : EIATTR_KPARAM_INFO
	.align		4
.L_19:
        /*0068*/ 	.byte	0x04, 0x17
        /*006a*/ 	.short	(.L_21 - .L_20)
.L_20:
        /*006c*/ 	.word	0x00000000
        /*0070*/ 	.short	0x0007
        /*0072*/ 	.short	0x0028
        /*0074*/ 	.byte	0x00, 0xf0, 0x11, 0x00


	//----- nvinfo : EIATTR_KPARAM_INFO
	.align		4
.L_21:
        /*0078*/ 	.byte	0x04, 0x17
        /*007a*/ 	.short	(.L_23 - .L_22)
.L_22:
        /*007c*/ 	.word	0x00000000
        /*0080*/ 	.short	0x0006
        /*0082*/ 	.short	0x0024
        /*0084*/ 	.byte	0x00, 0xf0, 0x11, 0x00


	//----- nvinfo : EIATTR_KPARAM_INFO
	.align		4
.L_23:
        /*0088*/ 	.byte	0x04, 0x17
        /*008a*/ 	.short	(.L_25 - .L_24)
.L_24:
        /*008c*/ 	.word	0x00000000
        /*0090*/ 	.short	0x0005
        /*0092*/ 	.short	0x0020
        /*0094*/ 	.byte	0x00, 0xf0, 0x11, 0x00


	//----- nvinfo : EIATTR_KPARAM_INFO
	.align		4
.L_25:
        /*0098*/ 	.byte	0x04, 0x17
        /*009a*/ 	.short	(.L_27 - .L_26)
.L_26:
        /*009c*/ 	.word	0x00000000
        /*00a0*/ 	.short	0x0004
        /*00a2*/ 	.short	0x001c
        /*00a4*/ 	.byte	0x00, 0xf0, 0x11, 0x00


	//----- nvinfo : EIATTR_KPARAM_INFO
	.align		4
.L_27:
        /*00a8*/ 	.byte	0x04, 0x17
        /*00aa*/ 	.short	(.L_29 - .L_28)
.L_28:
        /*00ac*/ 	.word	0x00000000
        /*00b0*/ 	.short	0x0003
        /*00b2*/ 	.short	0x0018
        /*00b4*/ 	.byte	0x00, 0xf0, 0x11, 0x00


	//----- nvinfo : EIATTR_KPARAM_INFO
	.align		4
.L_29:
        /*00b8*/ 	.byte	0x04, 0x17
        /*00ba*/ 	.short	(.L_31 - .L_30)
.L_30:
        /*00bc*/ 	.word	0x00000000
        /*00c0*/ 	.short	0x0002
        /*00c2*/ 	.short	0x0010
        /*00c4*/ 	.byte	0x00, 0xf4, 0x21, 0x00


	//----- nvinfo : EIATTR_KPARAM_INFO
	.align		4
.L_31:
        /*00c8*/ 	.byte	0x04, 0x17
        /*00ca*/ 	.short	(.L_33 - .L_32)
.L_32:
        /*00cc*/ 	.word	0x00000000
        /*00d0*/ 	.short	0x0001
        /*00d2*/ 	.short	0x0008
        /*00d4*/ 	.byte	0x00, 0xf4, 0x21, 0x00


	//----- nvinfo : EIATTR_KPARAM_INFO
	.align		4
.L_33:
        /*00d8*/ 	.byte	0x04, 0x17
        /*00da*/ 	.short	(.L_35 - .L_34)
.L_34:
        /*00dc*/ 	.word	0x00000000
        /*00e0*/ 	.short	0x0000
        /*00e2*/ 	.short	0x0000
        /*00e4*/ 	.byte	0x00, 0xf4, 0x21, 0x00


	//----- nvinfo : EIATTR_SPARSE_MMA_MASK
	.align		4
.L_35:
        /*00e8*/ 	.byte	0x03, 0x50
        /*00ea*/ 	.short	0x0000


	//----- nvinfo : EIATTR_MAXREG_COUNT
	.align		4
        /*00ec*/ 	.byte	0x03, 0x1b
        /*00ee*/ 	.short	0x00ff


	//----- nvinfo : EIATTR_NUM_BARRIERS
	.align		4
        /*00f0*/ 	.byte	0x02, 0x4c
        /*00f2*/ 	.byte	0x01
	.zero		1


	//----- nvinfo : EIATTR_ANNOTATIONS
	.align		4
        /*00f4*/ 	.byte	0x04, 0x55
        /*00f6*/ 	.short	(.L_37 - .L_36)


	//   ....[0]....
.L_36:
        /*00f8*/ 	.word	0x00000001
        /*00fc*/ 	.byte	0x20, 0x07, 0x00, 0x00, 0x01, 0x00, 0x00, 0x00, 0x10, 0x0a, 0x00, 0x00, 0x01, 0x00, 0x00, 0x00
        /* <DEDUP_REMOVED lines=608> */
        /*270c*/ 	.byte	0xe0, 0x5b, 0x01, 0x00


	//----- nvinfo : EIATTR_MERCURY_ISA_VERSION
	.align		4
.L_37:
        /*2710*/ 	.byte	0x03, 0x5f
        /*2712*/ 	.short	0x0101


	//----- nvinfo : EIATTR_EXIT_INSTR_OFFSETS
	.align		4
        /*2714*/ 	.byte	0x04, 0x1c
        /*2716*/ 	.short	(.L_39 - .L_38)


	//   ....[0]....
.L_38:
        /*2718*/ 	.word	0x00018000


	//   ....[1]....
        /*271c*/ 	.word	0x00018020


	//----- nvinfo : EIATTR_REQNTID
	.align		4
.L_39:
        /*2720*/ 	.byte	0x04, 0x10
        /*2722*/ 	.short	(.L_41 - .L_40)
.L_40:
        /*2724*/ 	.word	0x00000080
        /*2728*/ 	.word	0x00000001
        /*272c*/ 	.word	0x00000001


	//----- nvinfo : EIATTR_CBANK_PARAM_SIZE
	.align		4
.L_41:
        /*2730*/ 	.byte	0x03, 0x19
        /*2732*/ 	.short	0x0050


	//----- nvinfo : EIATTR_PARAM_CBANK
	.align		4
        /*2734*/ 	.byte	0x04, 0x0a
        /*2736*/ 	.short	(.L_43 - .L_42)
	.align		4
.L_42:
        /*2738*/ 	.word	index@(.nv.constant0.matmul_kernel)
        /*273c*/ 	.short	0x0210
        /*273e*/ 	.short	0x0050


	//----- nvinfo : EIATTR_SW_WAR
	.align		4
.L_43:
        /*2740*/ 	.byte	0x04, 0x36
        /*2742*/ 	.short	(.L_45 - .L_44)
.L_44:
        /*2744*/ 	.word	0x00000008
.L_45:


//--------------------- .nv.callgraph             --------------------------
	.section	.nv.callgraph,"",@"SHT_CUDA_CALLGRAPH"
	.align	4
	.sectionentsize	8
	.align		4
        /*0000*/ 	.word	0x00000000
	.align		4
        /*0004*/ 	.word	0xffffffff
	.align		4
        /*0008*/ 	.word	0x00000000
	.align		4
        /*000c*/ 	.word	0xfffffffe
	.align		4
        /*0010*/ 	.word	0x00000000
	.align		4
        /*0014*/ 	.word	0xfffffffd
	.align		4
        /*0018*/ 	.word	0x00000000
	.align		4
        /*001c*/ 	.word	0xfffffffc


//--------------------- .text.matmul_kernel       --------------------------
	.section	.text.matmul_kernel,"ax",@progbits
	.align	128
        .global         matmul_kernel
        .type           matmul_kernel,@function
        .size           matmul_kernel,(.L_x_4 - matmul_kernel)
        .other          matmul_kernel,@"STO_CUDA_ENTRY STV_DEFAULT"
matmul_kernel:
.text.matmul_kernel:
[----:B------:R-:W0:Y:S08]  /*0000*/  LDC R1, c[0x0][0x28] ;  /* 0x00000a00ff017b82 */ /* 0x000e300000000800 */
[----:B------:R-:W1:Y:S01]  /*0010*/  LDC.64 R140, c[0x0][0x228] ;  /* 0x00008a00ff8c7b82 */ /* 0x000e620000000a00 */
[----:B------:R-:W2:Y:S01]  /*0020*/  S2R R5, SR_CTAID.X ;  /* 0x0000000000057919 */ /* 0x000ea20000002500 */
[----:B0-----:R-:W-:Y:S01]  /*0030*/  VIADD R1, R1, 0xfffff930 ;  /* 0xfffff93001017836 */ /* 0x001fe20000000000 */
[----:B------:R-:W-:Y:S01]  /*0040*/  UMOV UR4, 0x400 ;  /* 0x0000040000047882 */ /* 0x000fe20000000000 */
[----:B------:R-:W-:-:S04]  /*0050*/  ULDC.64 UR18, c[0x0][0x208] ;  /* 0x0000820000127ab9 */ /* 0x000fc80000000a00 */
[----:B------:R-:W0:Y:S08]  /*0060*/  LDC R144, c[0x0][0x230] ;  /* 0x00008c00ff907b82 */ /* 0x000e300000000800 */
[----:B------:R-:W3:Y:S01]  /*0070*/  S2UR UR7, SR_CgaCtaId ;  /* 0x00000000000779c3 */ /* 0x000ee20000008800 */
[----:B-1----:R-:W-:-:S05]  /*0080*/  VIADD R0, R141, 0x7f ;  /* 0x0000007f8d007836 */ /* 0x002fca0000000000 */
[----:B------:R-:W-:Y:S01]  /*0090*/  SHF.R.S32.HI R3, RZ, 0x1f, R0 ;  /* 0x0000001fff037819 */ /* 0x000fe20000011400 */
[----:B0-----:R-:W-:-:S03]  /*00a0*/  VIADD R144, R144, 0x7f ;  /* 0x0000007f90907836 */ /* 0x001fc60000000000 */
[----:B------:R-:W-:Y:S02]  /*00b0*/  LEA.HI R3, R3, R0, RZ, 0x7 ;  /* 0x0000000003037211 */ /* 0x000fe400078f38ff */
[----:B--2---:R-:W-:Y:S02]  /*00c0*/  IABS R8, R5 ;  /* 0x0000000500087213 */ /* 0x004fe40000000000 */
[----:B------:R-:W-:Y:S01]  /*00d0*/  SHF.R.S32.HI R3, RZ, 0x7, R3 ;  /* 0x00000007ff037819 */ /* 0x000fe20000011403 */
[----:B---3--:R-:W-:-:S04]  /*00e0*/  ULEA UR7, UR7, UR4, 0x18 ;  /* 0x0000000407077291 */ /* 0x008fc8000f8ec03f */
[----:B------:R-:W-:-:S05]  /*00f0*/  IMAD.SHL.U32 R4, R3, 0x8, RZ ;  /* 0x0000000803047824 */ /* 0x000fca00078e00ff */
[-C--:B------:R-:W-:Y:S02]  /*0100*/  IABS R7, R4.reuse ;  /* 0x0000000400077213 */ /* 0x080fe40000000000 */
[----:B------:R-:W-:Y:S02]  /*0110*/  IABS R10, R4 ;  /* 0x00000004000a7213 */ /* 0x000fe40000000000 */
[----:B------:R-:W0:Y:S08]  /*0120*/  I2F.RP R0, R7 ;  /* 0x0000000700007306 */ /* 0x000e300000209400 */
[----:B0-----:R-:W0:Y:S02]  /*0130*/  MUFU.RCP R0, R0 ;  /* 0x0000000000007308 */ /* 0x001e240000001000 */
[----:B0-----:R-:W-:-:S02]  /*0140*/  VIADD R2, R0, 0xffffffe ;  /* 0x0ffffffe00027836 */ /* 0x001fc40000000000 */
[----:B------:R-:W-:-:S04]  /*0150*/  IMAD.MOV R0, RZ, RZ, -R10 ;  /* 0x000000ffff007224 */ /* 0x000fc800078e0a0a */
[----:B------:R0:W1:Y:S02]  /*0160*/  F2I.FTZ.U32.TRUNC.NTZ R3, R2 ;  /* 0x0000000200037305 */ /* 0x000064000021f000 */
[----:B0-----:R-:W-:Y:S02]  /*0170*/  IMAD.MOV.U32 R2, RZ, RZ, RZ ;  /* 0x000000ffff027224 */ /* 0x001fe400078e00ff */
[----:B-1----:R-:W-:-:S04]  /*0180*/  IMAD.MOV R6, RZ, RZ, -R3 ;  /* 0x000000ffff067224 */ /* 0x002fc800078e0a03 */
[----:B------:R-:W-:Y:S02]  /*0190*/  IMAD R9, R6, R7, RZ ;  /* 0x0000000706097224 */ /* 0x000fe400078e02ff */
[----:B------:R-:W-:Y:S02]  /*01a0*/  IMAD.MOV.U32 R6, RZ, RZ, R8 ;  /* 0x000000ffff067224 */ /* 0x000fe400078e0008 */
[----:B------:R-:W-:-:S06]  /*01b0*/  IMAD.HI.U32 R3, R3, R9, R2 ;  /* 0x0000000903037227 */ /* 0x000fcc00078e0002 */
[----:B------:R-:W-:-:S04]  /*01c0*/  IMAD.HI.U32 R3, R3, R6, RZ ;  /* 0x0000000603037227 */ /* 0x000fc800078e00ff */
[----:B------:R-:W-:-:S05]  /*01d0*/  IMAD R0, R3, R0, R6 ;  /* 0x0000000003007224 */ /* 0x000fca00078e0206 */
[----:B------:R-:W-:-:S13]  /*01e0*/  ISETP.GT.U32.AND P1, PT, R7, R0, PT ;  /* 0x000000000700720c */ /* 0x000fda0003f24070 */
[----:B------:R-:W-:Y:S02]  /*01f0*/  @!P1 IMAD.IADD R0, R0, 0x1, -R7 ;  /* 0x0000000100009824 */ /* 0x000fe400078e0a07 */
[----:B------:R-:W-:Y:S01]  /*0200*/  @!P1 VIADD R3, R3, 0x1 ;  /* 0x0000000103039836 */ /* 0x000fe20000000000 */
[----:B------:R-:W-:Y:S02]  /*0210*/  ISETP.NE.AND P1, PT, R4, RZ, PT ;  /* 0x000000ff0400720c */ /* 0x000fe40003f25270 */
[----:B------:R-:W-:Y:S02]  /*0220*/  ISETP.GE.U32.AND P0, PT, R0, R7, PT ;  /* 0x000000070000720c */ /* 0x000fe40003f06070 */
[----:B------:R-:W-:-:S04]  /*0230*/  LOP3.LUT R0, R5, R4, RZ, 0x3c, !PT ;  /* 0x0000000405007212 */ /* 0x000fc800078e3cff */
[----:B------:R-:W-:Y:S01]  /*0240*/  ISETP.GE.AND P2, PT, R0, RZ, PT ;  /* 0x000000ff0000720c */ /* 0x000fe20003f46270 */
[----:B------:R-:W-:-:S06]  /*0250*/  VIADD R0, R140, 0x3f ;  /* 0x0000003f8c007836 */ /* 0x000fcc0000000000 */
[----:B------:R-:W-:-:S04]  /*0260*/  @P0 VIADD R3, R3, 0x1 ;  /* 0x0000000103030836 */ /* 0x000fc80000000000 */
[----:B------:R-:W-:Y:S01]  /*0270*/  IMAD.MOV.U32 R2, RZ, RZ, R3 ;  /* 0x000000ffff027224 */ /* 0x000fe200078e0003 */
[----:B------:R-:W-:-:S03]  /*0280*/  SHF.R.S32.HI R3, RZ, 0x1f, R0 ;  /* 0x0000001fff037819 */ /* 0x000fc60000011400 */
[----:B------:R-:W-:Y:S01]  /*0290*/  @!P2 IMAD.MOV R2, RZ, RZ, -R2 ;  /* 0x000000ffff02a224 */ /* 0x000fe200078e0a02 */
[----:B------:R-:W-:Y:S02]  /*02a0*/  @!P1 LOP3.LUT R2, RZ, R4, RZ, 0x33, !PT ;  /* 0x00000004ff029212 */ /* 0x000fe400078e33ff */
[----:B------:R-:W-:-:S03]  /*02b0*/  LEA.HI R3, R3, R0, RZ, 0x6 ;  /* 0x0000000003037211 */ /* 0x000fc600078f30ff */
[----:B------:R-:W-:Y:S02]  /*02c0*/  IMAD.SHL.U32 R6, R2, 0x8, RZ ;  /* 0x0000000802067824 */ /* 0x000fe400078e00ff */
[----:B------:R-:W-:-:S03]  /*02d0*/  IMAD.MOV R2, RZ, RZ, -R2 ;  /* 0x000000ffff027224 */ /* 0x000fc600078e0a02 */
[----:B------:R-:W-:Y:S01]  /*02e0*/  LEA.HI.SX32 R3, R3, -R6, 0x1a ;  /* 0x8000000603037211 */ /* 0x000fe200078fd2ff */
[----:B------:R-:W-:-:S03]  /*02f0*/  IMAD R8, R4, R2, R5 ;  /* 0x0000000204087224 */ /* 0x000fc600078e0205 */
[----:B------:R-:W-:-:S04]  /*0300*/  VIMNMX R11, R3, 0x8, PT ;  /* 0x00000008030b7848 */ /* 0x000fc80003fe0100 */
[-C--:B------:R-:W-:Y:S02]  /*0310*/  IABS R7, R11.reuse ;  /* 0x0000000b00077213 */ /* 0x080fe40000000000 */
[----:B------:R-:W-:Y:S02]  /*0320*/  IABS R4, R11 ;  /* 0x0000000b00047213 */ /* 0x000fe40000000000 */
[----:B------:R-:W0:Y:S08]  /*0330*/  I2F.RP R0, R7 ;  /* 0x0000000700007306 */ /* 0x000e300000209400 */
[----:B0-----:R-:W0:Y:S02]  /*0340*/  MUFU.RCP R0, R0 ;  /* 0x0000000000007308 */ /* 0x001e240000001000 */
[----:B0-----:R-:W-:-:S02]  /*0350*/  VIADD R3, R0, 0xffffffe ;  /* 0x0ffffffe00037836 */ /* 0x001fc40000000000 */
[----:B------:R-:W-:Y:S02]  /*0360*/  IMAD.MOV R0, RZ, RZ, -R4 ;  /* 0x000000ffff007224 */ /* 0x000fe400078e0a04 */
[----:B------:R-:W0:Y:S02]  /*0370*/  S2R R4, SR_TID.X ;  /* 0x0000000000047919 */ /* 0x000e240000002100 */
[----:B------:R-:W1:Y:S02]  /*0380*/  F2I.FTZ.U32.TRUNC.NTZ R3, R3 ;  /* 0x0000000300037305 */ /* 0x000e64000021f000 */
[----:B-1----:R-:W-:-:S04]  /*0390*/  IMAD.MOV R9, RZ, RZ, -R3 ;  /* 0x000000ffff097224 */ /* 0x002fc800078e0a03 */
[----:B------:R-:W-:Y:S01]  /*03a0*/  IMAD.MOV.U32 R2, RZ, RZ, R9 ;  /* 0x000000ffff027224 */ /* 0x000fe200078e0009 */
[----:B------:R-:W-:-:S03]  /*03b0*/  IABS R9, R8 ;  /* 0x0000000800097213 */ /* 0x000fc60000000000 */
[----:B------:R-:W-:Y:S02]  /*03c0*/  IMAD R5, R2, R7, RZ ;  /* 0x0000000702057224 */ /* 0x000fe400078e02ff */
[----:B------:R-:W-:-:S04]  /*03d0*/  IMAD.MOV.U32 R2, RZ, RZ, RZ ;  /* 0x000000ffff027224 */ /* 0x000fc800078e00ff */
[----:B------:R-:W-:Y:S01]  /*03e0*/  IMAD.HI.U32 R2, R3, R5, R2 ;  /* 0x0000000503027227 */ /* 0x000fe200078e0002 */
[----:B0-----:R-:W-:Y:S02]  /*03f0*/  SHF.R.U32.HI R146, RZ, 0x6, R4 ;  /* 0x00000006ff927819 */ /* 0x001fe40000011604 */
[----:B------:R-:W-:Y:S02]  /*0400*/  LOP3.LUT R91, R4, 0x7f, RZ, 0xc0, !PT ;  /* 0x0000007f045b7812 */ /* 0x000fe400078ec0ff */
[----:B------:R-:W-:Y:S01]  /*0410*/  SGXT.U32 R146, R146, 0x1 ;  /* 0x000000019292781a */ /* 0x000fe20000000000 */
[----:B------:R-:W-:Y:S01]  /*0420*/  IMAD.HI.U32 R2, R2, R9, RZ ;  /* 0x0000000902027227 */ /* 0x000fe200078e00ff */
[----:B------:R-:W-:Y:S02]  /*0430*/  LEA.HI R145, R4, 0xe, RZ, 0x1a ;  /* 0x0000000e04917811 */ /* 0x000fe400078fd0ff */
[----:B------:R-:W-:Y:S01]  /*0440*/  LOP3.LUT R5, R146, 0x6, RZ, 0xfc, !PT ;  /* 0x0000000692057812 */ /* 0x000fe200078efcff */
[----:B------:R-:W-:Y:S01]  /*0450*/  IMAD R0, R2, R0, R9 ;  /* 0x0000000002007224 */ /* 0x000fe200078e0209 */
[----:B------:R-:W-:-:S02]  /*0460*/  LOP3.LUT R5, R146, 0xc, RZ, 0xfc, !PT ;  /* 0x0000000c92057812 */ /* 0x000fc400078efcff */
[C---:B------:R-:W-:Y:S02]  /*0470*/  LOP3.LUT R5, R146.reuse, 0x14, RZ, 0xfc, !PT ;  /* 0x0000001492057812 */ /* 0x040fe400078efcff */
[----:B------:R-:W-:Y:S02]  /*0480*/  ISETP.GT.U32.AND P1, PT, R7, R0, PT ;  /* 0x000000000700720c */ /* 0x000fe40003f24070 */
[C---:B------:R-:W-:Y:S02]  /*0490*/  LOP3.LUT R5, R146.reuse, 0x1a, RZ, 0xfc, !PT ;  /* 0x0000001a92057812 */ /* 0x040fe400078efcff */
[C---:B------:R-:W-:Y:S02]  /*04a0*/  LOP3.LUT R5, R146.reuse, 0x22, RZ, 0xfc, !PT ;  /* 0x0000002292057812 */ /* 0x040fe400078efcff */
[C---:B------:R-:W-:Y:S02]  /*04b0*/  LOP3.LUT R5, R146.reuse, 0x28, RZ, 0xfc, !PT ;  /* 0x0000002892057812 */ /* 0x040fe400078efcff */
[----:B------:R-:W-:-:S02]  /*04c0*/  LOP3.LUT R5, R146, 0x30, RZ, 0xfc, !PT ;  /* 0x0000003092057812 */ /* 0x000fc400078efcff */
[C---:B------:R-:W-:Y:S02]  /*04d0*/  LOP3.LUT R5, R146.reuse, 0x36, RZ, 0xfc, !PT ;  /* 0x0000003692057812 */ /* 0x040fe400078efcff */
[----:B------:R-:W-:Y:S01]  /*04e0*/  LOP3.LUT R5, R146, 0x3c, RZ, 0xfc, !PT ;  /* 0x0000003c92057812 */ /* 0x000fe200078efcff */
[----:B------:R-:W-:Y:S01]  /*04f0*/  @!P1 IMAD.IADD R0, R0, 0x1, -R7 ;  /* 0x0000000100009824 */ /* 0x000fe200078e0a07 */
[----:B------:R-:W-:Y:S01]  /*0500*/  LOP3.LUT R5, R146, 0x44, RZ, 0xfc, !PT ;  /* 0x0000004492057812 */ /* 0x000fe200078efcff */
[----:B------:R-:W-:Y:S01]  /*0510*/  @!P1 VIADD R2, R2, 0x1 ;  /* 0x0000000102029836 */ /* 0x000fe20000000000 */
[----:B------:R-:W-:Y:S02]  /*0520*/  ISETP.NE.AND P1, PT, R11, RZ, PT ;  /* 0x000000ff0b00720c */ /* 0x000fe40003f25270 */
[----:B------:R-:W-:Y:S02]  /*0530*/  ISETP.GE.U32.AND P0, PT, R0, R7, PT ;  /* 0x000000070000720c */ /* 0x000fe40003f06070 */
[----:B------:R-:W-:-:S02]  /*0540*/  LOP3.LUT R0, R8, R11, RZ, 0x3c, !PT ;  /* 0x0000000b08007212 */ /* 0x000fc400078e3cff */
[----:B------:R-:W-:Y:S02]  /*0550*/  LOP3.LUT R7, R146, 0x2, RZ, 0xfc, !PT ;  /* 0x0000000292077812 */ /* 0x000fe400078efcff */
[----:B------:R-:W-:Y:S02]  /*0560*/  ISETP.GE.AND P2, PT, R0, RZ, PT ;  /* 0x000000ff0000720c */ /* 0x000fe40003f46270 */
[C---:B------:R-:W-:Y:S02]  /*0570*/  LOP3.LUT R7, R146.reuse, 0x8, RZ, 0xfc, !PT ;  /* 0x0000000892077812 */ /* 0x040fe400078efcff */
[C---:B------:R-:W-:Y:S02]  /*0580*/  LOP3.LUT R7, R146.reuse, 0x10, RZ, 0xfc, !PT ;  /* 0x0000001092077812 */ /* 0x040fe400078efcff */
[----:B------:R-:W-:Y:S01]  /*0590*/  LOP3.LUT R7, R146, 0x16, RZ, 0xfc, !PT ;  /* 0x0000001692077812 */ /* 0x000fe200078efcff */
[----:B------:R-:W-:Y:S01]  /*05a0*/  @P0 VIADD R2, R2, 0x1 ;  /* 0x0000000102020836 */ /* 0x000fe20000000000 */
[----:B------:R-:W-:-:S02]  /*05b0*/  ISETP.GT.AND P0, PT, R144, 0x7f, PT ;  /* 0x0000007f9000780c */ /* 0x000fc40003f04270 */
[C---:B------:R-:W-:Y:S01]  /*05c0*/  LOP3.LUT R7, R146.reuse, 0x1c, RZ, 0xfc, !PT ;  /* 0x0000001c92077812 */ /* 0x040fe200078efcff */
[----:B------:R-:W-:Y:S01]  /*05d0*/  IMAD.MOV.U32 R0, RZ, RZ, R2 ;  /* 0x000000ffff007224 */ /* 0x000fe200078e0002 */
[C---:B------:R-:W-:Y:S02]  /*05e0*/  LOP3.LUT R7, R146.reuse, 0x24, RZ, 0xfc, !PT ;  /* 0x0000002492077812 */ /* 0x040fe400078efcff */
[C---:B------:R-:W-:Y:S01]  /*05f0*/  LOP3.LUT R7, R146.reuse, 0x2a, RZ, 0xfc, !PT ;  /* 0x0000002a92077812 */ /* 0x040fe200078efcff */
[----:B------:R-:W-:Y:S01]  /*0600*/  @!P2 IMAD.MOV R0, RZ, RZ, -R0 ;  /* 0x000000ffff00a224 */ /* 0x000fe200078e0a00 */
[----:B------:R-:W-:Y:S02]  /*0610*/  @!P1 LOP3.LUT R0, RZ, R11, RZ, 0x33, !PT ;  /* 0x0000000bff009212 */ /* 0x000fe400078e33ff */
[C---:B------:R-:W-:Y:S02]  /*0620*/  LOP3.LUT R7, R146.reuse, 0x32, RZ, 0xfc, !PT ;  /* 0x0000003292077812 */ /* 0x040fe400078efcff */
[C---:B------:R-:W-:Y:S01]  /*0630*/  LOP3.LUT R7, R146.reuse, 0x38, RZ, 0xfc, !PT ;  /* 0x0000003892077812 */ /* 0x040fe200078efcff */
[----:B------:R-:W-:Y:S01]  /*0640*/  IMAD.MOV R2, RZ, RZ, -R0 ;  /* 0x000000ffff027224 */ /* 0x000fe200078e0a00 */
[----:B------:R-:W-:Y:S01]  /*0650*/  LOP3.LUT R7, R146, 0x40, RZ, 0xfc, !PT ;  /* 0x0000004092077812 */ /* 0x000fe200078efcff */
[----:B------:R-:W-:Y:S01]  /*0660*/  IMAD.SHL.U32 R0, R0, 0x80, RZ ;  /* 0x0000008000007824 */ /* 0x000fe200078e00ff */
[C---:B------:R-:W-:Y:S01]  /*0670*/  LOP3.LUT R7, R146.reuse, 0x46, RZ, 0xfc, !PT ;  /* 0x0000004692077812 */ /* 0x040fe200078efcff */
[----:B------:R-:W-:Y:S01]  /*0680*/  IMAD R2, R11, R2, R8 ;  /* 0x000000020b027224 */ /* 0x000fe200078e0208 */
[----:B------:R-:W-:-:S02]  /*0690*/  LOP3.LUT R5, R146, 0x4a, RZ, 0xfc, !PT ;  /* 0x0000004a92057812 */ /* 0x000fc400078efcff */
[----:B------:R-:W-:Y:S01]  /*06a0*/  LOP3.LUT R7, R146, 0x4c, RZ, 0xfc, !PT ;  /* 0x0000004c92077812 */ /* 0x000fe200078efcff */
[----:B------:R-:W-:Y:S01]  /*06b0*/  IMAD.IADD R3, R6, 0x1, R2 ;  /* 0x0000000106037824 */ /* 0x000fe200078e0202 */
[----:B------:R-:W-:Y:S02]  /*06c0*/  LOP3.LUT R2, R4, 0x3f, RZ, 0xc0, !PT ;  /* 0x0000003f04027812 */ /* 0x000fe400078ec0ff */
[C---:B------:R-:W-:Y:S02]  /*06d0*/  LOP3.LUT R6, R146.reuse, 0x4, RZ, 0xfc, !PT ;  /* 0x0000000492067812 */ /* 0x040fe400078efcff */
[C---:B------:R-:W-:Y:S01]  /*06e0*/  LOP3.LUT R6, R146.reuse, 0xa, RZ, 0xfc, !PT ;  /* 0x0000000a92067812 */ /* 0x040fe200078efcff */
[----:B------:R-:W-:Y:S01]  /*06f0*/  IMAD R14, R3, 0x40, R2 ;  /* 0x00000040030e7824 */ /* 0x000fe200078e0202 */
[C---:B------:R-:W-:Y:S02]  /*0700*/  LOP3.LUT R6, R146.reuse, 0x12, RZ, 0xfc, !PT ;  /* 0x0000001292067812 */ /* 0x040fe400078efcff */
[----:B------:R-:W-:-:S02]  /*0710*/  LOP3.LUT R6, R146, 0x18, RZ, 0xfc, !PT ;  /* 0x0000001892067812 */ /* 0x000fc400078efcff */
[----:B------:R0:W-:Y:S01]  /*0720*/  STL [R1+0x560], R14 ;  /* 0x0005600e01007387 */ /* 0x0001e20000100800 */
[C---:B------:R-:W-:Y:S02]  /*0730*/  LOP3.LUT R6, R146.reuse, 0x20, RZ, 0xfc, !PT ;  /* 0x0000002092067812 */ /* 0x040fe400078efcff */
[C---:B------:R-:W-:Y:S02]  /*0740*/  LOP3.LUT R6, R146.reuse, 0x26, RZ, 0xfc, !PT ;  /* 0x0000002692067812 */ /* 0x040fe400078efcff */
[C---:B------:R-:W-:Y:S02]  /*0750*/  LOP3.LUT R6, R146.reuse, 0x2c, RZ, 0xfc, !PT ;  /* 0x0000002c92067812 */ /* 0x040fe400078efcff */
[C---:B------:R-:W-:Y:S02]  /*0760*/  LOP3.LUT R6, R146.reuse, 0x34, RZ, 0xfc, !PT ;  /* 0x0000003492067812 */ /* 0x040fe400078efcff */
[C---:B------:R-:W-:Y:S02]  /*0770*/  LOP3.LUT R6, R146.reuse, 0x3a, RZ, 0xfc, !PT ;  /* 0x0000003a92067812 */ /* 0x040fe400078efcff */
[----:B------:R-:W-:-:S02]  /*0780*/  LOP3.LUT R6, R146, 0x42, RZ, 0xfc, !PT ;  /* 0x0000004292067812 */ /* 0x000fc400078efcff */
        /* <DEDUP_REMOVED lines=18> */
[C---:B------:R-:W-:Y:S02]  /*08b0*/  LEA.HI R149, R4.reuse, 0x1e, RZ, 0x1a ;  /* 0x0000001e04957811 */ /* 0x040fe400078fd0ff */
[C---:B------:R-:W-:Y:S02]  /*08c0*/  LEA.HI R151, R4.reuse, 0x2e, RZ, 0x1a ;  /* 0x0000002e04977811 */ /* 0x040fe400078fd0ff */
[C---:B------:R-:W-:Y:S02]  /*08d0*/  LEA.HI R153, R4.reuse, 0x3e, RZ, 0x1a ;  /* 0x0000003e04997811 */ /* 0x040fe400078fd0ff */
[C---:B------:R-:W-:Y:S02]  /*08e0*/  LEA.HI R155, R4.reuse, 0x4e, RZ, 0x1a ;  /* 0x0000004e049b7811 */ /* 0x040fe400078fd0ff */
[C---:B------:R-:W-:Y:S02]  /*08f0*/  LEA.HI R157, R4.reuse, 0x5e, RZ, 0x1a ;  /* 0x0000005e049d7811 */ /* 0x040fe400078fd0ff */
[----:B------:R-:W-:-:S02]  /*0900*/  LEA.HI R159, R4, 0x6e, RZ, 0x1a ;  /* 0x0000006e049f7811 */ /* 0x000fc400078fd0ff */
[----:B------:R-:W-:Y:S02]  /*0910*/  LEA.HI R161, R4, 0x7e, RZ, 0x1a ;  /* 0x0000007e04a17811 */ /* 0x000fe400078fd0ff */
[C---:B------:R-:W-:Y:S02]  /*0920*/  LOP3.LUT R7, R146.reuse, 0x76, RZ, 0xfc, !PT ;  /* 0x0000007692077812 */ /* 0x040fe400078efcff */
[C---:B------:R-:W-:Y:S02]  /*0930*/  LOP3.LUT R6, R146.reuse, 0x78, RZ, 0xfc, !PT ;  /* 0x0000007892067812 */ /* 0x040fe400078efcff */
[C---:B------:R-:W-:Y:S02]  /*0940*/  LOP3.LUT R5, R146.reuse, 0x7a, RZ, 0xfc, !PT ;  /* 0x0000007a92057812 */ /* 0x040fe400078efcff */
[----:B------:R-:W-:Y:S01]  /*0950*/  LOP3.LUT R89, R146, 0x7c, RZ, 0xfc, !PT ;  /* 0x0000007c92597812 */ /* 0x000fe200078efcff */
[----:B0-----:R-:W-:Y:S06]  /*0960*/  @P0 BRA `(.L_x_0) ;  /* 0x0000000000900947 */ /* 0x001fec0003800000 */
[----:B------:R-:W-:Y:S01]  /*0970*/  IMAD.SHL.U32 R4, R4, 0x10, RZ ;  /* 0x0000001004047824 */ /* 0x000fe200078e00ff */
[----:B------:R-:W-:Y:S02]  /*0980*/  CS2R R24, SRZ ;  /* 0x0000000000187805 */ /* 0x000fe4000001ff00 */
[----:B------:R-:W-:Y:S02]  /*0990*/  CS2R R26, SRZ ;  /* 0x00000000001a7805 */ /* 0x000fe4000001ff00 */
[----:B------:R-:W-:Y:S02]  /*09a0*/  CS2R R28, SRZ ;  /* 0x00000000001c7805 */ /* 0x000fe4000001ff00 */
[----:B------:R-:W-:Y:S02]  /*09b0*/  CS2R R30, SRZ ;  /* 0x00000000001e7805 */ /* 0x000fe4000001ff00 */
[----:B------:R-:W-:Y:S02]  /*09c0*/  LOP3.LUT R2, R4, 0x70, RZ, 0xc0, !PT ;  /* 0x0000007004027812 */ /* 0x000fe400078ec0ff */
[----:B------:R-:W-:-:S02]  /*09d0*/  CS2R R32, SRZ ;  /* 0x0000000000207805 */ /* 0x000fc4000001ff00 */
[----:B------:R-:W-:Y:S02]  /*09e0*/  CS2R R34, SRZ ;  /* 0x0000000000227805 */ /* 0x000fe4000001ff00 */
[----:B------:R-:W-:Y:S02]  /*09f0*/  CS2R R36, SRZ ;  /* 0x0000000000247805 */ /* 0x000fe4000001ff00 */
[----:B------:R-:W-:Y:S01]  /*0a00*/  CS2R R38, SRZ ;  /* 0x0000000000267805 */ /* 0x000fe2000001ff00 */
[----:B------:R0:W-:Y:S01]  /*0a10*/  STL [R1+0x564], R2 ;  /* 0x0005640201007387 */ /* 0x0001e20000100800 */
[----:B------:R-:W-:Y:S02]  /*0a20*/  CS2R R40, SRZ ;  /* 0x0000000000287805 */ /* 0x000fe4000001ff00 */
[----:B------:R-:W-:Y:S02]  /*0a30*/  CS2R R42, SRZ ;  /* 0x00000000002a7805 */ /* 0x000fe4000001ff00 */
[----:B------:R-:W-:-:S02]  /*0a40*/  CS2R R44, SRZ ;  /* 0x00000000002c7805 */ /* 0x000fc4000001ff00 */
[----:B------:R-:W-:Y:S02]  /*0a50*/  CS2R R46, SRZ ;  /* 0x00000000002e7805 */ /* 0x000fe4000001ff00 */
[----:B------:R-:W-:Y:S02]  /*0a60*/  CS2R R48, SRZ ;  /* 0x0000000000307805 */ /* 0x000fe4000001ff00 */
[----:B------:R-:W-:Y:S02]  /*0a70*/  CS2R R50, SRZ ;  /* 0x0000000000327805 */ /* 0x000fe4000001ff00 */
        /* <DEDUP_REMOVED lines=17> */
[----:B------:R-:W-:Y:S01]  /*0b90*/  CS2R R86, SRZ ;  /* 0x0000000000567805 */ /* 0x000fe2000001ff00 */
[----:B0-----:R-:W-:Y:S06]  /*0ba0*/  BRA `(.L_x_1) ;  /* 0x0000014400847947 */ /* 0x001fec0003800000 */
.L_x_0:
[----:B------:R-:W-:Y:S01]  /*0bb0*/  IABS R12, R140 ;  /* 0x0000008c000c7213 */ /* 0x000fe20000000000 */
[C---:B------:R-:W-:Y:S01]  /*0bc0*/  VIADD R15, R0.reuse, 0x77 ;  /* 0x00000077000f7836 */ /* 0x040fe20000000000 */
[----:B------:R-:W-:Y:S01]  /*0bd0*/  IABS R5, R141 ;  /* 0x0000008d00057213 */ /* 0x000fe20000000000 */
[C---:B------:R-:W-:Y:S01]  /*0be0*/  VIADD R17, R0.reuse, 0x76 ;  /* 0x0000007600117836 */ /* 0x040fe20000000000 */
[----:B------:R-:W0:Y:S01]  /*0bf0*/  I2F.RP R3, R12 ;  /* 0x0000000c00037306 */ /* 0x000e220000209400 */
[----:B------:R-:W-:Y:S01]  /*0c00*/  IABS R13, R14 ;  /* 0x0000000e000d7213 */ /* 0x000fe20000000000 */
[----:B------:R-:W-:Y:S01]  /*0c10*/  VIADD R19, R0, 0x5a ;  /* 0x0000005a00137836 */ /* 0x000fe20000000000 */
[----:B------:R-:W-:Y:S01]  /*0c20*/  ISETP.NE.AND P4, PT, R140, RZ, PT ;  /* 0x000000ff8c00720c */ /* 0x000fe20003f85270 */
[C---:B------:R-:W-:Y:S01]  /*0c30*/  VIADD R23, R0.reuse, 0x58 ;  /* 0x0000005800177836 */ /* 0x040fe20000000000 */
[----:B------:R-:W-:Y:S01]  /*0c40*/  IABS R90, R15 ;  /* 0x0000000f005a7213 */ /* 0x000fe20000000000 */
[C---:B------:R-:W-:Y:S01]  /*0c50*/  VIADD R21, R0.reuse, 0x59 ;  /* 0x0000005900157836 */ /* 0x040fe20000000000 */
[----:B------:R-:W-:Y:S01]  /*0c60*/  IABS R94, R17 ;  /* 0x00000011005e7213 */ /* 0x000fe20000000000 */
[----:B------:R-:W1:Y:S01]  /*0c70*/  I2F.RP R10, R5 ;  /* 0x00000005000a7306 */ /* 0x000e620000209400 */
[----:B------:R-:W-:Y:S01]  /*0c80*/  IABS R228, R19 ;  /* 0x0000001300e47213 */ /* 0x000fe20000000000 */
[----:B------:R-:W-:Y:S01]  /*0c90*/  VIADD R27, R0, 0x1 ;  /* 0x00000001001b7836 */ /* 0x000fe20000000000 */
[----:B------:R-:W-:Y:S01]  /*0ca0*/  IABS R224, R23 ;  /* 0x0000001700e07213 */ /* 0x000fe20000000000 */
[----:B------:R-:W-:Y:S01]  /*0cb0*/  ULDC UR17, c[0x0][0x23c] ;  /* 0x00008f0000117ab9 */ /* 0x000fe20000000800 */
[----:B------:R-:W-:Y:S01]  /*0cc0*/  IABS R226, R21 ;  /* 0x0000001500e27213 */ /* 0x000fe20000000000 */
[----:B------:R-:W-:Y:S01]  /*0cd0*/  ULDC UR4, c[0x0][0x234] ;  /* 0x00008d0000047ab9 */ /* 0x000fe20000000800 */
[----:B------:R-:W-:Y:S01]  /*0ce0*/  IABS R30, R27 ;  /* 0x0000001b001e7213 */ /* 0x000fe20000000000 */
[----:B0-----:R-:W0:Y:S01]  /*0cf0*/  MUFU.RCP R3, R3 ;  /* 0x0000000300037308 */ /* 0x001e220000001000 */
[----:B------:R-:W-:Y:S01]  /*0d00*/  ULDC UR16, c[0x0][0x238] ;  /* 0x00008e0000107ab9 */ /* 0x000fe20000000800 */
[----:B------:R-:W-:Y:S01]  /*0d10*/  ULDC.64 UR8, c[0x0][0x210] ;  /* 0x0000840000087ab9 */ /* 0x000fe20000000a00 */
[----:B------:R-:W-:Y:S01]  /*0d20*/  IMAD R143, R89, UR16, RZ ;  /* 0x00000010598f7c24 */ /* 0x000fe2000f8e02ff */
[----:B------:R-:W-:Y:S01]  /*0d30*/  USHF.R.U32.HI UR14, URZ, 0x4, UR7 ;  /* 0x000000043f0e7899 */ /* 0x000fe20008011607 */
[----:B------:R-:W-:Y:S01]  /*0d40*/  IMAD R42, RZ, RZ, -UR16 ;  /* 0x80000010ff2a7e24 */ /* 0x000fe2000f8e02ff */
[----:B------:R-:W-:-:S02]  /*0d50*/  UMOV UR6, URZ ;  /* 0x0000003f00067c82 */ /* 0x000fc40008000000 */
[----:B-1----:R-:W1:Y:S01]  /*0d60*/  MUFU.RCP R10, R10 ;  /* 0x0000000a000a7308 */ /* 0x002e620000001000 */
[----:B------:R-:W-:Y:S01]  /*0d70*/  IMAD R39, R42, 0x2, R143 ;  /* 0x000000022a277824 */ /* 0x000fe200078e028f */
[----:B------:R-:W-:-:S03]  /*0d80*/  USGXT.U32 UR14, UR14, 0xe ;  /* 0x0000000e0e0e789a */ /* 0x000fc60008000000 */
[----:B------:R-:W-:Y:S01]  /*0d90*/  IMAD R142, R42, 0x2, R39 ;  /* 0x000000022a8e7824 */ /* 0x000fe200078e0227 */
[----:B------:R-:W-:Y:S01]  /*0da0*/  UIADD3 UR10, UP1, UR14, 0x2, URZ ;  /* 0x000000020e0a7890 */ /* 0x000fe2000ff3e03f */
[----:B0-----:R-:W-:-:S03]  /*0db0*/  VIADD R6, R3, 0xffffffe ;  /* 0x0ffffffe03067836 */ /* 0x001fc60000000000 */
[----:B------:R-:W-:Y:S01]  /*0dc0*/  UIADD3.X UR11, UR6, 0x40000040, URZ, UP1, !UPT ;  /* 0x40000040060b7890 */ /* 0x000fe20008ffe43f */
[----:B------:R0:W2:Y:S03]  /*0dd0*/  F2I.FTZ.U32.TRUNC.NTZ R7, R6 ;  /* 0x0000000600077305 */ /* 0x0000a6000021f000 */
[----:B------:R-:W-:Y:S02]  /*0de0*/  UIADD3.64 UR22, UR10, 0x2, URZ ;  /* 0x000000020a167897 */ /* 0x000fe4000fffe03f */
[----:B------:R-:W-:Y:S01]  /*0df0*/  UIADD3.64 UR26, UR10, 0x4, URZ ;  /* 0x000000040a1a7897 */ /* 0x000fe2000fffe03f */
[----:B-1----:R-:W-:Y:S01]  /*0e00*/  VIADD R8, R10, 0xffffffe ;  /* 0x0ffffffe0a087836 */ /* 0x002fe20000000000 */
[----:B------:R-:W-:-:S03]  /*0e10*/  IABS R10, R0 ;  /* 0x00000000000a7213 */ /* 0x000fc60000000000 */
[----:B------:R1:W3:Y:S01]  /*0e20*/  F2I.FTZ.U32.TRUNC.NTZ R9, R8 ;  /* 0x0000000800097305 */ /* 0x0002e2000021f000 */
[----:B0-----:R-:W-:Y:S02]  /*0e30*/  IMAD.MOV.U32 R6, RZ, RZ, RZ ;  /* 0x000000ffff067224 */ /* 0x001fe400078e00ff */
[----:B--2---:R-:W-:Y:S02]  /*0e40*/  IMAD.MOV R11, RZ, RZ, -R7 ;  /* 0x000000ffff0b7224 */ /* 0x004fe400078e0a07 */
[----:B-1----:R-:W-:Y:S02]  /*0e50*/  IMAD.MOV.U32 R8, RZ, RZ, RZ ;  /* 0x000000ffff087224 */ /* 0x002fe400078e00ff */
[----:B------:R-:W-:-:S04]  /*0e60*/  IMAD R11, R11, R12, RZ ;  /* 0x0000000c0b0b7224 */ /* 0x000fc800078e02ff */
[----:B------:R-:W-:-:S04]  /*0e70*/  IMAD.HI.U32 R7, R7, R11, R6 ;  /* 0x0000000b07077227 */ /* 0x000fc800078e0006 */
[----:B---3--:R-:W-:Y:S02]  /*0e80*/  IMAD.MOV R6, RZ, RZ, -R9 ;  /* 0x000000ffff067224 */ /* 0x008fe400078e0a09 */
[----:B------:R-:W-:-:S04]  /*0e90*/  IMAD.HI.U32 R7, R7, R13, RZ ;  /* 0x0000000d07077227 */ /* 0x000fc800078e00ff */
[----:B------:R-:W-:Y:S02]  /*0ea0*/  IMAD R3, R6, R5, RZ ;  /* 0x0000000506037224 */ /* 0x000fe400078e02ff */
[----:B------:R-:W-:Y:S02]  /*0eb0*/  IMAD.MOV R7, RZ, RZ, -R7 ;  /* 0x000000ffff077224 */ /* 0x000fe400078e0a07 */
[----:B------:R-:W-:-:S04]  /*0ec0*/  IMAD.HI.U32 R6, R9, R3, R8 ;  /* 0x0000000309067227 */ /* 0x000fc800078e0008 */
[----:B------:R-:W-:Y:S02]  /*0ed0*/  IMAD R3, R12, R7, R13 ;  /* 0x000000070c037224 */ /* 0x000fe400078e020d */
[----:B------:R-:W-:-:S03]  /*0ee0*/  IMAD.HI.U32 R7, R6, R10, RZ ;  /* 0x0000000a06077227 */ /* 0x000fc600078e00ff */
[----:B------:R-:W-:Y:S01]  /*0ef0*/  ISETP.GT.U32.AND P0, PT, R12, R3, PT ;  /* 0x000000030c00720c */ /* 0x000fe20003f04070 */
[----:B------:R-:W-:Y:S02]  /*0f00*/  IMAD.MOV R7, RZ, RZ, -R7 ;  /* 0x000000ffff077224 */ /* 0x000fe400078e0a07 */
[C---:B------:R-:W-:Y:S02]  /*0f10*/  VIADD R8, R0.reuse, 0x7f ;  /* 0x0000007f00087836 */ /* 0x040fe40000000000 */
[C---:B------:R-:W-:Y:S02]  /*0f20*/  IMAD R10, R5.reuse, R7, R10 ;  /* 0x00000007050a7224 */ /* 0x040fe400078e020a */
[C---:B------:R-:W-:Y:S01]  /*0f30*/  VIADD R9, R0.reuse, 0x7e ;  /* 0x0000007e00097836 */ /* 0x040fe20000000000 */
[----:B------:R-:W-:Y:S01]  /*0f40*/  IABS R18, R8 ;  /* 0x0000000800127213 */ /* 0x000fe20000000000 */
[C---:B------:R-:W-:Y:S01]  /*0f50*/  VIADD R11, R0.reuse, 0x7a ;  /* 0x0000007a000b7836 */ /* 0x040fe20000000000 */
[----:B------:R-:W-:Y:S01]  /*0f60*/  ISETP.GT.U32.AND P5, PT, R5, R10, PT ;  /* 0x0000000a0500720c */ /* 0x000fe20003fa4070 */
[----:B------:R-:W-:Y:S01]  /*0f70*/  VIADD R13, R0, 0x78 ;  /* 0x00000078000d7836 */ /* 0x000fe20000000000 */
[----:B------:R-:W-:Y:S01]  /*0f80*/  IABS R20, R9 ;  /* 0x0000000900147213 */ /* 0x000fe20000000000 */
[----:B------:R-:W-:Y:S01]  /*0f90*/  @!P0 IMAD.IADD R3, R3, 0x1, -R12 ;  /* 0x0000000103038824 */ /* 0x000fe200078e0a0c */
[----:B------:R-:W-:Y:S01]  /*0fa0*/  ISETP.GE.AND P0, PT, R14, RZ, PT ;  /* 0x000000ff0e00720c */ /* 0x000fe20003f06270 */
[----:B------:R-:W-:Y:S01]  /*0fb0*/  IMAD.HI.U32 R7, R6, R18, RZ ;  /* 0x0000001206077227 */ /* 0x000fe200078e00ff */
[----:B------:R-:W-:-:S02]  /*0fc0*/  ISETP.GE.AND P3, PT, R8, RZ, PT ;  /* 0x000000ff0800720c */ /* 0x000fc40003f66270 */
[----:B------:R-:W-:Y:S01]  /*0fd0*/  ISETP.GT.U32.AND P1, PT, R12, R3, PT ;  /* 0x000000030c00720c */ /* 0x000fe20003f24070 */
[----:B------:R-:W-:Y:S01]  /*0fe0*/  IMAD.MOV R7, RZ, RZ, -R7 ;  /* 0x000000ffff077224 */ /* 0x000fe200078e0a07 */
[----:B------:R-:W-:Y:S01]  /*0ff0*/  ISETP.GE.AND P2, PT, R9, RZ, PT ;  /* 0x000000ff0900720c */ /* 0x000fe20003f46270 */
[----:B------:R-:W-:Y:S01]  /*1000*/  VIADD R8, R0, 0x7d ;  /* 0x0000007d00087836 */ /* 0x000fe20000000000 */
[----:B------:R-:W-:Y:S01]  /*1010*/  IABS R14, R11 ;  /* 0x0000000b000e7213 */ /* 0x000fe20000000000 */
[----:B------:R-:W-:Y:S01]  /*1020*/  @!P5 IMAD.IADD R10, R10, 0x1, -R5 ;  /* 0x000000010a0ad824 */ /* 0x000fe200078e0a05 */
[----:B------:R-:W-:Y:S01]  /*1030*/  ISETP.GE.AND P5, PT, R0, RZ, PT ;  /* 0x000000ff0000720c */ /* 0x000fe20003fa6270 */
[C---:B------:R-:W-:Y:S01]  /*1040*/  IMAD R18, R5.reuse, R7, R18 ;  /* 0x0000000705127224 */ /* 0x040fe200078e0212 */
[----:B------:R-:W-:Y:S01]  /*1050*/  IABS R22, R8 ;  /* 0x0000000800167213 */ /* 0x000fe20000000000 */
[----:B------:R-:W-:Y:S01]  /*1060*/  IMAD.HI.U32 R7, R6, R20, RZ ;  /* 0x0000001406077227 */ /* 0x000fe200078e00ff */
[----:B------:R-:W-:-:S02]  /*1070*/  ISETP.GT.U32.AND P6, PT, R5, R10, PT ;  /* 0x0000000a0500720c */ /* 0x000fc40003fc4070 */
[----:B------:R-:W-:Y:S01]  /*1080*/  IABS R92, R13 ;  /* 0x0000000d005c7213 */ /* 0x000fe20000000000 */
[----:B------:R-:W-:Y:S01]  /*1090*/  @!P1 IMAD.IADD R3, R3, 0x1, -R12 ;  /* 0x0000000103039824 */ /* 0x000fe200078e0a0c */
[----:B------:R-:W-:Y:S01]  /*10a0*/  ISETP.GE.AND P1, PT, R8, RZ, PT ;  /* 0x000000ff0800720c */ /* 0x000fe20003f26270 */
[----:B------:R-:W-:Y:S02]  /*10b0*/  IMAD.MOV R7, RZ, RZ, -R7 ;  /* 0x000000ffff077224 */ /* 0x000fe400078e0a07 */
[----:B------:R-:W-:Y:S01]  /*10c0*/  @!P0 IMAD.MOV R3, RZ, RZ, -R3 ;  /* 0x000000ffff038224 */ /* 0x000fe200078e0a03 */
[C---:B------:R-:W-:Y:S01]  /*10d0*/  ISETP.GT.U32.AND P0, PT, R5.reuse, R18, PT ;  /* 0x000000120500720c */ /* 0x040fe20003f04070 */
[C---:B------:R-:W-:Y:S01]  /*10e0*/  IMAD R20, R5.reuse, R7, R20 ;  /* 0x0000000705147224 */ /* 0x040fe200078e0214 */
[----:B------:R-:W-:Y:S01]  /*10f0*/  @!P4 LOP3.LUT R3, RZ, R140, RZ, 0x33, !PT ;  /* 0x0000008cff03c212 */ /* 0x000fe200078e33ff */
[----:B------:R-:W-:Y:S02]  /*1100*/  VIADD R7, R0, 0x7c ;  /* 0x0000007c00077836 */ /* 0x000fe40000000000 */
[----:B------:R-:W-:Y:S01]  /*1110*/  @!P6 IMAD.IADD R10, R10, 0x1, -R5 ;  /* 0x000000010a0ae824 */ /* 0x000fe200078e0a05 */
[----:B------:R-:W-:Y:S01]  /*1120*/  ISETP.GT.U32.AND P6, PT, R5, R20, PT ;  /* 0x000000140500720c */ /* 0x000fe20003fc4070 */
[----:B------:R-:W-:Y:S01]  /*1130*/  VIADD R8, R0, 0x7b ;  /* 0x0000007b00087836 */ /* 0x000fe20000000000 */
[----:B------:R-:W-:Y:S01]  /*1140*/  ISETP.GE.AND P4, PT, R7, RZ, PT ;  /* 0x000000ff0700720c */ /* 0x000fe20003f86270 */
[----:B------:R-:W-:Y:S01]  /*1150*/  @!P5 IMAD.MOV R10, RZ, RZ, -R10 ;  /* 0x000000ffff0ad224 */ /* 0x000fe200078e0a0a */
[----:B------:R-:W-:Y:S01]  /*1160*/  IABS R88, R7 ;  /* 0x0000000700587213 */ /* 0x000fe20000000000 */
[----:B------:R-:W-:Y:S01]  /*1170*/  IMAD.HI.U32 R7, R6, R22, RZ ;  /* 0x0000001606077227 */ /* 0x000fe200078e00ff */
[----:B------:R-:W-:-:S03]  /*1180*/  IABS R12, R8 ;  /* 0x00000008000c7213 */ /* 0x000fc60000000000 */
[----:B------:R-:W-:Y:S01]  /*1190*/  @!P0 IMAD.IADD R18, R18, 0x1, -R5 ;  /* 0x0000000112128824 */ /* 0x000fe200078e0a05 */
[----:B------:R-:W-:Y:S01]  /*11a0*/  ISETP.GE.AND P0, PT, R8, RZ, PT ;  /* 0x000000ff0800720c */ /* 0x000fe20003f06270 */
[----:B------:R-:W-:Y:S02]  /*11b0*/  IMAD.MOV R9, RZ, RZ, -R7 ;  /* 0x000000ffff097224 */ /* 0x000fe400078e0a07 */
[----:B------:R-:W-:Y:S01]  /*11c0*/  IMAD.HI.U32 R7, R6, R88, RZ ;  /* 0x0000005806077227 */ /* 0x000fe200078e00ff */
[----:B------:R-:W-:-:S03]  /*11d0*/  ISETP.GT.U32.AND P5, PT, R5, R18, PT ;  /* 0x000000120500720c */ /* 0x000fc60003fa4070 */
[----:B------:R-:W-:Y:S02]  /*11e0*/  @!P6 IMAD.IADD R20, R20, 0x1, -R5 ;  /* 0x000000011414e824 */ /* 0x000fe400078e0a05 */
[----:B------:R-:W-:Y:S02]  /*11f0*/  IMAD.MOV R7, RZ, RZ, -R7 ;  /* 0x000000ffff077224 */ /* 0x000fe400078e0a07 */
[C---:B------:R-:W-:Y:S01]  /*1200*/  IMAD R22, R5.reuse, R9, R22 ;  /* 0x0000000905167224 */ /* 0x040fe200078e0216 */
[C---:B------:R-:W-:Y:S01]  /*1210*/  ISETP.GT.U32.AND P6, PT, R5.reuse, R20, PT ;  /* 0x000000140500720c */ /* 0x040fe20003fc4070 */
[----:B------:R-:W-:Y:S02]  /*1220*/  IMAD R88, R5, R7, R88 ;  /* 0x0000000705587224 */ /* 0x000fe400078e0258 */
[----:B------:R-:W-:-:S04]  /*1230*/  IMAD.HI.U32 R7, R6, R12, RZ ;  /* 0x0000000c06077227 */ /* 0x000fc800078e00ff */
[----:B------:R-:W-:Y:S01]  /*1240*/  @!P5 IMAD.IADD R18, R18, 0x1, -R5 ;  /* 0x000000011212d824 */ /* 0x000fe200078e0a05 */
[----:B------:R-:W-:Y:S01]  /*1250*/  ISETP.GT.U32.AND P5, PT, R5, R22, PT ;  /* 0x000000160500720c */ /* 0x000fe20003fa4070 */
[----:B------:R-:W-:-:S04]  /*1260*/  IMAD.HI.U32 R8, R6, R14, RZ ;  /* 0x0000000e06087227 */ /* 0x000fc800078e00ff */
[----:B------:R-:W-:Y:S02]  /*1270*/  IMAD.MOV R7, RZ, RZ, -R7 ;  /* 0x000000ffff077224 */ /* 0x000fe400078e0a07 */
[----:B------:R-:W-:Y:S02]  /*1280*/  IMAD.MOV R8, RZ, RZ, -R8 ;  /* 0x000000ffff087224 */ /* 0x000fe400078e0a08 */
[C---:B------:R-:W-:Y:S02]  /*1290*/  IMAD R12, R5.reuse, R7, R12 ;  /* 0x00000007050c7224 */ /* 0x040fe400078e020c */
[C---:B------:R-:W-:Y:S02]  /*12a0*/  IMAD R14, R5.reuse, R8, R14 ;  /* 0x00000008050e7224 */ /* 0x040fe400078e020e */
[----:B------:R-:W-:Y:S01]  /*12b0*/  @!P6 IMAD.IADD R20, R20, 0x1, -R5 ;  /* 0x000000011414e824 */ /* 0x000fe200078e0a05 */
[----:B------:R-:W-:Y:S01]  /*12c0*/  ISETP.GT.U32.AND P6, PT, R5, R12, PT ;  /* 0x0000000c0500720c */ /* 0x000fe20003fc4070 */
[----:B------:R-:W-:-:S02]  /*12d0*/  VIADD R9, R0, 0x79 ;  /* 0x0000007900097836 */ /* 0x000fc40000000000 */
[----:B------:R-:W-:Y:S01]  /*12e0*/  @!P5 IMAD.IADD R22, R22, 0x1, -R5 ;  /* 0x000000011616d824 */ /* 0x000fe200078e0a05 */
[C---:B------:R-:W-:Y:S01]  /*12f0*/  ISETP.GT.U32.AND P5, PT, R5.reuse, R14, PT ;  /* 0x0000000e0500720c */ /* 0x040fe20003fa4070 */
[----:B------:R-:W-:Y:S01]  /*1300*/  @!P3 IMAD.MOV R18, RZ, RZ, -R18 ;  /* 0x000000ffff12b224 */ /* 0x000fe200078e0a12 */
[----:B------:R-:W-:Y:S01]  /*1310*/  IABS R16, R9 ;  /* 0x0000000900107213 */ /* 0x000fe20000000000 */
[----:B------:R-:W-:Y:S01]  /*1320*/  @!P2 IMAD.MOV R20, RZ, RZ, -R20 ;  /* 0x000000ffff14a224 */ /* 0x000fe200078e0a14 */
[----:B------:R-:W-:Y:S01]  /*1330*/  ISETP.GT.U32.AND P3, PT, R5, R88, PT ;  /* 0x000000580500720c */ /* 0x000fe20003f64070 */
[----:B------:R-:W-:-:S04]  /*1340*/  IMAD.HI.U32 R8, R6, R94, RZ ;  /* 0x0000005e06087227 */ /* 0x000fc800078e00ff */
[----:B------:R-:W-:-:S04]  /*1350*/  IMAD.HI.U32 R7, R6, R16, RZ ;  /* 0x0000001006077227 */ /* 0x000fc800078e00ff */
[----:B------:R-:W-:Y:S02]  /*1360*/  @!P6 IMAD.IADD R12, R12, 0x1, -R5 ;  /* 0x000000010c0ce824 */ /* 0x000fe400078e0a05 */
[----:B------:R-:W-:Y:S02]  /*1370*/  IMAD.MOV R7, RZ, RZ, -R7 ;  /* 0x000000ffff077224 */ /* 0x000fe400078e0a07 */
[----:B------:R-:W-:Y:S01]  /*1380*/  @!P5 IMAD.IADD R14, R14, 0x1, -R5 ;  /* 0x000000010e0ed824 */ /* 0x000fe200078e0a05 */
[C---:B------:R-:W-:Y:S01]  /*1390*/  ISETP.GT.U32.AND P5, PT, R5.reuse, R12, PT ;  /* 0x0000000c0500720c */ /* 0x040fe20003fa4070 */
[C---:B------:R-:W-:Y:S02]  /*13a0*/  IMAD R16, R5.reuse, R7, R16 ;  /* 0x0000000705107224 */ /* 0x040fe400078e0210 */
[----:B------:R-:W-:Y:S01]  /*13b0*/  IMAD.HI.U32 R7, R6, R92, RZ ;  /* 0x0000005c06077227 */ /* 0x000fe200078e00ff */
[----:B------:R-:W-:-:S03]  /*13c0*/  ISETP.GT.U32.AND P2, PT, R5, R14, PT ;  /* 0x0000000e0500720c */ /* 0x000fc60003f44070 */
[----:B------:R-:W-:Y:S01]  /*13d0*/  @!P3 IMAD.IADD R88, R88, 0x1, -R5 ;  /* 0x000000015858b824 */ /* 0x000fe200078e0a05 */
[C---:B------:R-:W-:Y:S01]  /*13e0*/  ISETP.GT.U32.AND P3, PT, R5.reuse, R22, PT ;  /* 0x000000160500720c */ /* 0x040fe20003f64070 */
[----:B------:R-:W-:Y:S02]  /*13f0*/  IMAD.MOV R7, RZ, RZ, -R7 ;  /* 0x000000ffff077224 */ /* 0x000fe400078e0a07 */
[----:B------:R-:W-:Y:S01]  /*1400*/  IMAD.MOV R8, RZ, RZ, -R8 ;  /* 0x000000ffff087224 */ /* 0x000fe200078e0a08 */
[C---:B------:R-:W-:Y:S01]  /*1410*/  ISETP.GT.U32.AND P6, PT, R5.reuse, R88, PT ;  /* 0x000000580500720c */ /* 0x040fe20003fc4070 */
[C---:B------:R-:W-:Y:S02]  /*1420*/  IMAD R92, R5.reuse, R7, R92 ;  /* 0x00000007055c7224 */ /* 0x040fe400078e025c */
[----:B------:R-:W-:Y:S02]  /*1430*/  @!P5 IMAD.IADD R12, R12, 0x1, -R5 ;  /* 0x000000010c0cd824 */ /* 0x000fe400078e0a05 */
[----:B------:R-:W-:Y:S01]  /*1440*/  IMAD.HI.U32 R7, R6, R90, RZ ;  /* 0x0000005a06077227 */ /* 0x000fe200078e00ff */
[----:B------:R-:W-:-:S03]  /*1450*/  ISETP.GT.U32.AND P5, PT, R5, R92, PT ;  /* 0x0000005c0500720c */ /* 0x000fc60003fa4070 */
[----:B------:R-:W-:Y:S02]  /*1460*/  IMAD.MOV R7, RZ, RZ, -R7 ;  /* 0x000000ffff077224 */ /* 0x000fe400078e0a07 */
[--C-:B------:R-:W-:Y:S01]  /*1470*/  @!P3 IMAD.IADD R22, R22, 0x1, -R5.reuse ;  /* 0x000000011616b824 */ /* 0x100fe200078e0a05 */
[----:B------:R-:W-:Y:S01]  /*1480*/  ISETP.GT.U32.AND P3, PT, R5, R16, PT ;  /* 0x000000100500720c */ /* 0x000fe20003f64070 */
[--C-:B------:R-:W-:Y:S01]  /*1490*/  @!P6 IMAD.IADD R88, R88, 0x1, -R5.reuse ;  /* 0x000000015858e824 */ /* 0x100fe200078e0a05 */
[----:B------:R-:W-:Y:S01]  /*14a0*/  ISETP.GE.AND P6, PT, R11, RZ, PT ;  /* 0x000000ff0b00720c */ /* 0x000fe20003fc6270 */
[----:B------:R-:W-:Y:S02]  /*14b0*/  VIADD R11, R0, 0x75 ;  /* 0x00000075000b7836 */ /* 0x000fe40000000000 */
[----:B------:R-:W-:Y:S02]  /*14c0*/  IMAD R90, R5, R7, R90 ;  /* 0x00000007055a7224 */ /* 0x000fe400078e025a */
[--C-:B------:R-:W-:Y:S01]  /*14d0*/  @!P5 IMAD.IADD R92, R92, 0x1, -R5.reuse ;  /* 0x000000015c5cd824 */ /* 0x100fe200078e0a05 */
[----:B------:R-:W-:Y:S01]  /*14e0*/  IABS R96, R11 ;  /* 0x0000000b00607213 */ /* 0x000fe20000000000 */
[----:B------:R-:W-:Y:S01]  /*14f0*/  @!P2 IMAD.IADD R14, R14, 0x1, -R5 ;  /* 0x000000010e0ea824 */ /* 0x000fe200078e0a05 */
[----:B------:R-:W-:Y:S01]  /*1500*/  ISETP.GE.AND P2, PT, R9, RZ, PT ;  /* 0x000000ff0900720c */ /* 0x000fe20003f46270 */
[C---:B------:R-:W-:Y:S01]  /*1510*/  IMAD R94, R5.reuse, R8, R94 ;  /* 0x00000008055e7224 */ /* 0x040fe200078e025e */
[----:B------:R-:W-:Y:S01]  /*1520*/  ISETP.GT.U32.AND P5, PT, R5, R92, PT ;  /* 0x0000005c0500720c */ /* 0x000fe20003fa4070 */
[----:B------:R-:W-:-:S04]  /*1530*/  IMAD.HI.U32 R7, R6, R96, RZ ;  /* 0x0000006006077227 */ /* 0x000fc800078e00ff */
[----:B------:R-:W-:Y:S02]  /*1540*/  IMAD.MOV R7, RZ, RZ, -R7 ;  /* 0x000000ffff077224 */ /* 0x000fe400078e0a07 */
[--C-:B------:R-:W-:Y:S01]  /*1550*/  @!P3 IMAD.IADD R16, R16, 0x1, -R5.reuse ;  /* 0x000000011010b824 */ /* 0x100fe200078e0a05 */
[----:B------:R-:W-:Y:S01]  /*1560*/  ISETP.GE.AND P3, PT, R13, RZ, PT ;  /* 0x000000ff0d00720c */ /* 0x000fe20003f66270 */
[C---:B------:R-:W-:Y:S02]  /*1570*/  IMAD R96, R5.reuse, R7, R96 ;  /* 0x0000000705607224 */ /* 0x040fe400078e0260 */
[----:B------:R-:W-:Y:S02]  /*1580*/  VIADD R9, R0, 0x74 ;  /* 0x0000007400097836 */ /* 0x000fe40000000000 */
[----:B------:R-:W-:Y:S01]  /*1590*/  @!P5 IMAD.IADD R92, R92, 0x1, -R5 ;  /* 0x000000015c5cd824 */ /* 0x000fe200078e0a05 */
[C---:B------:R-:W-:Y:S01]  /*15a0*/  ISETP.GT.U32.AND P5, PT, R5.reuse, R96, PT ;  /* 0x000000600500720c */ /* 0x040fe20003fa4070 */
[----:B------:R-:W-:Y:S01]  /*15b0*/  @!P1 IMAD.MOV R22, RZ, RZ, -R22 ;  /* 0x000000ffff169224 */ /* 0x000fe200078e0a16 */
[C---:B------:R-:W-:Y:S01]  /*15c0*/  ISETP.GT.U32.AND P1, PT, R5.reuse, R16, PT ;  /* 0x000000100500720c */ /* 0x040fe20003f24070 */
[----:B------:R-:W-:Y:S01]  /*15d0*/  @!P6 IMAD.MOV R14, RZ, RZ, -R14 ;  /* 0x000000ffff0ee224 */ /* 0x000fe200078e0a0e */
[C---:B------:R-:W-:Y:S01]  /*15e0*/  ISETP.GT.U32.AND P6, PT, R5.reuse, R94, PT ;  /* 0x0000005e0500720c */ /* 0x040fe20003fc4070 */
[----:B------:R-:W-:Y:S01]  /*15f0*/  VIADD R13, R0, 0x73 ;  /* 0x00000073000d7836 */ /* 0x000fe20000000000 */
[----:B------:R-:W-:Y:S01]  /*1600*/  IABS R98, R9 ;  /* 0x0000000900627213 */ /* 0x000fe20000000000 */
[----:B------:R-:W-:Y:S01]  /*1610*/  @!P4 IMAD.MOV R88, RZ, RZ, -R88 ;  /* 0x000000ffff58c224 */ /* 0x000fe200078e0a58 */
[----:B------:R-:W-:Y:S01]  /*1620*/  ISETP.GT.U32.AND P4, PT, R5, R90, PT ;  /* 0x0000005a0500720c */ /* 0x000fe20003f84070 */
[----:B------:R-:W-:Y:S01]  /*1630*/  @!P0 IMAD.MOV R12, RZ, RZ, -R12 ;  /* 0x000000ffff0c8224 */ /* 0x000fe200078e0a0c */
[----:B------:R-:W-:Y:S01]  /*1640*/  IABS R236, R13 ;  /* 0x0000000d00ec7213 */ /* 0x000fe20000000000 */
[----:B------:R-:W-:Y:S01]  /*1650*/  IMAD.HI.U32 R7, R6, R98, RZ ;  /* 0x0000006206077227 */ /* 0x000fe200078e00ff */
[----:B------:R-:W-:-:S03]  /*1660*/  ISETP.GE.AND P0, PT, R15, RZ, PT ;  /* 0x000000ff0f00720c */ /* 0x000fc60003f06270 */
[----:B------:R-:W-:Y:S02]  /*1670*/  @!P5 IMAD.IADD R96, R96, 0x1, -R5 ;  /* 0x000000016060d824 */ /* 0x000fe400078e0a05 */
[----:B------:R-:W-:Y:S02]  /*1680*/  IMAD.MOV R8, RZ, RZ, -R7 ;  /* 0x000000ffff087224 */ /* 0x000fe400078e0a07 */
[----:B------:R-:W-:Y:S01]  /*1690*/  IMAD.HI.U32 R7, R6, R236, RZ ;  /* 0x000000ec06077227 */ /* 0x000fe200078e00ff */
[----:B------:R-:W-:-:S03]  /*16a0*/  ISETP.GT.U32.AND P5, PT, R5, R96, PT ;  /* 0x000000600500720c */ /* 0x000fc60003fa4070 */
[--C-:B------:R-:W-:Y:S01]  /*16b0*/  @!P1 IMAD.IADD R16, R16, 0x1, -R5.reuse ;  /* 0x0000000110109824 */ /* 0x100fe200078e0a05 */
[----:B------:R-:W-:Y:S01]  /*16c0*/  ISETP.GE.AND P1, PT, R17, RZ, PT ;  /* 0x000000ff1100720c */ /* 0x000fe20003f26270 */
[----:B------:R-:W-:Y:S02]  /*16d0*/  @!P6 IMAD.IADD R94, R94, 0x1, -R5 ;  /* 0x000000015e5ee824 */ /* 0x000fe400078e0a05 */
[----:B------:R-:W-:Y:S02]  /*16e0*/  IMAD.MOV R7, RZ, RZ, -R7 ;  /* 0x000000ffff077224 */ /* 0x000fe400078e0a07 */
[----:B------:R-:W-:Y:S01]  /*16f0*/  @!P2 IMAD.MOV R16, RZ, RZ, -R16 ;  /* 0x000000ffff10a224 */ /* 0x000fe200078e0a10 */
[C---:B------:R-:W-:Y:S01]  /*1700*/  ISETP.GT.U32.AND P2, PT, R5.reuse, R94, PT ;  /* 0x0000005e0500720c */ /* 0x040fe20003f44070 */
[----:B------:R-:W-:Y:S02]  /*1710*/  IMAD R236, R5, R7, R236 ;  /* 0x0000000705ec7224 */ /* 0x000fe400078e02ec */
[--C-:B------:R-:W-:Y:S01]  /*1720*/  @!P4 IMAD.IADD R90, R90, 0x1, -R5.reuse ;  /* 0x000000015a5ac824 */ /* 0x100fe200078e0a05 */
[----:B------:R-:W-:Y:S01]  /*1730*/  ISETP.GE.AND P4, PT, R11, RZ, PT ;  /* 0x000000ff0b00720c */ /* 0x000fe20003f86270 */
[----:B------:R-:W-:Y:S01]  /*1740*/  @!P5 IMAD.IADD R96, R96, 0x1, -R5 ;  /* 0x000000016060d824 */ /* 0x000fe200078e0a05 */
[C---:B------:R-:W-:Y:S01]  /*1750*/  ISETP.GT.U32.AND P5, PT, R5.reuse, R236, PT ;  /* 0x000000ec0500720c */ /* 0x040fe20003fa4070 */
[C---:B------:R-:W-:Y:S01]  /*1760*/  VIADD R11, R0.reuse, 0x72 ;  /* 0x00000072000b7836 */ /* 0x040fe20000000000 */
[----:B------:R-:W-:Y:S01]  /*1770*/  ISETP.GT.U32.AND P6, PT, R5, R90, PT ;  /* 0x0000005a0500720c */ /* 0x000fe20003fc4070 */
[----:B------:R-:W-:-:S02]  /*1780*/  VIADD R15, R0, 0x71 ;  /* 0x00000071000f7836 */ /* 0x000fc40000000000 */
[----:B------:R-:W-:Y:S01]  /*1790*/  IMAD R98, R5, R8, R98 ;  /* 0x0000000805627224 */ /* 0x000fe200078e0262 */
[----:B------:R-:W-:Y:S01]  /*17a0*/  IABS R238, R11 ;  /* 0x0000000b00ee7213 */ /* 0x000fe20000000000 */
[----:B------:R-:W-:Y:S01]  /*17b0*/  @!P2 IMAD.IADD R94, R94, 0x1, -R5 ;  /* 0x000000015e5ea824 */ /* 0x000fe200078e0a05 */
[----:B------:R-:W-:Y:S01]  /*17c0*/  ISETP.GE.AND P2, PT, R9, RZ, PT ;  /* 0x000000ff0900720c */ /* 0x000fe20003f46270 */
[----:B------:R-:W-:Y:S01]  /*17d0*/  VIADD R9, R0, 0x70 ;  /* 0x0000007000097836 */ /* 0x000fe20000000000 */
[----:B------:R-:W-:Y:S01]  /*17e0*/  IABS R242, R15 ;  /* 0x0000000f00f27213 */ /* 0x000fe20000000000 */
[----:B------:R-:W-:-:S03]  /*17f0*/  IMAD.HI.U32 R7, R6, R238, RZ ;  /* 0x000000ee06077227 */ /* 0x000fc600078e00ff */
[----:B------:R-:W-:Y:S01]  /*1800*/  IABS R240, R9 ;  /* 0x0000000900f07213 */ /* 0x000fe20000000000 */
[----:B------:R-:W-:Y:S02]  /*1810*/  @!P5 IMAD.IADD R236, R236, 0x1, -R5 ;  /* 0x00000001ececd824 */ /* 0x000fe400078e0a05 */
[----:B------:R-:W-:Y:S02]  /*1820*/  IMAD.MOV R7, RZ, RZ, -R7 ;  /* 0x000000ffff077224 */ /* 0x000fe400078e0a07 */
[----:B------:R-:W-:Y:S01]  /*1830*/  IMAD.HI.U32 R8, R6, R242, RZ ;  /* 0x000000f206087227 */ /* 0x000fe200078e00ff */
[----:B------:R-:W-:-:S03]  /*1840*/  ISETP.GT.U32.AND P5, PT, R5, R236, PT ;  /* 0x000000ec0500720c */ /* 0x000fc60003fa4070 */
[----:B------:R-:W-:Y:S01]  /*1850*/  @!P6 IMAD.IADD R90, R90, 0x1, -R5 ;  /* 0x000000015a5ae824 */ /* 0x000fe200078e0a05 */
[C---:B------:R-:W-:Y:S01]  /*1860*/  ISETP.GT.U32.AND P6, PT, R5.reuse, R98, PT ;  /* 0x000000620500720c */ /* 0x040fe20003fc4070 */
[----:B------:R-:W-:Y:S02]  /*1870*/  IMAD R238, R5, R7, R238 ;  /* 0x0000000705ee7224 */ /* 0x000fe400078e02ee */
[----:B------:R-:W-:Y:S02]  /*1880*/  IMAD.MOV R8, RZ, RZ, -R8 ;  /* 0x000000ffff087224 */ /* 0x000fe400078e0a08 */
[----:B------:R-:W-:-:S04]  /*1890*/  IMAD.HI.U32 R7, R6, R240, RZ ;  /* 0x000000f006077227 */ /* 0x000fc800078e00ff */
[C---:B------:R-:W-:Y:S02]  /*18a0*/  IMAD R242, R5.reuse, R8, R242 ;  /* 0x0000000805f27224 */ /* 0x040fe400078e02f2 */
[----:B------:R-:W-:Y:S02]  /*18b0*/  IMAD.MOV R7, RZ, RZ, -R7 ;  /* 0x000000ffff077224 */ /* 0x000fe400078e0a07 */
[----:B------:R-:W-:Y:S01]  /*18c0*/  @!P0 IMAD.MOV R90, RZ, RZ, -R90 ;  /* 0x000000ffff5a8224 */ /* 0x000fe200078e0a5a */
[C---:B------:R-:W-:Y:S01]  /*18d0*/  ISETP.GT.U32.AND P0, PT, R5.reuse, R238, PT ;  /* 0x000000ee0500720c */ /* 0x040fe20003f04070 */
[C---:B------:R-:W-:Y:S02]  /*18e0*/  IMAD R240, R5.reuse, R7, R240 ;  /* 0x0000000705f07224 */ /* 0x040fe400078e02f0 */
[----:B------:R-:W-:Y:S01]  /*18f0*/  @!P4 IMAD.MOV R96, RZ, RZ, -R96 ;  /* 0x000000ffff60c224 */ /* 0x000fe200078e0a60 */
[----:B------:R-:W-:Y:S01]  /*1900*/  ISETP.GT.U32.AND P4, PT, R5, R242, PT ;  /* 0x000000f20500720c */ /* 0x000fe20003f84070 */
[--C-:B------:R-:W-:Y:S01]  /*1910*/  @!P6 IMAD.IADD R98, R98, 0x1, -R5.reuse ;  /* 0x000000016262e824 */ /* 0x100fe200078e0a05 */
[----:B------:R-:W-:Y:S01]  /*1920*/  ISETP.GE.AND P6, PT, R13, RZ, PT ;  /* 0x000000ff0d00720c */ /* 0x000fe20003fc6270 */
[----:B------:R-:W-:Y:S01]  /*1930*/  @!P5 IMAD.IADD R236, R236, 0x1, -R5 ;  /* 0x00000001ececd824 */ /* 0x000fe200078e0a05 */
[----:B------:R-:W-:Y:S01]  /*1940*/  ISETP.GT.U32.AND P5, PT, R5, R240, PT ;  /* 0x000000f00500720c */ /* 0x000fe20003fa4070 */
[----:B------:R-:W-:-:S02]  /*1950*/  VIADD R13, R0, 0x6f ;  /* 0x0000006f000d7836 */ /* 0x000fc40000000000 */
[----:B------:R-:W-:Y:S02]  /*1960*/  VIADD R8, R0, 0x6e ;  /* 0x0000006e00087836 */ /* 0x000fe40000000000 */
[--C-:B------:R-:W-:Y:S01]  /*1970*/  @!P0 IMAD.IADD R238, R238, 0x1, -R5.reuse ;  /* 0x00000001eeee8824 */ /* 0x100fe200078e0a05 */
[----:B------:R-:W-:Y:S01]  /*1980*/  IABS R246, R13 ;  /* 0x0000000d00f67213 */ /* 0x000fe20000000000 */
[----:B------:R-:W-:Y:S01]  /*1990*/  @!P3 IMAD.MOV R92, RZ, RZ, -R92 ;  /* 0x000000ffff5cb224 */ /* 0x000fe200078e0a5c */
[C---:B------:R-:W-:Y:S01]  /*19a0*/  ISETP.GT.U32.AND P3, PT, R5.reuse, R98, PT ;  /* 0x000000620500720c */ /* 0x040fe20003f64070 */
[--C-:B------:R-:W-:Y:S01]  /*19b0*/  @!P4 IMAD.IADD R242, R242, 0x1, -R5.reuse ;  /* 0x00000001f2f2c824 */ /* 0x100fe200078e0a05 */
[----:B------:R-:W-:Y:S01]  /*19c0*/  ISETP.GT.U32.AND P4, PT, R5, R238, PT ;  /* 0x000000ee0500720c */ /* 0x000fe20003f84070 */
[----:B------:R-:W-:Y:S01]  /*19d0*/  IMAD.HI.U32 R7, R6, R246, RZ ;  /* 0x000000f606077227 */ /* 0x000fe200078e00ff */
[----:B------:R-:W-:Y:S02]  /*19e0*/  IABS R244, R8 ;  /* 0x0000000800f47213 */ /* 0x000fe40000000000 */
[----:B------:R-:W-:Y:S01]  /*19f0*/  ISETP.GE.AND P0, PT, R9, RZ, PT ;  /* 0x000000ff0900720c */ /* 0x000fe20003f06270 */
[----:B------:R-:W-:-:S02]  /*1a00*/  @!P5 IMAD.IADD R240, R240, 0x1, -R5 ;  /* 0x00000001f0f0d824 */ /* 0x000fc400078e0a05 */
[----:B------:R-:W-:Y:S02]  /*1a10*/  IMAD.MOV R7, RZ, RZ, -R7 ;  /* 0x000000ffff077224 */ /* 0x000fe400078e0a07 */
[----:B------:R-:W-:Y:S01]  /*1a20*/  @!P1 IMAD.MOV R94, RZ, RZ, -R94 ;  /* 0x000000ffff5e9224 */ /* 0x000fe200078e0a5e */
[C---:B------:R-:W-:Y:S01]  /*1a30*/  ISETP.GT.U32.AND P5, PT, R5.reuse, R240, PT ;  /* 0x000000f00500720c */ /* 0x040fe20003fa4070 */
[----:B------:R-:W-:Y:S01]  /*1a40*/  IMAD R246, R5, R7, R246 ;  /* 0x0000000705f67224 */ /* 0x000fe200078e02f6 */
[----:B------:R-:W-:Y:S01]  /*1a50*/  ISETP.GE.AND P1, PT, R11, RZ, PT ;  /* 0x000000ff0b00720c */ /* 0x000fe20003f26270 */
[----:B------:R-:W-:-:S04]  /*1a60*/  IMAD.HI.U32 R7, R6, R244, RZ ;  /* 0x000000f406077227 */ /* 0x000fc800078e00ff */
[----:B------:R-:W-:Y:S02]  /*1a70*/  IMAD.MOV R7, RZ, RZ, -R7 ;  /* 0x000000ffff077224 */ /* 0x000fe400078e0a07 */
[--C-:B------:R-:W-:Y:S01]  /*1a80*/  @!P4 IMAD.IADD R238, R238, 0x1, -R5.reuse ;  /* 0x00000001eeeec824 */ /* 0x100fe200078e0a05 */
[----:B------:R-:W-:Y:S01]  /*1a90*/  ISETP.GT.U32.AND P4, PT, R5, R246, PT ;  /* 0x000000f60500720c */ /* 0x000fe20003f84070 */
[--C-:B------:R-:W-:Y:S01]  /*1aa0*/  @!P3 IMAD.IADD R98, R98, 0x1, -R5.reuse ;  /* 0x000000016262b824 */ /* 0x100fe200078e0a05 */
[----:B------:R-:W-:Y:S01]  /*1ab0*/  ISETP.GE.AND P3, PT, R15, RZ, PT ;  /* 0x000000ff0f00720c */ /* 0x000fe20003f66270 */
[----:B------:R-:W-:Y:S02]  /*1ac0*/  VIADD R9, R0, 0x6d ;  /* 0x0000006d00097836 */ /* 0x000fe40000000000 */
[C---:B------:R-:W-:Y:S02]  /*1ad0*/  IMAD R244, R5.reuse, R7, R244 ;  /* 0x0000000705f47224 */ /* 0x040fe400078e02f4 */
[----:B------:R-:W-:Y:S01]  /*1ae0*/  @!P2 IMAD.MOV R98, RZ, RZ, -R98 ;  /* 0x000000ffff62a224 */ /* 0x000fe200078e0a62 */
[C---:B------:R-:W-:Y:S01]  /*1af0*/  ISETP.GT.U32.AND P2, PT, R5.reuse, R242, PT ;  /* 0x000000f20500720c */ /* 0x040fe20003f44070 */
[--C-:B------:R-:W-:Y:S01]  /*1b00*/  @!P5 IMAD.IADD R240, R240, 0x1, -R5.reuse ;  /* 0x00000001f0f0d824 */ /* 0x100fe200078e0a05 */
[----:B------:R-:W-:Y:S01]  /*1b10*/  IABS R248, R9 ;  /* 0x0000000900f87213 */ /* 0x000fe20000000000 */
[----:B------:R-:W-:Y:S01]  /*1b20*/  @!P6 IMAD.MOV R236, RZ, RZ, -R236 ;  /* 0x000000ffffece224 */ /* 0x000fe200078e0aec */
[----:B------:R-:W-:Y:S01]  /*1b30*/  ISETP.GT.U32.AND P5, PT, R5, R244, PT ;  /* 0x000000f40500720c */ /* 0x000fe20003fa4070 */
[----:B------:R-:W-:Y:S01]  /*1b40*/  @!P4 IMAD.IADD R246, R246, 0x1, -R5 ;  /* 0x00000001f6f6c824 */ /* 0x000fe200078e0a05 */
[----:B------:R-:W-:Y:S01]  /*1b50*/  ISETP.GE.AND P6, PT, R13, RZ, PT ;  /* 0x000000ff0d00720c */ /* 0x000fe20003fc6270 */
[----:B------:R-:W-:Y:S01]  /*1b60*/  VIADD R13, R0, 0x6b ;  /* 0x0000006b000d7836 */ /* 0x000fe20000000000 */
[----:B------:R-:W-:Y:S01]  /*1b70*/  ISETP.GE.AND P4, PT, R9, RZ, PT ;  /* 0x000000ff0900720c */ /* 0x000fe20003f86270 */
[----:B------:R-:W-:-:S03]  /*1b80*/  IMAD.HI.U32 R7, R6, R248, RZ ;  /* 0x000000f806077227 */ /* 0x000fc600078e00ff */
[----:B------:R-:W-:Y:S01]  /*1b90*/  IABS R252, R13 ;  /* 0x0000000d00fc7213 */ /* 0x000fe20000000000 */
[----:B------:R-:W-:Y:S02]  /*1ba0*/  VIADD R11, R0, 0x6c ;  /* 0x0000006c000b7836 */ /* 0x000fe40000000000 */
[----:B------:R-:W-:Y:S02]  /*1bb0*/  IMAD.MOV R7, RZ, RZ, -R7 ;  /* 0x000000ffff077224 */ /* 0x000fe400078e0a07 */
[----:B------:R-:W-:Y:S01]  /*1bc0*/  @!P1 IMAD.MOV R238, RZ, RZ, -R238 ;  /* 0x000000ffffee9224 */ /* 0x000fe200078e0aee */
[C---:B------:R-:W-:Y:S01]  /*1bd0*/  ISETP.GT.U32.AND P1, PT, R5.reuse, R246, PT ;  /* 0x000000f60500720c */ /* 0x040fe20003f24070 */
[--C-:B------:R-:W-:Y:S01]  /*1be0*/  @!P2 IMAD.IADD R242, R242, 0x1, -R5.reuse ;  /* 0x00000001f2f2a824 */ /* 0x100fe200078e0a05 */
[----:B------:R-:W-:Y:S01]  /*1bf0*/  ISETP.GE.AND P2, PT, R8, RZ, PT ;  /* 0x000000ff0800720c */ /* 0x000fe20003f46270 */
[----:B------:R-:W-:Y:S01]  /*1c00*/  IMAD R248, R5, R7, R248 ;  /* 0x0000000705f87224 */ /* 0x000fe200078e02f8 */
[----:B------:R-:W-:Y:S01]  /*1c10*/  IABS R250, R11 ;  /* 0x0000000b00fa7213 */ /* 0x000fe20000000000 */
[----:B------:R-:W-:-:S02]  /*1c20*/  @!P5 IMAD.IADD R244, R244, 0x1, -R5 ;  /* 0x00000001f4f4d824 */ /* 0x000fc400078e0a05 */
[----:B------:R-:W-:-:S03]  /*1c30*/  IMAD.HI.U32 R8, R6, R252, RZ ;  /* 0x000000fc06087227 */ /* 0x000fc600078e00ff */
[C---:B------:R-:W-:Y:S01]  /*1c40*/  ISETP.GT.U32.AND P5, PT, R5.reuse, R244, PT ;  /* 0x000000f40500720c */ /* 0x040fe20003fa4070 */
[----:B------:R-:W-:Y:S01]  /*1c50*/  @!P3 IMAD.MOV R242, RZ, RZ, -R242 ;  /* 0x000000fffff2b224 */ /* 0x000fe200078e0af2 */
[----:B------:R-:W-:Y:S01]  /*1c60*/  ISETP.GT.U32.AND P3, PT, R5, R248, PT ;  /* 0x000000f80500720c */ /* 0x000fe20003f64070 */
[----:B------:R-:W-:-:S04]  /*1c70*/  IMAD.HI.U32 R7, R6, R250, RZ ;  /* 0x000000fa06077227 */ /* 0x000fc800078e00ff */
[----:B------:R-:W-:Y:S02]  /*1c80*/  IMAD.MOV R8, RZ, RZ, -R8 ;  /* 0x000000ffff087224 */ /* 0x000fe400078e0a08 */
[----:B------:R-:W-:Y:S02]  /*1c90*/  IMAD.MOV R7, RZ, RZ, -R7 ;  /* 0x000000ffff077224 */ /* 0x000fe400078e0a07 */
[--C-:B------:R-:W-:Y:S01]  /*1ca0*/  @!P1 IMAD.IADD R246, R246, 0x1, -R5.reuse ;  /* 0x00000001f6f69824 */ /* 0x100fe200078e0a05 */
[----:B------:R-:W-:Y:S01]  /*1cb0*/  ISETP.GE.AND P1, PT, R13, RZ, PT ;  /* 0x000000ff0d00720c */ /* 0x000fe20003f26270 */
[C---:B------:R-:W-:Y:S02]  /*1cc0*/  IMAD R252, R5.reuse, R8, R252 ;  /* 0x0000000805fc7224 */ /* 0x040fe400078e02fc */
[C---:B------:R-:W-:Y:S02]  /*1cd0*/  IMAD R250, R5.reuse, R7, R250 ;  /* 0x0000000705fa7224 */ /* 0x040fe400078e02fa */
[----:B------:R-:W-:Y:S01]  /*1ce0*/  @!P6 IMAD.MOV R246, RZ, RZ, -R246 ;  /* 0x000000fffff6e224 */ /* 0x000fe200078e0af6 */
[C---:B------:R-:W-:Y:S01]  /*1cf0*/  ISETP.GT.U32.AND P6, PT, R5.reuse, R252, PT ;  /* 0x000000fc0500720c */ /* 0x040fe20003fc4070 */
[--C-:B------:R-:W-:Y:S01]  /*1d00*/  @!P5 IMAD.IADD R244, R244, 0x1, -R5.reuse ;  /* 0x00000001f4f4d824 */ /* 0x100fe200078e0a05 */
[----:B------:R-:W-:Y:S01]  /*1d10*/  ISETP.GT.U32.AND P5, PT, R5, R250, PT ;  /* 0x000000fa0500720c */ /* 0x000fe20003fa4070 */
[----:B------:R-:W-:-:S02]  /*1d20*/  @!P3 IMAD.IADD R248, R248, 0x1, -R5 ;  /* 0x00000001f8f8b824 */ /* 0x000fc400078e0a05 */
[----:B------:R-:W-:Y:S01]  /*1d30*/  @!P0 IMAD.MOV R240, RZ, RZ, -R240 ;  /* 0x000000fffff08224 */ /* 0x000fe200078e0af0 */
[----:B------:R-:W-:Y:S01]  /*1d40*/  ISETP.GE.AND P0, PT, R11, RZ, PT ;  /* 0x000000ff0b00720c */ /* 0x000fe20003f06270 */
[C---:B------:R-:W-:Y:S01]  /*1d50*/  VIADD R11, R0.reuse, 0x6a ;  /* 0x0000006a000b7836 */ /* 0x040fe20000000000 */
[C---:B------:R-:W-:Y:S01]  /*1d60*/  ISETP.GT.U32.AND P3, PT, R5.reuse, R248, PT ;  /* 0x000000f80500720c */ /* 0x040fe20003f64070 */
[C---:B------:R-:W-:Y:S02]  /*1d70*/  VIADD R13, R0.reuse, 0x68 ;  /* 0x00000068000d7836 */ /* 0x040fe40000000000 */
[----:B------:R-:W-:Y:S01]  /*1d80*/  VIADD R8, R0, 0x69 ;  /* 0x0000006900087836 */ /* 0x000fe20000000000 */
[----:B------:R-:W-:Y:S01]  /*1d90*/  IABS R9, R11 ;  /* 0x0000000b00097213 */ /* 0x000fe20000000000 */
[--C-:B------:R-:W-:Y:S01]  /*1da0*/  @!P6 IMAD.IADD R252, R252, 0x1, -R5.reuse ;  /* 0x00000001fcfce824 */ /* 0x100fe200078e0a05 */
[----:B------:R-:W-:Y:S01]  /*1db0*/  IABS R195, R13 ;  /* 0x0000000d00c37213 */ /* 0x000fe20000000000 */
[----:B------:R-:W-:Y:S01]  /*1dc0*/  @!P5 IMAD.IADD R250, R250, 0x1, -R5 ;  /* 0x00000001fafad824 */ /* 0x000fe200078e0a05 */
[----:B------:R-:W-:Y:S01]  /*1dd0*/  IABS R193, R8 ;  /* 0x0000000800c17213 */ /* 0x000fe20000000000 */
[----:B------:R-:W-:Y:S01]  /*1de0*/  IMAD.HI.U32 R7, R6, R9, RZ ;  /* 0x0000000906077227 */ /* 0x000fe200078e00ff */
[----:B------:R-:W-:-:S02]  /*1df0*/  ISETP.GT.U32.AND P6, PT, R5, R252, PT ;  /* 0x000000fc0500720c */ /* 0x000fc40003fc4070 */
[----:B------:R-:W-:Y:S01]  /*1e00*/  ISETP.GT.U32.AND P5, PT, R5, R250, PT ;  /* 0x000000fa0500720c */ /* 0x000fe20003fa4070 */
[----:B------:R-:W-:Y:S01]  /*1e10*/  @!P3 IMAD.IADD R248, R248, 0x1, -R5 ;  /* 0x00000001f8f8b824 */ /* 0x000fe200078e0a05 */
[----:B------:R-:W-:Y:S01]  /*1e20*/  ISETP.GE.AND P3, PT, R8, RZ, PT ;  /* 0x000000ff0800720c */ /* 0x000fe20003f66270 */
[----:B------:R-:W-:-:S04]  /*1e30*/  IMAD.HI.U32 R8, R6, R195, RZ ;  /* 0x000000c306087227 */ /* 0x000fc800078e00ff */
[----:B------:R-:W-:Y:S02]  /*1e40*/  IMAD.MOV R24, RZ, RZ, -R7 ;  /* 0x000000ffff187224 */ /* 0x000fe400078e0a07 */
[----:B------:R-:W-:Y:S02]  /*1e50*/  IMAD.MOV R8, RZ, RZ, -R8 ;  /* 0x000000ffff087224 */ /* 0x000fe400078e0a08 */
[----:B------:R-:W-:-:S04]  /*1e60*/  IMAD.HI.U32 R7, R6, R193, RZ ;  /* 0x000000c106077227 */ /* 0x000fc800078e00ff */
[C---:B------:R-:W-:Y:S02]  /*1e70*/  IMAD R9, R5.reuse, R24, R9 ;  /* 0x0000001805097224 */ /* 0x040fe400078e0209 */
[C---:B------:R-:W-:Y:S02]  /*1e80*/  IMAD R195, R5.reuse, R8, R195 ;  /* 0x0000000805c37224 */ /* 0x040fe400078e02c3 */
[----:B------:R-:W-:Y:S02]  /*1e90*/  @!P6 IMAD.IADD R252, R252, 0x1, -R5 ;  /* 0x00000001fcfce824 */ /* 0x000fe400078e0a05 */
[----:B------:R-:W-:Y:S02]  /*1ea0*/  IMAD.MOV R24, RZ, RZ, -R7 ;  /* 0x000000ffff187224 */ /* 0x000fe400078e0a07 */
[----:B------:R-:W-:Y:S01]  /*1eb0*/  @!P5 IMAD.IADD R250, R250, 0x1, -R5 ;  /* 0x00000001fafad824 */ /* 0x000fe200078e0a05 */
[C---:B------:R-:W-:Y:S01]  /*1ec0*/  ISETP.GT.U32.AND P5, PT, R5.reuse, R9, PT ;  /* 0x000000090500720c */ /* 0x040fe20003fa4070 */
[----:B------:R-:W-:Y:S01]  /*1ed0*/  @!P1 IMAD.MOV R252, RZ, RZ, -R252 ;  /* 0x000000fffffc9224 */ /* 0x000fe200078e0afc */
[----:B------:R-:W-:Y:S01]  /*1ee0*/  ISETP.GT.U32.AND P1, PT, R5, R195, PT ;  /* 0x000000c30500720c */ /* 0x000fe20003f24070 */
[----:B------:R-:W-:Y:S01]  /*1ef0*/  @!P2 IMAD.MOV R244, RZ, RZ, -R244 ;  /* 0x000000fffff4a224 */ /* 0x000fe200078e0af4 */
[----:B------:R-:W-:Y:S01]  /*1f00*/  ISETP.GE.AND P2, PT, R11, RZ, PT ;  /* 0x000000ff0b00720c */ /* 0x000fe20003f46270 */
[----:B------:R-:W-:-:S02]  /*1f10*/  IMAD R193, R5, R24, R193 ;  /* 0x0000001805c17224 */ /* 0x000fc400078e02c1 */
[C---:B------:R-:W-:Y:S02]  /*1f20*/  VIADD R11, R0.reuse, 0x66 ;  /* 0x00000066000b7836 */ /* 0x040fe40000000000 */
[----:B------:R-:W-:Y:S01]  /*1f30*/  @!P0 IMAD.MOV R250, RZ, RZ, -R250 ;  /* 0x000000fffffa8224 */ /* 0x000fe200078e0afa */
[----:B------:R-:W-:Y:S01]  /*1f40*/  ISETP.GT.U32.AND P0, PT, R5, R193, PT ;  /* 0x000000c10500720c */ /* 0x000fe20003f04070 */
[----:B------:R-:W-:Y:S01]  /*1f50*/  VIADD R15, R0, 0x64 ;  /* 0x00000064000f7836 */ /* 0x000fe20000000000 */
[----:B------:R-:W-:Y:S01]  /*1f60*/  IABS R199, R11 ;  /* 0x0000000b00c77213 */ /* 0x000fe20000000000 */
[--C-:B------:R-:W-:Y:S02]  /*1f70*/  @!P5 IMAD.IADD R9, R9, 0x1, -R5.reuse ;  /* 0x000000010909d824 */ /* 0x100fe400078e0a05 */
[----:B------:R-:W-:Y:S01]  /*1f80*/  @!P1 IMAD.IADD R195, R195, 0x1, -R5 ;  /* 0x00000001c3c39824 */ /* 0x000fe200078e0a05 */
[----:B------:R-:W-:Y:S01]  /*1f90*/  IABS R203, R15 ;  /* 0x0000000f00cb7213 */ /* 0x000fe20000000000 */
[----:B------:R-:W-:Y:S01]  /*1fa0*/  IMAD.HI.U32 R8, R6, R199, RZ ;  /* 0x000000c706087227 */ /* 0x000fe200078e00ff */
[----:B------:R-:W-:-:S02]  /*1fb0*/  ISETP.GT.U32.AND P5, PT, R5, R9, PT ;  /* 0x000000090500720c */ /* 0x000fc40003fa4070 */
[----:B------:R-:W-:Y:S01]  /*1fc0*/  ISETP.GT.U32.AND P1, PT, R5, R195, PT ;  /* 0x000000c30500720c */ /* 0x000fe20003f24070 */
[----:B------:R-:W-:Y:S02]  /*1fd0*/  IMAD.MOV R8, RZ, RZ, -R8 ;  /* 0x000000ffff087224 */ /* 0x000fe400078e0a08 */
[----:B------:R-:W-:Y:S01]  /*1fe0*/  @!P4 IMAD.MOV R248, RZ, RZ, -R248 ;  /* 0x000000fffff8c224 */ /* 0x000fe200078e0af8 */
[----:B------:R-:W-:Y:S01]  /*1ff0*/  ISETP.GE.AND P4, PT, R13, RZ, PT ;  /* 0x000000ff0d00720c */ /* 0x000fe20003f86270 */
[----:B------:R-:W-:Y:S02]  /*2000*/  VIADD R7, R0, 0x67 ;  /* 0x0000006700077836 */ /* 0x000fe40000000000 */
[----:B------:R-:W-:Y:S02]  /*2010*/  @!P0 IMAD.IADD R193, R193, 0x1, -R5 ;  /* 0x00000001c1c18824 */ /* 0x000fe400078e0a05 */
[C---:B------:R-:W-:Y:S01]  /*2020*/  IMAD R199, R5.reuse, R8, R199 ;  /* 0x0000000805c77224 */ /* 0x040fe200078e02c7 */
[----:B------:R-:W-:Y:S01]  /*2030*/  IABS R197, R7 ;  /* 0x0000000700c57213 */ /* 0x000fe20000000000 */
[----:B------:R-:W-:Y:S01]  /*2040*/  IMAD.HI.U32 R8, R6, R203, RZ ;  /* 0x000000cb06087227 */ /* 0x000fe200078e00ff */
[----:B------:R-:W-:-:S02]  /*2050*/  ISETP.GT.U32.AND P0, PT, R5, R193, PT ;  /* 0x000000c10500720c */ /* 0x000fc40003f04070 */
[----:B------:R-:W-:Y:S01]  /*2060*/  ISETP.GE.AND P6, PT, R7, RZ, PT ;  /* 0x000000ff0700720c */ /* 0x000fe20003fc6270 */
[----:B------:R-:W-:Y:S02]  /*2070*/  VIADD R13, R0, 0x65 ;  /* 0x00000065000d7836 */ /* 0x000fe40000000000 */
[----:B------:R-:W-:Y:S02]  /*2080*/  IMAD.MOV R8, RZ, RZ, -R8 ;  /* 0x000000ffff087224 */ /* 0x000fe400078e0a08 */
[----:B------:R-:W-:Y:S01]  /*2090*/  IMAD.HI.U32 R7, R6, R197, RZ ;  /* 0x000000c506077227 */ /* 0x000fe200078e00ff */
[----:B------:R-:W-:-:S03]  /*20a0*/  IABS R201, R13 ;  /* 0x0000000d00c97213 */ /* 0x000fc60000000000 */
[----:B------:R-:W-:Y:S01]  /*20b0*/  @!P5 IMAD.IADD R9, R9, 0x1, -R5 ;  /* 0x000000010909d824 */ /* 0x000fe200078e0a05 */
[----:B------:R-:W-:Y:S01]  /*20c0*/  ISETP.GE.AND P5, PT, R11, RZ, PT ;  /* 0x000000ff0b00720c */ /* 0x000fe20003fa6270 */
[----:B------:R-:W-:Y:S02]  /*20d0*/  IMAD R203, R5, R8, R203 ;  /* 0x0000000805cb7224 */ /* 0x000fe400078e02cb */
[----:B------:R-:W-:Y:S02]  /*20e0*/  @!P1 IMAD.IADD R195, R195, 0x1, -R5 ;  /* 0x00000001c3c39824 */ /* 0x000fe400078e0a05 */
[----:B------:R-:W-:Y:S02]  /*20f0*/  IMAD.MOV R24, RZ, RZ, -R7 ;  /* 0x000000ffff187224 */ /* 0x000fe400078e0a07 */
[----:B------:R-:W-:Y:S01]  /*2100*/  @!P2 IMAD.MOV R9, RZ, RZ, -R9 ;  /* 0x000000ffff09a224 */ /* 0x000fe200078e0a09 */
[C---:B------:R-:W-:Y:S01]  /*2110*/  ISETP.GT.U32.AND P2, PT, R5.reuse, R199, PT ;  /* 0x000000c70500720c */ /* 0x040fe20003f44070 */
[----:B------:R-:W-:Y:S01]  /*2120*/  @!P4 IMAD.MOV R195, RZ, RZ, -R195 ;  /* 0x000000ffffc3c224 */ /* 0x000fe200078e0ac3 */
[----:B------:R-:W-:Y:S01]  /*2130*/  ISETP.GT.U32.AND P4, PT, R5, R203, PT ;  /* 0x000000cb0500720c */ /* 0x000fe20003f84070 */
[----:B------:R-:W-:-:S04]  /*2140*/  IMAD.HI.U32 R7, R6, R201, RZ ;  /* 0x000000c906077227 */ /* 0x000fc800078e00ff */
[----:B------:R-:W-:Y:S02]  /*2150*/  IMAD R197, R5, R24, R197 ;  /* 0x0000001805c57224 */ /* 0x000fe400078e02c5 */
[----:B------:R-:W-:Y:S02]  /*2160*/  @!P0 IMAD.IADD R193, R193, 0x1, -R5 ;  /* 0x00000001c1c18824 */ /* 0x000fe400078e0a05 */
[C---:B------:R-:W-:Y:S01]  /*2170*/  VIADD R11, R0.reuse, 0x63 ;  /* 0x00000063000b7836 */ /* 0x040fe20000000000 */
[----:B------:R-:W-:Y:S01]  /*2180*/  ISETP.GT.U32.AND P0, PT, R5, R197, PT ;  /* 0x000000c50500720c */ /* 0x000fe20003f04070 */
[----:B------:R-:W-:Y:S02]  /*2190*/  IMAD.MOV R24, RZ, RZ, -R7 ;  /* 0x000000ffff187224 */ /* 0x000fe400078e0a07 */
[----:B------:R-:W-:Y:S01]  /*21a0*/  @!P3 IMAD.MOV R193, RZ, RZ, -R193 ;  /* 0x000000ffffc1b224 */ /* 0x000fe200078e0ac1 */
[----:B------:R-:W-:Y:S01]  /*21b0*/  ISETP.GE.AND P3, PT, R13, RZ, PT ;  /* 0x000000ff0d00720c */ /* 0x000fe20003f66270 */
[----:B------:R-:W-:Y:S01]  /*21c0*/  IMAD R201, R5, R24, R201 ;  /* 0x0000001805c97224 */ /* 0x000fe200078e02c9 */
[----:B------:R-:W-:Y:S01]  /*21d0*/  IABS R205, R11 ;  /* 0x0000000b00cd7213 */ /* 0x000fe20000000000 */
[----:B------:R-:W-:-:S02]  /*21e0*/  VIADD R13, R0, 0x62 ;  /* 0x00000062000d7836 */ /* 0x000fc40000000000 */
[--C-:B------:R-:W-:Y:S01]  /*21f0*/  @!P2 IMAD.IADD R199, R199, 0x1, -R5.reuse ;  /* 0x00000001c7c7a824 */ /* 0x100fe200078e0a05 */
[----:B------:R-:W-:Y:S01]  /*2200*/  ISETP.GT.U32.AND P1, PT, R5, R201, PT ;  /* 0x000000c90500720c */ /* 0x000fe20003f24070 */
[----:B------:R-:W-:Y:S01]  /*2210*/  @!P4 IMAD.IADD R203, R203, 0x1, -R5 ;  /* 0x00000001cbcbc824 */ /* 0x000fe200078e0a05 */
[----:B------:R-:W-:Y:S01]  /*2220*/  IABS R207, R13 ;  /* 0x0000000d00cf7213 */ /* 0x000fe20000000000 */
[C---:B------:R-:W-:Y:S01]  /*2230*/  IMAD.HI.U32 R7, R6.reuse, R205, RZ ;  /* 0x000000cd06077227 */ /* 0x040fe200078e00ff */
[C---:B------:R-:W-:Y:S02]  /*2240*/  ISETP.GT.U32.AND P2, PT, R5.reuse, R199, PT ;  /* 0x000000c70500720c */ /* 0x040fe40003f44070 */
[----:B------:R-:W-:Y:S01]  /*2250*/  ISETP.GT.U32.AND P4, PT, R5, R203, PT ;  /* 0x000000cb0500720c */ /* 0x000fe20003f84070 */
[----:B------:R-:W-:Y:S02]  /*2260*/  IMAD.MOV R8, RZ, RZ, -R7 ;  /* 0x000000ffff087224 */ /* 0x000fe400078e0a07 */
[----:B------:R-:W-:-:S04]  /*2270*/  IMAD.HI.U32 R7, R6, R207, RZ ;  /* 0x000000cf06077227 */ /* 0x000fc800078e00ff */
[----:B------:R-:W-:Y:S02]  /*2280*/  @!P0 IMAD.IADD R197, R197, 0x1, -R5 ;  /* 0x00000001c5c58824 */ /* 0x000fe400078e0a05 */
[----:B------:R-:W-:Y:S02]  /*2290*/  IMAD.MOV R24, RZ, RZ, -R7 ;  /* 0x000000ffff187224 */ /* 0x000fe400078e0a07 */
[----:B------:R-:W-:Y:S01]  /*22a0*/  VIADD R17, R0, 0x61 ;  /* 0x0000006100117836 */ /* 0x000fe20000000000 */
[----:B------:R-:W-:Y:S01]  /*22b0*/  ISETP.GT.U32.AND P0, PT, R5, R197, PT ;  /* 0x000000c50500720c */ /* 0x000fe20003f04070 */
[----:B------:R-:W-:Y:S02]  /*22c0*/  @!P1 IMAD.IADD R201, R201, 0x1, -R5 ;  /* 0x00000001c9c99824 */ /* 0x000fe400078e0a05 */
[C---:B------:R-:W-:Y:S01]  /*22d0*/  IMAD R205, R5.reuse, R8, R205 ;  /* 0x0000000805cd7224 */ /* 0x040fe200078e02cd */
[----:B------:R-:W-:Y:S01]  /*22e0*/  IABS R209, R17 ;  /* 0x0000001100d17213 */ /* 0x000fe20000000000 */
[C---:B------:R-:W-:Y:S01]  /*22f0*/  IMAD R207, R5.reuse, R24, R207 ;  /* 0x0000001805cf7224 */ /* 0x040fe200078e02cf */
[----:B------:R-:W-:Y:S01]  /*2300*/  ISETP.GT.U32.AND P1, PT, R5, R201, PT ;  /* 0x000000c90500720c */ /* 0x000fe20003f24070 */
[--C-:B------:R-:W-:Y:S01]  /*2310*/  @!P2 IMAD.IADD R199, R199, 0x1, -R5.reuse ;  /* 0x00000001c7c7a824 */ /* 0x100fe200078e0a05 */
[----:B------:R-:W-:Y:S01]  /*2320*/  ISETP.GT.U32.AND P2, PT, R5, R205, PT ;  /* 0x000000cd0500720c */ /* 0x000fe20003f44070 */
[----:B------:R-:W-:Y:S01]  /*2330*/  @!P4 IMAD.IADD R203, R203, 0x1, -R5 ;  /* 0x00000001cbcbc824 */ /* 0x000fe200078e0a05 */
[----:B------:R-:W-:Y:S01]  /*2340*/  ISETP.GT.U32.AND P4, PT, R5, R207, PT ;  /* 0x000000cf0500720c */ /* 0x000fe20003f84070 */
[----:B------:R-:W-:-:S04]  /*2350*/  IMAD.HI.U32 R8, R6, R209, RZ ;  /* 0x000000d106087227 */ /* 0x000fc800078e00ff */
[----:B------:R-:W-:Y:S01]  /*2360*/  @!P0 IMAD.IADD R197, R197, 0x1, -R5 ;  /* 0x00000001c5c58824 */ /* 0x000fe200078e0a05 */
[----:B------:R-:W-:Y:S01]  /*2370*/  ISETP.GE.AND P0, PT, R15, RZ, PT ;  /* 0x000000ff0f00720c */ /* 0x000fe20003f06270 */
[----:B------:R-:W-:Y:S02]  /*2380*/  IMAD.MOV R8, RZ, RZ, -R8 ;  /* 0x000000ffff087224 */ /* 0x000fe400078e0a08 */
[C---:B------:R-:W-:Y:S02]  /*2390*/  VIADD R7, R0.reuse, 0x60 ;  /* 0x0000006000077836 */ /* 0x040fe40000000000 */
[----:B------:R-:W-:Y:S02]  /*23a0*/  IMAD R209, R5, R8, R209 ;  /* 0x0000000805d17224 */ /* 0x000fe400078e02d1 */
[--C-:B------:R-:W-:Y:S01]  /*23b0*/  @!P1 IMAD.IADD R201, R201, 0x1, -R5.reuse ;  /* 0x00000001c9c99824 */ /* 0x100fe200078e0a05 */
[----:B------:R-:W-:Y:S01]  /*23c0*/  IABS R211, R7 ;  /* 0x0000000700d37213 */ /* 0x000fe20000000000 */
[----:B------:R-:W-:Y:S01]  /*23d0*/  @!P2 IMAD.IADD R205, R205, 0x1, -R5 ;  /* 0x00000001cdcda824 */ /* 0x000fe200078e0a05 */
[----:B------:R-:W-:Y:S01]  /*23e0*/  ISETP.GE.AND P1, PT, R17, RZ, PT ;  /* 0x000000ff1100720c */ /* 0x000fe20003f26270 */
[----:B------:R-:W-:-:S02]  /*23f0*/  VIADD R8, R0, 0x5f ;  /* 0x0000005f00087836 */ /* 0x000fc40000000000 */
[----:B------:R-:W-:Y:S01]  /*2400*/  @!P4 IMAD.IADD R207, R207, 0x1, -R5 ;  /* 0x00000001cfcfc824 */ /* 0x000fe200078e0a05 */
[----:B------:R-:W-:Y:S01]  /*2410*/  ISETP.GT.U32.AND P2, PT, R5, R205, PT ;  /* 0x000000cd0500720c */ /* 0x000fe20003f44070 */
[----:B------:R-:W-:Y:S01]  /*2420*/  @!P3 IMAD.MOV R201, RZ, RZ, -R201 ;  /* 0x000000ffffc9b224 */ /* 0x000fe200078e0ac9 */
[----:B------:R-:W-:Y:S01]  /*2430*/  ISETP.GE.AND P3, PT, R7, RZ, PT ;  /* 0x000000ff0700720c */ /* 0x000fe20003f66270 */
[----:B------:R-:W-:Y:S01]  /*2440*/  IMAD.HI.U32 R7, R6, R211, RZ ;  /* 0x000000d306077227 */ /* 0x000fe200078e00ff */
[----:B------:R-:W-:Y:S02]  /*2450*/  IABS R213, R8 ;  /* 0x0000000800d57213 */ /* 0x000fe40000000000 */
[----:B------:R-:W-:Y:S01]  /*2460*/  ISETP.GT.U32.AND P4, PT, R5, R207, PT ;  /* 0x000000cf0500720c */ /* 0x000fe20003f84070 */
[----:B------:R-:W-:Y:S01]  /*2470*/  @!P6 IMAD.MOV R197, RZ, RZ, -R197 ;  /* 0x000000ffffc5e224 */ /* 0x000fe200078e0ac5 */
[----:B------:R-:W-:Y:S01]  /*2480*/  ISETP.GE.AND P6, PT, R11, RZ, PT ;  /* 0x000000ff0b00720c */ /* 0x000fe20003fc6270 */
[----:B------:R-:W-:Y:S01]  /*2490*/  @!P0 IMAD.MOV R203, RZ, RZ, -R203 ;  /* 0x000000ffffcb8224 */ /* 0x000fe200078e0acb */
[----:B------:R-:W-:Y:S01]  /*24a0*/  ISETP.GE.AND P0, PT, R8, RZ, PT ;  /* 0x000000ff0800720c */ /* 0x000fe20003f06270 */
[----:B------:R-:W-:-:S04]  /*24b0*/  IMAD.HI.U32 R8, R6, R213, RZ ;  /* 0x000000d506087227 */ /* 0x000fc800078e00ff */
[----:B------:R-:W-:Y:S02]  /*24c0*/  IMAD.MOV R24, RZ, RZ, -R7 ;  /* 0x000000ffff187224 */ /* 0x000fe400078e0a07 */
[----:B------:R-:W-:Y:S02]  /*24d0*/  IMAD.MOV R8, RZ, RZ, -R8 ;  /* 0x000000ffff087224 */ /* 0x000fe400078e0a08 */
[----:B------:R-:W-:Y:S02]  /*24e0*/  IMAD R211, R5, R24, R211 ;  /* 0x0000001805d37224 */ /* 0x000fe400078e02d3 */
[----:B------:R-:W-:Y:S01]  /*24f0*/  @!P2 IMAD.IADD R205, R205, 0x1, -R5 ;  /* 0x00000001cdcda824 */ /* 0x000fe200078e0a05 */
[C---:B------:R-:W-:Y:S01]  /*2500*/  ISETP.GT.U32.AND P2, PT, R5.reuse, R209, PT ;  /* 0x000000d10500720c */ /* 0x040fe20003f44070 */
[----:B------:R-:W-:Y:S02]  /*2510*/  IMAD R213, R5, R8, R213 ;  /* 0x0000000805d57224 */ /* 0x000fe400078e02d5 */
[----:B------:R-:W-:Y:S01]  /*2520*/  @!P4 IMAD.IADD R207, R207, 0x1, -R5 ;  /* 0x00000001cfcfc824 */ /* 0x000fe200078e0a05 */
[C---:B------:R-:W-:Y:S01]  /*2530*/  ISETP.GT.U32.AND P4, PT, R5.reuse, R211, PT ;  /* 0x000000d30500720c */ /* 0x040fe20003f84070 */
[----:B------:R-:W-:Y:S01]  /*2540*/  @!P6 IMAD.MOV R205, RZ, RZ, -R205 ;  /* 0x000000ffffcde224 */ /* 0x000fe200078e0acd */
[----:B------:R-:W-:Y:S01]  /*2550*/  ISETP.GT.U32.AND P6, PT, R5, R213, PT ;  /* 0x000000d50500720c */ /* 0x000fe20003fc4070 */
[----:B------:R-:W-:-:S02]  /*2560*/  VIADD R11, R0, 0x5e ;  /* 0x0000005e000b7836 */ /* 0x000fc40000000000 */
[----:B------:R-:W-:Y:S01]  /*2570*/  @!P5 IMAD.MOV R199, RZ, RZ, -R199 ;  /* 0x000000ffffc7d224 */ /* 0x000fe200078e0ac7 */
[----:B------:R-:W-:Y:S01]  /*2580*/  ISETP.GE.AND P5, PT, R13, RZ, PT ;  /* 0x000000ff0d00720c */ /* 0x000fe20003fa6270 */
[C---:B------:R-:W-:Y:S01]  /*2590*/  VIADD R13, R0.reuse, 0x5d ;  /* 0x0000005d000d7836 */ /* 0x040fe20000000000 */
[----:B------:R-:W-:Y:S01]  /*25a0*/  IABS R215, R11 ;  /* 0x0000000b00d77213 */ /* 0x000fe20000000000 */
[--C-:B------:R-:W-:Y:S02]  /*25b0*/  @!P2 IMAD.IADD R209, R209, 0x1, -R5.reuse ;  /* 0x00000001d1d1a824 */ /* 0x100fe400078e0a05 */
[----:B------:R-:W-:Y:S01]  /*25c0*/  VIADD R15, R0, 0x5c ;  /* 0x0000005c000f7836 */ /* 0x000fe20000000000 */
[----:B------:R-:W-:Y:S01]  /*25d0*/  IABS R234, R13 ;  /* 0x0000000d00ea7213 */ /* 0x000fe20000000000 */
[--C-:B------:R-:W-:Y:S01]  /*25e0*/  @!P4 IMAD.IADD R211, R211, 0x1, -R5.reuse ;  /* 0x00000001d3d3c824 */ /* 0x100fe200078e0a05 */
[----:B------:R-:W-:Y:S01]  /*25f0*/  ISETP.GT.U32.AND P2, PT, R5, R209, PT ;  /* 0x000000d10500720c */ /* 0x000fe20003f44070 */
[----:B------:R-:W-:Y:S01]  /*2600*/  @!P6 IMAD.IADD R213, R213, 0x1, -R5 ;  /* 0x00000001d5d5e824 */ /* 0x000fe200078e0a05 */
[----:B------:R-:W-:Y:S01]  /*2610*/  IABS R232, R15 ;  /* 0x0000000f00e87213 */ /* 0x000fe20000000000 */
[----:B------:R-:W-:Y:S01]  /*2620*/  IMAD.HI.U32 R7, R6, R215, RZ ;  /* 0x000000d706077227 */ /* 0x000fe200078e00ff */
[----:B------:R-:W-:-:S02]  /*2630*/  ISETP.GT.U32.AND P4, PT, R5, R211, PT ;  /* 0x000000d30500720c */ /* 0x000fc40003f84070 */
[----:B------:R-:W-:Y:S01]  /*2640*/  ISETP.GT.U32.AND P6, PT, R5, R213, PT ;  /* 0x000000d50500720c */ /* 0x000fe20003fc4070 */
[----:B------:R-:W-:-:S04]  /*2650*/  IMAD.HI.U32 R8, R6, R234, RZ ;  /* 0x000000ea06087227 */ /* 0x000fc800078e00ff */
[----:B------:R-:W-:Y:S02]  /*2660*/  IMAD.MOV R24, RZ, RZ, -R7 ;  /* 0x000000ffff187224 */ /* 0x000fe400078e0a07 */
[----:B------:R-:W-:Y:S02]  /*2670*/  IMAD.MOV R8, RZ, RZ, -R8 ;  /* 0x000000ffff087224 */ /* 0x000fe400078e0a08 */
[C---:B------:R-:W-:Y:S02]  /*2680*/  IMAD R215, R5.reuse, R24, R215 ;  /* 0x0000001805d77224 */ /* 0x040fe400078e02d7 */
[----:B------:R-:W-:Y:S02]  /*2690*/  VIADD R17, R0, 0x5b ;  /* 0x0000005b00117836 */ /* 0x000fe40000000000 */
[----:B------:R-:W-:Y:S02]  /*26a0*/  IMAD R234, R5, R8, R234 ;  /* 0x0000000805ea7224 */ /* 0x000fe400078e02ea */
[----:B------:R-:W-:Y:S01]  /*26b0*/  @!P4 IMAD.IADD R211, R211, 0x1, -R5 ;  /* 0x00000001d3d3c824 */ /* 0x000fe200078e0a05 */
[----:B------:R-:W-:Y:S01]  /*26c0*/  IABS R230, R17 ;  /* 0x0000001100e67213 */ /* 0x000fe20000000000 */
[----:B------:R-:W-:Y:S01]  /*26d0*/  IMAD.HI.U32 R7, R6, R232, RZ ;  /* 0x000000e806077227 */ /* 0x000fe200078e00ff */
[----:B------:R-:W-:-:S03]  /*26e0*/  ISETP.GT.U32.AND P4, PT, R5, R215, PT ;  /* 0x000000d70500720c */ /* 0x000fc60003f84070 */
[----:B------:R-:W-:Y:S01]  /*26f0*/  @!P5 IMAD.MOV R207, RZ, RZ, -R207 ;  /* 0x000000ffffcfd224 */ /* 0x000fe200078e0acf */
[----:B------:R-:W-:Y:S01]  /*2700*/  ISETP.GE.AND P5, PT, R11, RZ, PT ;  /* 0x000000ff0b00720c */ /* 0x000fe20003fa6270 */
[----:B------:R-:W-:Y:S01]  /*2710*/  @!P6 IMAD.IADD R213, R213, 0x1, -R5 ;  /* 0x00000001d5d5e824 */ /* 0x000fe200078e0a05 */
[----:B------:R-:W-:Y:S01]  /*2720*/  ISETP.GT.U32.AND P6, PT, R5, R234, PT ;  /* 0x000000ea0500720c */ /* 0x000fe20003fc4070 */
[----:B------:R-:W-:Y:S02]  /*2730*/  IMAD.MOV R11, RZ, RZ, -R7 ;  /* 0x000000ffff0b7224 */ /* 0x000fe400078e0a07 */
[----:B------:R-:W-:-:S04]  /*2740*/  IMAD.HI.U32 R7, R6, R230, RZ ;  /* 0x000000e606077227 */ /* 0x000fc800078e00ff */
[----:B------:R-:W-:Y:S01]  /*2750*/  @!P2 IMAD.IADD R209, R209, 0x1, -R5 ;  /* 0x00000001d1d1a824 */ /* 0x000fe200078e0a05 */
[----:B------:R-:W-:Y:S01]  /*2760*/  ISETP.GE.AND P2, PT, R13, RZ, PT ;  /* 0x000000ff0d00720c */ /* 0x000fe20003f46270 */
[----:B------:R-:W-:Y:S02]  /*2770*/  IMAD R232, R5, R11, R232 ;  /* 0x0000000b05e87224 */ /* 0x000fe400078e02e8 */
[----:B------:R-:W-:Y:S02]  /*2780*/  IMAD.MOV R13, RZ, RZ, -R7 ;  /* 0x000000ffff0d7224 */ /* 0x000fe400078e0a07 */
[--C-:B------:R-:W-:Y:S01]  /*2790*/  @!P4 IMAD.IADD R215, R215, 0x1, -R5.reuse ;  /* 0x00000001d7d7c824 */ /* 0x100fe200078e0a05 */
[C---:B------:R-:W-:Y:S01]  /*27a0*/  ISETP.GT.U32.AND P4, PT, R5.reuse, R232, PT ;  /* 0x000000e80500720c */ /* 0x040fe20003f84070 */
[----:B------:R-:W-:Y:S02]  /*27b0*/  IMAD R230, R5, R13, R230 ;  /* 0x0000000d05e67224 */ /* 0x000fe400078e02e6 */
[----:B------:R-:W-:-:S02]  /*27c0*/  @!P6 IMAD.IADD R234, R234, 0x1, -R5 ;  /* 0x00000001eaeae824 */ /* 0x000fc400078e0a05 */
[----:B------:R-:W-:Y:S01]  /*27d0*/  IMAD.HI.U32 R8, R6, R228, RZ ;  /* 0x000000e406087227 */ /* 0x000fe200078e00ff */
[----:B------:R-:W-:-:S03]  /*27e0*/  ISETP.GT.U32.AND P6, PT, R5, R230, PT ;  /* 0x000000e60500720c */ /* 0x000fc60003fc4070 */
[----:B------:R-:W-:-:S04]  /*27f0*/  IMAD.HI.U32 R7, R6, R224, RZ ;  /* 0x000000e006077227 */ /* 0x000fc800078e00ff */
[----:B------:R-:W-:Y:S01]  /*2800*/  @!P4 IMAD.IADD R232, R232, 0x1, -R5 ;  /* 0x00000001e8e8c824 */ /* 0x000fe200078e0a05 */
[----:B------:R-:W-:Y:S01]  /*2810*/  ISETP.GT.U32.AND P4, PT, R5, R215, PT ;  /* 0x000000d70500720c */ /* 0x000fe20003f84070 */
[----:B------:R-:W-:-:S04]  /*2820*/  IMAD.HI.U32 R11, R6, R226, RZ ;  /* 0x000000e2060b7227 */ /* 0x000fc800078e00ff */
[----:B------:R-:W-:Y:S01]  /*2830*/  @!P6 IMAD.IADD R230, R230, 0x1, -R5 ;  /* 0x00000001e6e6e824 */ /* 0x000fe200078e0a05 */
[C---:B------:R-:W-:Y:S01]  /*2840*/  ISETP.GT.U32.AND P6, PT, R5.reuse, R232, PT ;  /* 0x000000e80500720c */ /* 0x040fe20003fc4070 */
[----:B------:R-:W-:Y:S02]  /*2850*/  IMAD.MOV R8, RZ, RZ, -R8 ;  /* 0x000000ffff087224 */ /* 0x000fe400078e0a08 */
[----:B------:R-:W-:Y:S02]  /*2860*/  IMAD.MOV R7, RZ, RZ, -R7 ;  /* 0x000000ffff077224 */ /* 0x000fe400078e0a07 */
[----:B------:R-:W-:Y:S01]  /*2870*/  @!P1 IMAD.MOV R209, RZ, RZ, -R209 ;  /* 0x000000ffffd19224 */ /* 0x000fe200078e0ad1 */
[C---:B------:R-:W-:Y:S01]  /*2880*/  ISETP.GT.U32.AND P1, PT, R5.reuse, R234, PT ;  /* 0x000000ea0500720c */ /* 0x040fe20003f24070 */
[----:B------:R-:W-:Y:S01]  /*2890*/  @!P3 IMAD.MOV R211, RZ, RZ, -R211 ;  /* 0x000000ffffd3b224 */ /* 0x000fe200078e0ad3 */
[----:B------:R-:W-:Y:S01]  /*28a0*/  ISETP.GT.U32.AND P3, PT, R5, R230, PT ;  /* 0x000000e60500720c */ /* 0x000fe20003f64070 */
[----:B------:R-:W-:-:S02]  /*28b0*/  IMAD.MOV R11, RZ, RZ, -R11 ;  /* 0x000000ffff0b7224 */ /* 0x000fc400078e0a0b */
[C---:B------:R-:W-:Y:S02]  /*28c0*/  VIADD R13, R0.reuse, 0x56 ;  /* 0x00000056000d7836 */ /* 0x040fe40000000000 */
[C---:B------:R-:W-:Y:S02]  /*28d0*/  IMAD R228, R5.reuse, R8, R228 ;  /* 0x0000000805e47224 */ /* 0x040fe400078e02e4 */
[C---:B------:R-:W-:Y:S01]  /*28e0*/  IMAD R224, R5.reuse, R7, R224 ;  /* 0x0000000705e07224 */ /* 0x040fe200078e02e0 */
[----:B------:R-:W-:Y:S01]  /*28f0*/  IABS R220, R13 ;  /* 0x0000000d00dc7213 */ /* 0x000fe20000000000 */
[C---:B------:R-:W-:Y:S02]  /*2900*/  IMAD R226, R5.reuse, R11, R226 ;  /* 0x0000000b05e27224 */ /* 0x040fe400078e02e2 */
[----:B------:R-:W-:Y:S02]  /*2910*/  VIADD R11, R0, 0x57 ;  /* 0x00000057000b7836 */ /* 0x000fe40000000000 */
[----:B------:R-:W-:Y:S01]  /*2920*/  @!P0 IMAD.MOV R213, RZ, RZ, -R213 ;  /* 0x000000ffffd58224 */ /* 0x000fe200078e0ad5 */
[C---:B------:R-:W-:Y:S01]  /*2930*/  ISETP.GT.U32.AND P0, PT, R5.reuse, R228, PT ;  /* 0x000000e40500720c */ /* 0x040fe20003f04070 */
[----:B------:R-:W-:Y:S01]  /*2940*/  @!P6 IMAD.IADD R232, R232, 0x1, -R5 ;  /* 0x00000001e8e8e824 */ /* 0x000fe200078e0a05 */
[----:B------:R-:W-:Y:S01]  /*2950*/  ISETP.GT.U32.AND P6, PT, R5, R224, PT ;  /* 0x000000e00500720c */ /* 0x000fe20003fc4070 */
[----:B------:R-:W-:Y:S01]  /*2960*/  IMAD.HI.U32 R8, R6, R220, RZ ;  /* 0x000000dc06087227 */ /* 0x000fe200078e00ff */
[----:B------:R-:W-:-:S03]  /*2970*/  IABS R222, R11 ;  /* 0x0000000b00de7213 */ /* 0x000fc60000000000 */
[--C-:B------:R-:W-:Y:S01]  /*2980*/  @!P1 IMAD.IADD R234, R234, 0x1, -R5.reuse ;  /* 0x00000001eaea9824 */ /* 0x100fe200078e0a05 */
[----:B------:R-:W-:Y:S01]  /*2990*/  ISETP.GE.AND P1, PT, R15, RZ, PT ;  /* 0x000000ff0f00720c */ /* 0x000fe20003f26270 */
[----:B------:R-:W-:Y:S01]  /*29a0*/  @!P3 IMAD.IADD R230, R230, 0x1, -R5 ;  /* 0x00000001e6e6b824 */ /* 0x000fe200078e0a05 */
[----:B------:R-:W-:Y:S01]  /*29b0*/  ISETP.GE.AND P3, PT, R17, RZ, PT ;  /* 0x000000ff1100720c */ /* 0x000fe20003f66270 */
[----:B------:R-:W-:Y:S02]  /*29c0*/  IMAD.MOV R8, RZ, RZ, -R8 ;  /* 0x000000ffff087224 */ /* 0x000fe400078e0a08 */
[----:B------:R-:W-:-:S04]  /*29d0*/  IMAD.HI.U32 R7, R6, R222, RZ ;  /* 0x000000de06077227 */ /* 0x000fc800078e00ff */
[----:B------:R-:W-:Y:S02]  /*29e0*/  IMAD R220, R5, R8, R220 ;  /* 0x0000000805dc7224 */ /* 0x000fe400078e02dc */
[----:B------:R-:W-:Y:S01]  /*29f0*/  @!P4 IMAD.IADD R215, R215, 0x1, -R5 ;  /* 0x00000001d7d7c824 */ /* 0x000fe200078e0a05 */
[----:B------:R-:W-:Y:S01]  /*2a00*/  ISETP.GT.U32.AND P4, PT, R5, R226, PT ;  /* 0x000000e20500720c */ /* 0x000fe20003f84070 */
[----:B------:R-:W-:Y:S02]  /*2a10*/  IMAD.MOV R7, RZ, RZ, -R7 ;  /* 0x000000ffff077224 */ /* 0x000fe400078e0a07 */
[--C-:B------:R-:W-:Y:S01]  /*2a20*/  @!P0 IMAD.IADD R228, R228, 0x1, -R5.reuse ;  /* 0x00000001e4e48824 */ /* 0x100fe200078e0a05 */
[----:B------:R-:W-:Y:S01]  /*2a30*/  ISETP.GE.AND P0, PT, R19, RZ, PT ;  /* 0x000000ff1300720c */ /* 0x000fe20003f06270 */
[----:B------:R-:W-:Y:S02]  /*2a40*/  VIADD R8, R0, 0x55 ;  /* 0x0000005500087836 */ /* 0x000fe40000000000 */
[----:B------:R-:W-:-:S02]  /*2a50*/  @!P6 IMAD.IADD R224, R224, 0x1, -R5 ;  /* 0x00000001e0e0e824 */ /* 0x000fc400078e0a05 */
[C---:B------:R-:W-:Y:S01]  /*2a60*/  IMAD R222, R5.reuse, R7, R222 ;  /* 0x0000000705de7224 */ /* 0x040fe200078e02de */
[----:B------:R-:W-:Y:S01]  /*2a70*/  IABS R218, R8 ;  /* 0x0000000800da7213 */ /* 0x000fe20000000000 */
[----:B------:R-:W-:Y:S01]  /*2a80*/  @!P5 IMAD.MOV R215, RZ, RZ, -R215 ;  /* 0x000000ffffd7d224 */ /* 0x000fe200078e0ad7 */
[C---:B------:R-:W-:Y:S01]  /*2a90*/  ISETP.GT.U32.AND P5, PT, R5.reuse, R228, PT ;  /* 0x000000e40500720c */ /* 0x040fe20003fa4070 */
[----:B------:R-:W-:Y:S01]  /*2aa0*/  @!P1 IMAD.MOV R232, RZ, RZ, -R232 ;  /* 0x000000ffffe89224 */ /* 0x000fe200078e0ae8 */
[C---:B------:R-:W-:Y:S01]  /*2ab0*/  ISETP.GT.U32.AND P6, PT, R5.reuse, R224, PT ;  /* 0x000000e00500720c */ /* 0x040fe20003fc4070 */
[----:B------:R-:W-:Y:S01]  /*2ac0*/  @!P3 IMAD.MOV R230, RZ, RZ, -R230 ;  /* 0x000000ffffe6b224 */ /* 0x000fe200078e0ae6 */
[----:B------:R-:W-:Y:S01]  /*2ad0*/  ISETP.GT.U32.AND P1, PT, R5, R222, PT ;  /* 0x000000de0500720c */ /* 0x000fe20003f24070 */
[----:B------:R-:W-:Y:S01]  /*2ae0*/  IMAD.HI.U32 R7, R6, R218, RZ ;  /* 0x000000da06077227 */ /* 0x000fe200078e00ff */
[----:B------:R-:W-:-:S03]  /*2af0*/  ISETP.GE.AND P3, PT, R23, RZ, PT ;  /* 0x000000ff1700720c */ /* 0x000fc60003f66270 */
[----:B------:R-:W-:Y:S02]  /*2b00*/  IMAD.MOV R7, RZ, RZ, -R7 ;  /* 0x000000ffff077224 */ /* 0x000fe400078e0a07 */
[----:B------:R-:W-:Y:S02]  /*2b10*/  VIADD R15, R0, 0x54 ;  /* 0x00000054000f7836 */ /* 0x000fe40000000000 */
[--C-:B------:R-:W-:Y:S01]  /*2b20*/  @!P5 IMAD.IADD R228, R228, 0x1, -R5.reuse ;  /* 0x00000001e4e4d824 */ /* 0x100fe200078e0a05 */
[C---:B------:R-:W-:Y:S01]  /*2b30*/  ISETP.GT.U32.AND P5, PT, R5.reuse, R220, PT ;  /* 0x000000dc0500720c */ /* 0x040fe20003fa4070 */
[--C-:B------:R-:W-:Y:S01]  /*2b40*/  @!P6 IMAD.IADD R224, R224, 0x1, -R5.reuse ;  /* 0x00000001e0e0e824 */ /* 0x100fe200078e0a05 */
[----:B------:R-:W-:Y:S01]  /*2b50*/  IABS R216, R15 ;  /* 0x0000000f00d87213 */ /* 0x000fe20000000000 */
[----:B------:R-:W-:Y:S01]  /*2b60*/  IMAD R218, R5, R7, R218 ;  /* 0x0000000705da7224 */ /* 0x000fe200078e02da */
[----:B------:R-:W-:Y:S01]  /*2b70*/  ISETP.GE.AND P6, PT, R13, RZ, PT ;  /* 0x000000ff0d00720c */ /* 0x000fe20003fc6270 */
[----:B------:R-:W-:Y:S01]  /*2b80*/  @!P1 IMAD.IADD R222, R222, 0x1, -R5 ;  /* 0x00000001dede9824 */ /* 0x000fe200078e0a05 */
[----:B------:R-:W-:Y:S01]  /*2b90*/  ISETP.GE.AND P1, PT, R8, RZ, PT ;  /* 0x000000ff0800720c */ /* 0x000fe20003f26270 */
[----:B------:R-:W-:Y:S01]  /*2ba0*/  @!P3 IMAD.MOV R224, RZ, RZ, -R224 ;  /* 0x000000ffffe0b224 */ /* 0x000fe200078e0ae0 */
[C---:B------:R-:W-:Y:S01]  /*2bb0*/  ISETP.GT.U32.AND P3, PT, R5.reuse, R218, PT ;  /* 0x000000da0500720c */ /* 0x040fe20003f64070 */
[----:B------:R-:W-:Y:S01]  /*2bc0*/  @!P0 IMAD.MOV R228, RZ, RZ, -R228 ;  /* 0x000000ffffe48224 */ /* 0x000fe200078e0ae4 */
[----:B------:R-:W-:Y:S01]  /*2bd0*/  ISETP.GT.U32.AND P0, PT, R5, R222, PT ;  /* 0x000000de0500720c */ /* 0x000fe20003f04070 */
[----:B------:R-:W-:-:S02]  /*2be0*/  VIADD R7, R0, 0x53 ;  /* 0x0000005300077836 */ /* 0x000fc40000000000 */
[--C-:B------:R-:W-:Y:S02]  /*2bf0*/  @!P5 IMAD.IADD R220, R220, 0x1, -R5.reuse ;  /* 0x00000001dcdcd824 */ /* 0x100fe400078e0a05 */
[--C-:B------:R-:W-:Y:S01]  /*2c00*/  @!P4 IMAD.IADD R226, R226, 0x1, -R5.reuse ;  /* 0x00000001e2e2c824 */ /* 0x100fe200078e0a05 */
[----:B------:R-:W-:Y:S01]  /*2c10*/  IABS R214, R7 ;  /* 0x0000000700d67213 */ /* 0x000fe20000000000 */
[----:B------:R-:W-:Y:S01]  /*2c20*/  IMAD.HI.U32 R8, R6, R216, RZ ;  /* 0x000000d806087227 */ /* 0x000fe200078e00ff */
[----:B------:R-:W-:Y:S02]  /*2c30*/  ISETP.GT.U32.AND P5, PT, R5, R220, PT ;  /* 0x000000dc0500720c */ /* 0x000fe40003fa4070 */
[----:B------:R-:W-:Y:S01]  /*2c40*/  ISETP.GE.AND P4, PT, R21, RZ, PT ;  /* 0x000000ff1500720c */ /* 0x000fe20003f86270 */
[--C-:B------:R-:W-:Y:S02]  /*2c50*/  @!P3 IMAD.IADD R218, R218, 0x1, -R5.reuse ;  /* 0x00000001dadab824 */ /* 0x100fe400078e0a05 */
[----:B------:R-:W-:Y:S01]  /*2c60*/  @!P2 IMAD.MOV R234, RZ, RZ, -R234 ;  /* 0x000000ffffeaa224 */ /* 0x000fe200078e0aea */
[----:B------:R-:W-:Y:S01]  /*2c70*/  ISETP.GT.U32.AND P2, PT, R5, R226, PT ;  /* 0x000000e20500720c */ /* 0x000fe20003f44070 */
[----:B------:R-:W-:Y:S01]  /*2c80*/  @!P0 IMAD.IADD R222, R222, 0x1, -R5 ;  /* 0x00000001dede8824 */ /* 0x000fe200078e0a05 */
[----:B------:R-:W-:Y:S01]  /*2c90*/  ISETP.GE.AND P0, PT, R7, RZ, PT ;  /* 0x000000ff0700720c */ /* 0x000fe20003f06270 */
[----:B------:R-:W-:Y:S01]  /*2ca0*/  IMAD.MOV R8, RZ, RZ, -R8 ;  /* 0x000000ffff087224 */ /* 0x000fe200078e0a08 */
[----:B------:R-:W-:Y:S01]  /*2cb0*/  ISETP.GT.U32.AND P3, PT, R5, R218, PT ;  /* 0x000000da0500720c */ /* 0x000fe20003f64070 */
[----:B------:R-:W-:-:S04]  /*2cc0*/  IMAD.HI.U32 R7, R6, R214, RZ ;  /* 0x000000d606077227 */ /* 0x000fc800078e00ff */
[C---:B------:R-:W-:Y:S02]  /*2cd0*/  IMAD R216, R5.reuse, R8, R216 ;  /* 0x0000000805d87224 */ /* 0x040fe400078e02d8 */
[----:B------:R-:W-:Y:S02]  /*2ce0*/  VIADD R13, R0, 0x51 ;  /* 0x00000051000d7836 */ /* 0x000fe40000000000 */
[----:B------:R-:W-:Y:S02]  /*2cf0*/  IMAD.MOV R7, RZ, RZ, -R7 ;  /* 0x000000ffff077224 */ /* 0x000fe400078e0a07 */
[--C-:B------:R-:W-:Y:S01]  /*2d00*/  @!P5 IMAD.IADD R220, R220, 0x1, -R5.reuse ;  /* 0x00000001dcdcd824 */ /* 0x100fe200078e0a05 */
[C---:B------:R-:W-:Y:S01]  /*2d10*/  ISETP.GT.U32.AND P5, PT, R5.reuse, R216, PT ;  /* 0x000000d80500720c */ /* 0x040fe20003fa4070 */
[----:B------:R-:W-:Y:S01]  /*2d20*/  IMAD R214, R5, R7, R214 ;  /* 0x0000000705d67224 */ /* 0x000fe200078e02d6 */
[----:B------:R-:W-:Y:S01]  /*2d30*/  IABS R210, R13 ;  /* 0x0000000d00d27213 */ /* 0x000fe20000000000 */
[--C-:B------:R-:W-:Y:S01]  /*2d40*/  @!P2 IMAD.IADD R226, R226, 0x1, -R5.reuse ;  /* 0x00000001e2e2a824 */ /* 0x100fe200078e0a05 */
[----:B------:R-:W-:Y:S01]  /*2d50*/  ISETP.GE.AND P2, PT, R11, RZ, PT ;  /* 0x000000ff0b00720c */ /* 0x000fe20003f46270 */
[----:B------:R-:W-:Y:S01]  /*2d60*/  @!P3 IMAD.IADD R218, R218, 0x1, -R5 ;  /* 0x00000001dadab824 */ /* 0x000fe200078e0a05 */
[----:B------:R-:W-:Y:S01]  /*2d70*/  ISETP.GT.U32.AND P3, PT, R5, R214, PT ;  /* 0x000000d60500720c */ /* 0x000fe20003f64070 */
[----:B------:R-:W-:-:S04]  /*2d80*/  IMAD.HI.U32 R11, R6, R210, RZ ;  /* 0x000000d2060b7227 */ /* 0x000fc800078e00ff */
[----:B------:R-:W-:Y:S02]  /*2d90*/  VIADD R8, R0, 0x52 ;  /* 0x0000005200087836 */ /* 0x000fe40000000000 */
[----:B------:R-:W-:Y:S02]  /*2da0*/  IMAD.MOV R11, RZ, RZ, -R11 ;  /* 0x000000ffff0b7224 */ /* 0x000fe400078e0a0b */
[--C-:B------:R-:W-:Y:S01]  /*2db0*/  @!P5 IMAD.IADD R216, R216, 0x1, -R5.reuse ;  /* 0x00000001d8d8d824 */ /* 0x100fe200078e0a05 */
[----:B------:R-:W-:Y:S01]  /*2dc0*/  IABS R212, R8 ;  /* 0x0000000800d47213 */ /* 0x000fe20000000000 */
[C---:B------:R-:W-:Y:S02]  /*2dd0*/  IMAD R210, R5.reuse, R11, R210 ;  /* 0x0000000b05d27224 */ /* 0x040fe400078e02d2 */
[----:B------:R-:W-:Y:S01]  /*2de0*/  @!P2 IMAD.MOV R222, RZ, RZ, -R222 ;  /* 0x000000ffffdea224 */ /* 0x000fe200078e0ade */
[----:B------:R-:W-:Y:S01]  /*2df0*/  ISETP.GE.AND P2, PT, R8, RZ, PT ;  /* 0x000000ff0800720c */ /* 0x000fe20003f46270 */
[----:B------:R-:W-:Y:S01]  /*2e00*/  @!P3 IMAD.IADD R214, R214, 0x1, -R5 ;  /* 0x00000001d6d6b824 */ /* 0x000fe200078e0a05 */
[C---:B------:R-:W-:Y:S01]  /*2e10*/  ISETP.GT.U32.AND P5, PT, R5.reuse, R216, PT ;  /* 0x000000d80500720c */ /* 0x040fe20003fa4070 */
[----:B------:R-:W-:Y:S01]  /*2e20*/  IMAD.HI.U32 R8, R6, R212, RZ ;  /* 0x000000d406087227 */ /* 0x000fe200078e00ff */
[----:B------:R-:W-:-:S03]  /*2e30*/  ISETP.GT.U32.AND P3, PT, R5, R210, PT ;  /* 0x000000d20500720c */ /* 0x000fc60003f64070 */
[----:B------:R-:W-:Y:S01]  /*2e40*/  @!P4 IMAD.MOV R226, RZ, RZ, -R226 ;  /* 0x000000ffffe2c224 */ /* 0x000fe200078e0ae2 */
[----:B------:R-:W-:Y:S01]  /*2e50*/  ISETP.GE.AND P4, PT, R15, RZ, PT ;  /* 0x000000ff0f00720c */ /* 0x000fe20003f86270 */
[----:B------:R-:W-:Y:S02]  /*2e60*/  IMAD.MOV R8, RZ, RZ, -R8 ;  /* 0x000000ffff087224 */ /* 0x000fe400078e0a08 */
[C---:B------:R-:W-:Y:S02]  /*2e70*/  VIADD R15, R0.reuse, 0x4e ;  /* 0x0000004e000f7836 */ /* 0x040fe40000000000 */
[C---:B------:R-:W-:Y:S02]  /*2e80*/  IMAD R212, R5.reuse, R8, R212 ;  /* 0x0000000805d47224 */ /* 0x040fe400078e02d4 */
[----:B------:R-:W-:Y:S01]  /*2e90*/  VIADD R8, R0, 0x50 ;  /* 0x0000005000087836 */ /* 0x000fe20000000000 */
[----:B------:R-:W-:Y:S01]  /*2ea0*/  IABS R204, R15 ;  /* 0x0000000f00cc7213 */ /* 0x000fe20000000000 */
[--C-:B------:R-:W-:Y:S01]  /*2eb0*/  @!P5 IMAD.IADD R216, R216, 0x1, -R5.reuse ;  /* 0x00000001d8d8d824 */ /* 0x100fe200078e0a05 */
[----:B------:R-:W-:Y:S01]  /*2ec0*/  ISETP.GT.U32.AND P5, PT, R5, R212, PT ;  /* 0x000000d40500720c */ /* 0x000fe20003fa4070 */
[----:B------:R-:W-:Y:S01]  /*2ed0*/  VIADD R17, R0, 0x4d ;  /* 0x0000004d00117836 */ /* 0x000fe20000000000 */
[----:B------:R-:W-:Y:S01]  /*2ee0*/  IABS R208, R8 ;  /* 0x0000000800d07213 */ /* 0x000fe20000000000 */
[----:B------:R-:W-:-:S02]  /*2ef0*/  @!P3 IMAD.IADD R210, R210, 0x1, -R5 ;  /* 0x00000001d2d2b824 */ /* 0x000fc400078e0a05 */
[----:B------:R-:W-:Y:S01]  /*2f00*/  @!P1 IMAD.MOV R218, RZ, RZ, -R218 ;  /* 0x000000ffffda9224 */ /* 0x000fe200078e0ada */
[----:B------:R-:W-:Y:S01]  /*2f10*/  IABS R202, R17 ;  /* 0x0000001100ca7213 */ /* 0x000fe20000000000 */
[----:B------:R-:W-:Y:S01]  /*2f20*/  @!P4 IMAD.MOV R216, RZ, RZ, -R216 ;  /* 0x000000ffffd8c224 */ /* 0x000fe200078e0ad8 */
[C---:B------:R-:W-:Y:S01]  /*2f30*/  ISETP.GT.U32.AND P1, PT, R5.reuse, R214, PT ;  /* 0x000000d60500720c */ /* 0x040fe20003f24070 */
[----:B------:R-:W-:Y:S01]  /*2f40*/  IMAD.HI.U32 R7, R6, R208, RZ ;  /* 0x000000d006077227 */ /* 0x000fe200078e00ff */
[----:B------:R-:W-:Y:S02]  /*2f50*/  ISETP.GE.AND P4, PT, R8, RZ, PT ;  /* 0x000000ff0800720c */ /* 0x000fe40003f86270 */
[----:B------:R-:W-:Y:S01]  /*2f60*/  ISETP.GT.U32.AND P3, PT, R5, R210, PT ;  /* 0x000000d20500720c */ /* 0x000fe20003f64070 */
[----:B------:R-:W-:-:S04]  /*2f70*/  IMAD.HI.U32 R8, R6, R204, RZ ;  /* 0x000000cc06087227 */ /* 0x000fc800078e00ff */
[----:B------:R-:W-:Y:S01]  /*2f80*/  @!P6 IMAD.MOV R220, RZ, RZ, -R220 ;  /* 0x000000ffffdce224 */ /* 0x000fe200078e0adc */
[----:B------:R-:W-:Y:S01]  /*2f90*/  ISETP.GE.AND P6, PT, R13, RZ, PT ;  /* 0x000000ff0d00720c */ /* 0x000fe20003fc6270 */
[----:B------:R-:W-:Y:S02]  /*2fa0*/  VIADD R13, R0, 0x4f ;  /* 0x0000004f000d7836 */ /* 0x000fe40000000000 */
[----:B------:R-:W-:Y:S02]  /*2fb0*/  IMAD.MOV R7, RZ, RZ, -R7 ;  /* 0x000000ffff077224 */ /* 0x000fe400078e0a07 */
[----:B------:R-:W-:Y:S01]  /*2fc0*/  IMAD.HI.U32 R11, R6, R202, RZ ;  /* 0x000000ca060b7227 */ /* 0x000fe200078e00ff */
[----:B------:R-:W-:-:S03]  /*2fd0*/  IABS R206, R13 ;  /* 0x0000000d00ce7213 */ /* 0x000fc60000000000 */
[----:B------:R-:W-:Y:S02]  /*2fe0*/  IMAD.MOV R8, RZ, RZ, -R8 ;  /* 0x000000ffff087224 */ /* 0x000fe400078e0a08 */
[C---:B------:R-:W-:Y:S02]  /*2ff0*/  IMAD R208, R5.reuse, R7, R208 ;  /* 0x0000000705d07224 */ /* 0x040fe400078e02d0 */
[----:B------:R-:W-:Y:S02]  /*3000*/  IMAD.MOV R11, RZ, RZ, -R11 ;  /* 0x000000ffff0b7224 */ /* 0x000fe400078e0a0b */
[C---:B------:R-:W-:Y:S02]  /*3010*/  IMAD R204, R5.reuse, R8, R204 ;  /* 0x0000000805cc7224 */ /* 0x040fe400078e02cc */
[----:B------:R-:W-:Y:S01]  /*3020*/  @!P1 IMAD.IADD R214, R214, 0x1, -R5 ;  /* 0x00000001d6d69824 */ /* 0x000fe200078e0a05 */
[C---:B------:R-:W-:Y:S01]  /*3030*/  ISETP.GT.U32.AND P1, PT, R5.reuse, R208, PT ;  /* 0x000000d00500720c */ /* 0x040fe20003f24070 */
[----:B------:R-:W-:-:S02]  /*3040*/  IMAD R202, R5, R11, R202 ;  /* 0x0000000b05ca7224 */ /* 0x000fc400078e02ca */
[----:B------:R-:W-:Y:S01]  /*3050*/  @!P3 IMAD.IADD R210, R210, 0x1, -R5 ;  /* 0x00000001d2d2b824 */ /* 0x000fe200078e0a05 */
[----:B------:R-:W-:Y:S01]  /*3060*/  ISETP.GT.U32.AND P3, PT, R5, R204, PT ;  /* 0x000000cc0500720c */ /* 0x000fe20003f64070 */
[----:B------:R-:W-:Y:S02]  /*3070*/  VIADD R8, R0, 0x4c ;  /* 0x0000004c00087836 */ /* 0x000fe40000000000 */
[----:B------:R-:W-:-:S03]  /*3080*/  IMAD.HI.U32 R7, R6, R206, RZ ;  /* 0x000000ce06077227 */ /* 0x000fc600078e00ff */
[----:B------:R-:W-:Y:S01]  /*3090*/  IABS R200, R8 ;  /* 0x0000000800c87213 */ /* 0x000fe20000000000 */
[----:B------:R-:W-:Y:S01]  /*30a0*/  @!P6 IMAD.MOV R210, RZ, RZ, -R210 ;  /* 0x000000ffffd2e224 */ /* 0x000fe200078e0ad2 */
[C---:B------:R-:W-:Y:S01]  /*30b0*/  ISETP.GT.U32.AND P6, PT, R5.reuse, R202, PT ;  /* 0x000000ca0500720c */ /* 0x040fe20003fc4070 */
[----:B------:R-:W-:Y:S02]  /*30c0*/  IMAD.MOV R7, RZ, RZ, -R7 ;  /* 0x000000ffff077224 */ /* 0x000fe400078e0a07 */
[----:B------:R-:W-:Y:S02]  /*30d0*/  VIADD R11, R0, 0x4b ;  /* 0x0000004b000b7836 */ /* 0x000fe40000000000 */
[----:B------:R-:W-:Y:S02]  /*30e0*/  IMAD R206, R5, R7, R206 ;  /* 0x0000000705ce7224 */ /* 0x000fe400078e02ce */
[----:B------:R-:W-:Y:S01]  /*30f0*/  IMAD.HI.U32 R7, R6, R200, RZ ;  /* 0x000000c806077227 */ /* 0x000fe200078e00ff */
[----:B------:R-:W-:-:S03]  /*3100*/  IABS R198, R11 ;  /* 0x0000000b00c67213 */ /* 0x000fc60000000000 */
[--C-:B------:R-:W-:Y:S02]  /*3110*/  @!P5 IMAD.IADD R212, R212, 0x1, -R5.reuse ;  /* 0x00000001d4d4d824 */ /* 0x100fe400078e0a05 */
[--C-:B------:R-:W-:Y:S02]  /*3120*/  @!P1 IMAD.IADD R208, R208, 0x1, -R5.reuse ;  /* 0x00000001d0d09824 */ /* 0x100fe400078e0a05 */
[----:B------:R-:W-:Y:S01]  /*3130*/  @!P3 IMAD.IADD R204, R204, 0x1, -R5 ;  /* 0x00000001ccccb824 */ /* 0x000fe200078e0a05 */
[C---:B------:R-:W-:Y:S01]  /*3140*/  ISETP.GT.U32.AND P5, PT, R5.reuse, R212, PT ;  /* 0x000000d40500720c */ /* 0x040fe20003fa4070 */
[----:B------:R-:W-:Y:S01]  /*3150*/  IMAD.MOV R7, RZ, RZ, -R7 ;  /* 0x000000ffff077224 */ /* 0x000fe200078e0a07 */
[C---:B------:R-:W-:Y:S01]  /*3160*/  ISETP.GT.U32.AND P1, PT, R5.reuse, R208, PT ;  /* 0x000000d00500720c */ /* 0x040fe20003f24070 */
[----:B------:R-:W-:Y:S01]  /*3170*/  @!P6 IMAD.IADD R202, R202, 0x1, -R5 ;  /* 0x00000001cacae824 */ /* 0x000fe200078e0a05 */
[C---:B------:R-:W-:Y:S01]  /*3180*/  ISETP.GT.U32.AND P6, PT, R5.reuse, R204, PT ;  /* 0x000000cc0500720c */ /* 0x040fe20003fc4070 */
[----:B------:R-:W-:-:S02]  /*3190*/  IMAD R200, R5, R7, R200 ;  /* 0x0000000705c87224 */ /* 0x000fc400078e02c8 */
[----:B------:R-:W-:-:S04]  /*31a0*/  IMAD.HI.U32 R7, R6, R198, RZ ;  /* 0x000000c606077227 */ /* 0x000fc800078e00ff */
[----:B------:R-:W-:Y:S01]  /*31b0*/  @!P0 IMAD.MOV R214, RZ, RZ, -R214 ;  /* 0x000000ffffd68224 */ /* 0x000fe200078e0ad6 */
[----:B------:R-:W-:Y:S01]  /*31c0*/  ISETP.GT.U32.AND P0, PT, R5, R206, PT ;  /* 0x000000ce0500720c */ /* 0x000fe20003f04070 */
[----:B------:R-:W-:Y:S02]  /*31d0*/  IMAD.MOV R7, RZ, RZ, -R7 ;  /* 0x000000ffff077224 */ /* 0x000fe400078e0a07 */
[--C-:B------:R-:W-:Y:S01]  /*31e0*/  @!P5 IMAD.IADD R212, R212, 0x1, -R5.reuse ;  /* 0x00000001d4d4d824 */ /* 0x100fe200078e0a05 */
[----:B------:R-:W-:Y:S01]  /*31f0*/  ISETP.GE.AND P5, PT, R13, RZ, PT ;  /* 0x000000ff0d00720c */ /* 0x000fe20003fa6270 */
[----:B------:R-:W-:Y:S02]  /*3200*/  IMAD R198, R5, R7, R198 ;  /* 0x0000000705c67224 */ /* 0x000fe400078e02c6 */
[--C-:B------:R-:W-:Y:S01]  /*3210*/  @!P1 IMAD.IADD R208, R208, 0x1, -R5.reuse ;  /* 0x00000001d0d09824 */ /* 0x100fe200078e0a05 */
[----:B------:R-:W-:Y:S01]  /*3220*/  ISETP.GE.AND P1, PT, R17, RZ, PT ;  /* 0x000000ff1100720c */ /* 0x000fe20003f26270 */
[----:B------:R-:W-:Y:S01]  /*3230*/  @!P6 IMAD.IADD R204, R204, 0x1, -R5 ;  /* 0x00000001cccce824 */ /* 0x000fe200078e0a05 */
[----:B------:R-:W-:Y:S01]  /*3240*/  ISETP.GT.U32.AND P6, PT, R5, R198, PT ;  /* 0x000000c60500720c */ /* 0x000fe20003fc4070 */
[----:B------:R-:W-:-:S02]  /*3250*/  VIADD R13, R0, 0x4a ;  /* 0x0000004a000d7836 */ /* 0x000fc40000000000 */
[----:B------:R-:W-:Y:S01]  /*3260*/  @!P2 IMAD.MOV R212, RZ, RZ, -R212 ;  /* 0x000000ffffd4a224 */ /* 0x000fe200078e0ad4 */
[----:B------:R-:W-:Y:S01]  /*3270*/  ISETP.GE.AND P2, PT, R15, RZ, PT ;  /* 0x000000ff0f00720c */ /* 0x000fe20003f46270 */
[----:B------:R-:W-:Y:S01]  /*3280*/  @!P0 IMAD.IADD R206, R206, 0x1, -R5 ;  /* 0x00000001cece8824 */ /* 0x000fe200078e0a05 */
[----:B------:R-:W-:Y:S01]  /*3290*/  IABS R196, R13 ;  /* 0x0000000d00c47213 */ /* 0x000fe20000000000 */
[----:B------:R-:W-:Y:S01]  /*32a0*/  @!P4 IMAD.MOV R208, RZ, RZ, -R208 ;  /* 0x000000ffffd0c224 */ /* 0x000fe200078e0ad0 */
[C---:B------:R-:W-:Y:S01]  /*32b0*/  ISETP.GT.U32.AND P4, PT, R5.reuse, R202, PT ;  /* 0x000000ca0500720c */ /* 0x040fe20003f84070 */
[C---:B------:R-:W-:Y:S01]  /*32c0*/  VIADD R15, R0.reuse, 0x49 ;  /* 0x00000049000f7836 */ /* 0x040fe20000000000 */
[----:B------:R-:W-:Y:S01]  /*32d0*/  ISETP.GT.U32.AND P3, PT, R5, R206, PT ;  /* 0x000000ce0500720c */ /* 0x000fe20003f64070 */
[----:B------:R-:W-:Y:S01]  /*32e0*/  VIADD R17, R0, 0x48 ;  /* 0x0000004800117836 */ /* 0x000fe20000000000 */
[----:B------:R-:W-:Y:S01]  /*32f0*/  ISETP.GE.AND P0, PT, R8, RZ, PT ;  /* 0x000000ff0800720c */ /* 0x000fe20003f06270 */
[----:B------:R-:W-:Y:S01]  /*3300*/  IMAD.HI.U32 R7, R6, R196, RZ ;  /* 0x000000c406077227 */ /* 0x000fe200078e00ff */
[----:B------:R-:W-:-:S02]  /*3310*/  IABS R194, R15 ;  /* 0x0000000f00c27213 */ /* 0x000fc40000000000 */
[----:B------:R-:W-:Y:S01]  /*3320*/  IABS R192, R17 ;  /* 0x0000001100c07213 */ /* 0x000fe20000000000 */
[----:B------:R-:W-:Y:S02]  /*3330*/  @!P6 IMAD.IADD R198, R198, 0x1, -R5 ;  /* 0x00000001c6c6e824 */ /* 0x000fe400078e0a05 */
[----:B------:R-:W-:-:S03]  /*3340*/  IMAD.HI.U32 R8, R6, R194, RZ ;  /* 0x000000c206087227 */ /* 0x000fc600078e00ff */
[----:B------:R-:W-:Y:S01]  /*3350*/  ISETP.GT.U32.AND P6, PT, R5, R198, PT ;  /* 0x000000c60500720c */ /* 0x000fe20003fc4070 */
[----:B------:R-:W-:Y:S02]  /*3360*/  IMAD.MOV R7, RZ, RZ, -R7 ;  /* 0x000000ffff077224 */ /* 0x000fe400078e0a07 */
[----:B------:R-:W-:Y:S01]  /*3370*/  @!P4 IMAD.IADD R202, R202, 0x1, -R5 ;  /* 0x00000001cacac824 */ /* 0x000fe200078e0a05 */
[----:B------:R-:W-:Y:S01]  /*3380*/  ISETP.GE.AND P4, PT, R11, RZ, PT ;  /* 0x000000ff0b00720c */ /* 0x000fe20003f86270 */
[----:B------:R-:W-:-:S04]  /*3390*/  IMAD.HI.U32 R11, R6, R192, RZ ;  /* 0x000000c0060b7227 */ /* 0x000fc800078e00ff */
[----:B------:R-:W-:Y:S02]  /*33a0*/  IMAD.MOV R8, RZ, RZ, -R8 ;  /* 0x000000ffff087224 */ /* 0x000fe400078e0a08 */
[C---:B------:R-:W-:Y:S02]  /*33b0*/  IMAD R196, R5.reuse, R7, R196 ;  /* 0x0000000705c47224 */ /* 0x040fe400078e02c4 */
[----:B------:R-:W-:Y:S01]  /*33c0*/  @!P3 IMAD.IADD R206, R206, 0x1, -R5 ;  /* 0x00000001ceceb824 */ /* 0x000fe200078e0a05 */
[C---:B------:R-:W-:Y:S01]  /*33d0*/  ISETP.GT.U32.AND P3, PT, R5.reuse, R200, PT ;  /* 0x000000c80500720c */ /* 0x040fe20003f64070 */
[----:B------:R-:W-:Y:S02]  /*33e0*/  IMAD.MOV R11, RZ, RZ, -R11 ;  /* 0x000000ffff0b7224 */ /* 0x000fe400078e0a0b */
[C---:B------:R-:W-:Y:S02]  /*33f0*/  IMAD R194, R5.reuse, R8, R194 ;  /* 0x0000000805c27224 */ /* 0x040fe400078e02c2 */
[----:B------:R-:W-:Y:S01]  /*3400*/  @!P2 IMAD.MOV R204, RZ, RZ, -R204 ;  /* 0x000000ffffcca224 */ /* 0x000fe200078e0acc */
[C---:B------:R-:W-:Y:S01]  /*3410*/  ISETP.GT.U32.AND P2, PT, R5.reuse, R196, PT ;  /* 0x000000c40500720c */ /* 0x040fe20003f44070 */
[----:B------:R-:W-:-:S02]  /*3420*/  IMAD R192, R5, R11, R192 ;  /* 0x0000000b05c07224 */ /* 0x000fc400078e02c0 */
[----:B------:R-:W-:Y:S01]  /*3430*/  @!P1 IMAD.MOV R202, RZ, RZ, -R202 ;  /* 0x000000ffffca9224 */ /* 0x000fe200078e0aca */
[C---:B------:R-:W-:Y:S01]  /*3440*/  ISETP.GT.U32.AND P1, PT, R5.reuse, R194, PT ;  /* 0x000000c20500720c */ /* 0x040fe20003f24070 */
[--C-:B------:R-:W-:Y:S01]  /*3450*/  @!P6 IMAD.IADD R198, R198, 0x1, -R5.reuse ;  /* 0x00000001c6c6e824 */ /* 0x100fe200078e0a05 */
[----:B------:R-:W-:Y:S01]  /*3460*/  ISETP.GT.U32.AND P6, PT, R5, R192, PT ;  /* 0x000000c00500720c */ /* 0x000fe20003fc4070 */
[----:B------:R-:W-:Y:S02]  /*3470*/  VIADD R11, R0, 0x47 ;  /* 0x00000047000b7836 */ /* 0x000fe40000000000 */
[--C-:B------:R-:W-:Y:S01]  /*3480*/  @!P3 IMAD.IADD R200, R200, 0x1, -R5.reuse ;  /* 0x00000001c8c8b824 */ /* 0x100fe200078e0a05 */
[----:B------:R-:W-:Y:S01]  /*3490*/  ISETP.GE.AND P3, PT, R13, RZ, PT ;  /* 0x000000ff0d00720c */ /* 0x000fe20003f66270 */
[----:B------:R-:W-:Y:S01]  /*34a0*/  VIADD R13, R0, 0x46 ;  /* 0x00000046000d7836 */ /* 0x000fe20000000000 */
[----:B------:R-:W-:Y:S01]  /*34b0*/  IABS R190, R11 ;  /* 0x0000000b00be7213 */ /* 0x000fe20000000000 */
[--C-:B------:R-:W-:Y:S01]  /*34c0*/  @!P2 IMAD.IADD R196, R196, 0x1, -R5.reuse ;  /* 0x00000001c4c4a824 */ /* 0x100fe200078e0a05 */
[----:B------:R-:W-:Y:S01]  /*34d0*/  ISETP.GE.AND P2, PT, R17, RZ, PT ;  /* 0x000000ff1100720c */ /* 0x000fe20003f46270 */
[----:B------:R-:W-:Y:S01]  /*34e0*/  @!P5 IMAD.MOV R206, RZ, RZ, -R206 ;  /* 0x000000ffffced224 */ /* 0x000fe200078e0ace */
[----:B------:R-:W-:Y:S01]  /*34f0*/  IABS R188, R13 ;  /* 0x0000000d00bc7213 */ /* 0x000fe20000000000 */
[----:B------:R-:W-:Y:S01]  /*3500*/  @!P1 IMAD.IADD R194, R194, 0x1, -R5 ;  /* 0x00000001c2c29824 */ /* 0x000fe200078e0a05 */
[C---:B------:R-:W-:Y:S01]  /*3510*/  ISETP.GT.U32.AND P1, PT, R5.reuse, R196, PT ;  /* 0x000000c40500720c */ /* 0x040fe20003f24070 */
[----:B------:R-:W-:Y:S01]  /*3520*/  IMAD.HI.U32 R7, R6, R190, RZ ;  /* 0x000000be06077227 */ /* 0x000fe200078e00ff */
[----:B------:R-:W-:-:S03]  /*3530*/  ISETP.GT.U32.AND P5, PT, R5, R200, PT ;  /* 0x000000c80500720c */ /* 0x000fc60003fa4070 */
[----:B------:R-:W-:Y:S01]  /*3540*/  @!P6 IMAD.IADD R192, R192, 0x1, -R5 ;  /* 0x00000001c0c0e824 */ /* 0x000fe200078e0a05 */
[----:B------:R-:W-:Y:S01]  /*3550*/  ISETP.GT.U32.AND P6, PT, R5, R194, PT ;  /* 0x000000c20500720c */ /* 0x000fe20003fc4070 */
[----:B------:R-:W-:Y:S02]  /*3560*/  IMAD.MOV R8, RZ, RZ, -R7 ;  /* 0x000000ffff087224 */ /* 0x000fe400078e0a07 */
[----:B------:R-:W-:-:S04]  /*3570*/  IMAD.HI.U32 R7, R6, R188, RZ ;  /* 0x000000bc06077227 */ /* 0x000fc800078e00ff */
[C---:B------:R-:W-:Y:S02]  /*3580*/  IMAD R190, R5.reuse, R8, R190 ;  /* 0x0000000805be7224 */ /* 0x040fe400078e02be */
[----:B------:R-:W-:Y:S02]  /*3590*/  IMAD.MOV R7, RZ, RZ, -R7 ;  /* 0x000000ffff077224 */ /* 0x000fe400078e0a07 */
[--C-:B------:R-:W-:Y:S01]  /*35a0*/  @!P1 IMAD.IADD R196, R196, 0x1, -R5.reuse ;  /* 0x00000001c4c49824 */ /* 0x100fe200078e0a05 */
[C---:B------:R-:W-:Y:S01]  /*35b0*/  ISETP.GT.U32.AND P1, PT, R5.reuse, R190, PT ;  /* 0x000000be0500720c */ /* 0x040fe20003f24070 */
[----:B------:R-:W-:Y:S02]  /*35c0*/  IMAD R188, R5, R7, R188 ;  /* 0x0000000705bc7224 */ /* 0x000fe400078e02bc */
[--C-:B------:R-:W-:Y:S01]  /*35d0*/  @!P5 IMAD.IADD R200, R200, 0x1, -R5.reuse ;  /* 0x00000001c8c8d824 */ /* 0x100fe200078e0a05 */
[----:B------:R-:W-:Y:S01]  /*35e0*/  ISETP.GE.AND P5, PT, R15, RZ, PT ;  /* 0x000000ff0f00720c */ /* 0x000fe20003fa6270 */
[----:B------:R-:W-:Y:S01]  /*35f0*/  @!P6 IMAD.IADD R194, R194, 0x1, -R5 ;  /* 0x00000001c2c2e824 */ /* 0x000fe200078e0a05 */
[----:B------:R-:W-:Y:S01]  /*3600*/  ISETP.GT.U32.AND P6, PT, R5, R188, PT ;  /* 0x000000bc0500720c */ /* 0x000fe20003fc4070 */
[----:B------:R-:W-:-:S02]  /*3610*/  VIADD R15, R0, 0x45 ;  /* 0x00000045000f7836 */ /* 0x000fc40000000000 */
[----:B------:R-:W-:Y:S02]  /*3620*/  VIADD R17, R0, 0x44 ;  /* 0x0000004400117836 */ /* 0x000fe40000000000 */
[----:B------:R-:W-:Y:S01]  /*3630*/  @!P3 IMAD.MOV R196, RZ, RZ, -R196 ;  /* 0x000000ffffc4b224 */ /* 0x000fe200078e0ac4 */
[----:B------:R-:W-:Y:S01]  /*3640*/  IABS R186, R15 ;  /* 0x0000000f00ba7213 */ /* 0x000fe20000000000 */
[----:B------:R-:W-:Y:S01]  /*3650*/  @!P1 IMAD.IADD R190, R190, 0x1, -R5 ;  /* 0x00000001bebe9824 */ /* 0x000fe200078e0a05 */
[----:B------:R-:W-:Y:S01]  /*3660*/  IABS R184, R17 ;  /* 0x0000001100b87213 */ /* 0x000fe20000000000 */
[----:B------:R-:W-:Y:S01]  /*3670*/  VIADD R19, R0, 0x43 ;  /* 0x0000004300137836 */ /* 0x000fe20000000000 */
[----:B------:R-:W-:Y:S01]  /*3680*/  ISETP.GE.AND P1, PT, R13, RZ, PT ;  /* 0x000000ff0d00720c */ /* 0x000fe20003f26270 */
[----:B------:R-:W-:-:S03]  /*3690*/  IMAD.HI.U32 R7, R6, R186, RZ ;  /* 0x000000ba06077227 */ /* 0x000fc600078e00ff */
[----:B------:R-:W-:Y:S01]  /*36a0*/  IABS R182, R19 ;  /* 0x0000001300b67213 */ /* 0x000fe20000000000 */
[----:B------:R-:W-:Y:S01]  /*36b0*/  @!P6 IMAD.IADD R188, R188, 0x1, -R5 ;  /* 0x00000001bcbce824 */ /* 0x000fe200078e0a05 */
[----:B------:R-:W-:Y:S01]  /*36c0*/  ISETP.GT.U32.AND P6, PT, R5, R190, PT ;  /* 0x000000be0500720c */ /* 0x000fe20003fc4070 */
[----:B------:R-:W-:Y:S02]  /*36d0*/  IMAD.MOV R8, RZ, RZ, -R7 ;  /* 0x000000ffff087224 */ /* 0x000fe400078e0a07 */
[----:B------:R-:W-:-:S04]  /*36e0*/  IMAD.HI.U32 R7, R6, R184, RZ ;  /* 0x000000b806077227 */ /* 0x000fc800078e00ff */
[C---:B------:R-:W-:Y:S02]  /*36f0*/  IMAD R186, R5.reuse, R8, R186 ;  /* 0x0000000805ba7224 */ /* 0x040fe400078e02ba */
[----:B------:R-:W-:Y:S02]  /*3700*/  IMAD.MOV R8, RZ, RZ, -R7 ;  /* 0x000000ffff087224 */ /* 0x000fe400078e0a07 */
[----:B------:R-:W-:Y:S01]  /*3710*/  @!P0 IMAD.MOV R200, RZ, RZ, -R200 ;  /* 0x000000ffffc88224 */ /* 0x000fe200078e0ac8 */
[C---:B------:R-:W-:Y:S01]  /*3720*/  ISETP.GT.U32.AND P3, PT, R5.reuse, R186, PT ;  /* 0x000000ba0500720c */ /* 0x040fe20003f64070 */
[C---:B------:R-:W-:Y:S01]  /*3730*/  IMAD R184, R5.reuse, R8, R184 ;  /* 0x0000000805b87224 */ /* 0x040fe200078e02b8 */
[C---:B------:R-:W-:Y:S01]  /*3740*/  ISETP.GT.U32.AND P0, PT, R5.reuse, R192, PT ;  /* 0x000000c00500720c */ /* 0x040fe20003f04070 */
[----:B------:R-:W-:Y:S02]  /*3750*/  @!P6 IMAD.IADD R190, R190, 0x1, -R5 ;  /* 0x00000001bebee824 */ /* 0x000fe400078e0a05 */
[----:B------:R-:W-:Y:S01]  /*3760*/  @!P4 IMAD.MOV R198, RZ, RZ, -R198 ;  /* 0x000000ffffc6c224 */ /* 0x000fe200078e0ac6 */
[C---:B------:R-:W-:Y:S01]  /*3770*/  ISETP.GT.U32.AND P6, PT, R5.reuse, R184, PT ;  /* 0x000000b80500720c */ /* 0x040fe20003fc4070 */
[----:B------:R-:W-:Y:S01]  /*3780*/  VIADD R8, R0, 0x42 ;  /* 0x0000004200087836 */ /* 0x000fe20000000000 */
[----:B------:R-:W-:Y:S01]  /*3790*/  ISETP.GT.U32.AND P4, PT, R5, R188, PT ;  /* 0x000000bc0500720c */ /* 0x000fe20003f84070 */
[----:B------:R-:W-:-:S03]  /*37a0*/  IMAD.HI.U32 R7, R6, R182, RZ ;  /* 0x000000b606077227 */ /* 0x000fc600078e00ff */
[----:B------:R-:W-:Y:S01]  /*37b0*/  IABS R180, R8 ;  /* 0x0000000800b47213 */ /* 0x000fe20000000000 */
[----:B------:R-:W-:Y:S01]  /*37c0*/  @!P3 IMAD.IADD R186, R186, 0x1, -R5 ;  /* 0x00000001babab824 */ /* 0x000fe200078e0a05 */
[----:B------:R-:W-:Y:S01]  /*37d0*/  ISETP.GE.AND P3, PT, R8, RZ, PT ;  /* 0x000000ff0800720c */ /* 0x000fe20003f66270 */
[----:B------:R-:W-:Y:S02]  /*37e0*/  IMAD.MOV R7, RZ, RZ, -R7 ;  /* 0x000000ffff077224 */ /* 0x000fe400078e0a07 */
[--C-:B------:R-:W-:Y:S01]  /*37f0*/  @!P0 IMAD.IADD R192, R192, 0x1, -R5.reuse ;  /* 0x00000001c0c08824 */ /* 0x100fe200078e0a05 */
[----:B------:R-:W-:Y:S01]  /*3800*/  ISETP.GE.AND P0, PT, R11, RZ, PT ;  /* 0x000000ff0b00720c */ /* 0x000fe20003f06270 */
[----:B------:R-:W-:Y:S01]  /*3810*/  @!P6 IMAD.IADD R184, R184, 0x1, -R5 ;  /* 0x00000001b8b8e824 */ /* 0x000fe200078e0a05 */
[C---:B------:R-:W-:Y:S01]  /*3820*/  ISETP.GT.U32.AND P6, PT, R5.reuse, R186, PT ;  /* 0x000000ba0500720c */ /* 0x040fe20003fc4070 */
[----:B------:R-:W-:Y:S02]  /*3830*/  IMAD R182, R5, R7, R182 ;  /* 0x0000000705b67224 */ /* 0x000fe400078e02b6 */
[----:B------:R-:W-:-:S04]  /*3840*/  IMAD.HI.U32 R7, R6, R180, RZ ;  /* 0x000000b406077227 */ /* 0x000fc800078e00ff */
[----:B------:R-:W-:Y:S01]  /*3850*/  @!P4 IMAD.IADD R188, R188, 0x1, -R5 ;  /* 0x00000001bcbcc824 */ /* 0x000fe200078e0a05 */
[----:B------:R-:W-:Y:S01]  /*3860*/  ISETP.GE.AND P4, PT, R19, RZ, PT ;  /* 0x000000ff1300720c */ /* 0x000fe20003f86270 */
[----:B------:R-:W-:Y:S02]  /*3870*/  IMAD.MOV R7, RZ, RZ, -R7 ;  /* 0x000000ffff077224 */ /* 0x000fe400078e0a07 */
[----:B------:R-:W-:Y:S01]  /*3880*/  @!P1 IMAD.MOV R188, RZ, RZ, -R188 ;  /* 0x000000ffffbc9224 */ /* 0x000fe200078e0abc */
[C---:B------:R-:W-:Y:S01]  /*3890*/  ISETP.GT.U32.AND P1, PT, R5.reuse, R182, PT ;  /* 0x000000b60500720c */ /* 0x040fe20003f24070 */
[C---:B------:R-:W-:Y:S02]  /*38a0*/  IMAD R180, R5.reuse, R7, R180 ;  /* 0x0000000705b47224 */ /* 0x040fe400078e02b4 */
[----:B------:R-:W-:Y:S01]  /*38b0*/  @!P0 IMAD.MOV R190, RZ, RZ, -R190 ;  /* 0x000000ffffbe8224 */ /* 0x000fe200078e0abe */
[C---:B------:R-:W-:Y:S01]  /*38c0*/  ISETP.GT.U32.AND P0, PT, R5.reuse, R184, PT ;  /* 0x000000b80500720c */ /* 0x040fe20003f04070 */
[----:B------:R-:W-:Y:S01]  /*38d0*/  @!P6 IMAD.IADD R186, R186, 0x1, -R5 ;  /* 0x00000001babae824 */ /* 0x000fe200078e0a05 */
[----:B------:R-:W-:Y:S01]  /*38e0*/  ISETP.GT.U32.AND P6, PT, R5, R180, PT ;  /* 0x000000b40500720c */ /* 0x000fe20003fc4070 */
[----:B------:R-:W-:-:S02]  /*38f0*/  VIADD R11, R0, 0x41 ;  /* 0x00000041000b7836 */ /* 0x000fc40000000000 */
[----:B------:R-:W-:Y:S02]  /*3900*/  VIADD R13, R0, 0x40 ;  /* 0x00000040000d7836 */ /* 0x000fe40000000000 */
[----:B------:R-:W-:Y:S01]  /*3910*/  @!P2 IMAD.MOV R192, RZ, RZ, -R192 ;  /* 0x000000ffffc0a224 */ /* 0x000fe200078e0ac0 */
[----:B------:R-:W-:Y:S01]  /*3920*/  IABS R178, R11 ;  /* 0x0000000b00b27213 */ /* 0x000fe20000000000 */
[--C-:B------:R-:W-:Y:S01]  /*3930*/  @!P1 IMAD.IADD R182, R182, 0x1, -R5.reuse ;  /* 0x00000001b6b69824 */ /* 0x100fe200078e0a05 */
[----:B------:R-:W-:Y:S01]  /*3940*/  ISETP.GE.AND P2, PT, R17, RZ, PT ;  /* 0x000000ff1100720c */ /* 0x000fe20003f46270 */
[----:B------:R-:W-:Y:S01]  /*3950*/  @!P5 IMAD.MOV R194, RZ, RZ, -R194 ;  /* 0x000000ffffc2d224 */ /* 0x000fe200078e0ac2 */
[----:B------:R-:W-:Y:S01]  /*3960*/  IABS R176, R13 ;  /* 0x0000000d00b07213 */ /* 0x000fe20000000000 */
[----:B------:R-:W-:Y:S01]  /*3970*/  IMAD.HI.U32 R7, R6, R178, RZ ;  /* 0x000000b206077227 */ /* 0x000fe200078e00ff */
[----:B------:R-:W-:Y:S02]  /*3980*/  ISETP.GE.AND P5, PT, R15, RZ, PT ;  /* 0x000000ff0f00720c */ /* 0x000fe40003fa6270 */
[----:B------:R-:W-:Y:S01]  /*3990*/  ISETP.GE.AND P1, PT, R13, RZ, PT ;  /* 0x000000ff0d00720c */ /* 0x000fe20003f26270 */
[--C-:B------:R-:W-:Y:S01]  /*39a0*/  @!P0 IMAD.IADD R184, R184, 0x1, -R5.reuse ;  /* 0x00000001b8b88824 */ /* 0x100fe200078e0a05 */
[----:B------:R-:W-:Y:S01]  /*39b0*/  ISETP.GE.AND P0, PT, R11, RZ, PT ;  /* 0x000000ff0b00720c */ /* 0x000fe20003f06270 */
[----:B------:R-:W-:Y:S01]  /*39c0*/  @!P6 IMAD.IADD R180, R180, 0x1, -R5 ;  /* 0x00000001b4b4e824 */ /* 0x000fe200078e0a05 */
[----:B------:R-:W-:Y:S01]  /*39d0*/  ISETP.GT.U32.AND P6, PT, R5, R182, PT ;  /* 0x000000b60500720c */ /* 0x000fe20003fc4070 */
[----:B------:R-:W-:-:S04]  /*39e0*/  IMAD.HI.U32 R8, R6, R176, RZ ;  /* 0x000000b006087227 */ /* 0x000fc800078e00ff */
[----:B------:R-:W-:Y:S02]  /*39f0*/  IMAD.MOV R11, RZ, RZ, -R7 ;  /* 0x000000ffff0b7224 */ /* 0x000fe400078e0a07 */
[----:B------:R-:W-:Y:S02]  /*3a00*/  IMAD.MOV R8, RZ, RZ, -R8 ;  /* 0x000000ffff087224 */ /* 0x000fe400078e0a08 */
[C---:B------:R-:W-:Y:S02]  /*3a10*/  IMAD R178, R5.reuse, R11, R178 ;  /* 0x0000000b05b27224 */ /* 0x040fe400078e02b2 */
[C---:B------:R-:W-:Y:S02]  /*3a20*/  IMAD R176, R5.reuse, R8, R176 ;  /* 0x0000000805b07224 */ /* 0x040fe400078e02b0 */
[----:B------:R-:W-:Y:S01]  /*3a30*/  @!P2 IMAD.MOV R184, RZ, RZ, -R184 ;  /* 0x000000ffffb8a224 */ /* 0x000fe200078e0ab8 */
[----:B------:R-:W-:Y:S01]  /*3a40*/  ISETP.GT.U32.AND P2, PT, R5, R178, PT ;  /* 0x000000b20500720c */ /* 0x000fe20003f44070 */
[----:B------:R-:W-:-:S02]  /*3a50*/  VIADD R15, R0, 0x3f ;  /* 0x0000003f000f7836 */ /* 0x000fc40000000000 */
[--C-:B------:R-:W-:Y:S01]  /*3a60*/  @!P6 IMAD.IADD R182, R182, 0x1, -R5.reuse ;  /* 0x00000001b6b6e824 */ /* 0x100fe200078e0a05 */
[----:B------:R-:W-:Y:S01]  /*3a70*/  ISETP.GT.U32.AND P6, PT, R5, R176, PT ;  /* 0x000000b00500720c */ /* 0x000fe20003fc4070 */
[C---:B------:R-:W-:Y:S01]  /*3a80*/  VIADD R11, R0.reuse, 0x3e ;  /* 0x0000003e000b7836 */ /* 0x040fe20000000000 */
[----:B------:R-:W-:Y:S01]  /*3a90*/  IABS R174, R15 ;  /* 0x0000000f00ae7213 */ /* 0x000fe20000000000 */
[C---:B------:R-:W-:Y:S02]  /*3aa0*/  VIADD R13, R0.reuse, 0x3d ;  /* 0x0000003d000d7836 */ /* 0x040fe40000000000 */
[----:B------:R-:W-:Y:S01]  /*3ab0*/  VIADD R19, R0, 0x3b ;  /* 0x0000003b00137836 */ /* 0x000fe20000000000 */
[----:B------:R-:W-:Y:S01]  /*3ac0*/  IABS R172, R11 ;  /* 0x0000000b00ac7213 */ /* 0x000fe20000000000 */
[----:B------:R-:W-:Y:S01]  /*3ad0*/  IMAD.HI.U32 R7, R6, R174, RZ ;  /* 0x000000ae06077227 */ /* 0x000fe200078e00ff */
[----:B------:R-:W-:Y:S02]  /*3ae0*/  IABS R170, R13 ;  /* 0x0000000d00aa7213 */ /* 0x000fe40000000000 */
[----:B------:R-:W-:Y:S01]  /*3af0*/  IABS R166, R19 ;  /* 0x0000001300a67213 */ /* 0x000fe20000000000 */
[----:B------:R-:W-:Y:S01]  /*3b00*/  @!P2 IMAD.IADD R178, R178, 0x1, -R5 ;  /* 0x00000001b2b2a824 */ /* 0x000fe200078e0a05 */
[----:B------:R-:W-:Y:S01]  /*3b10*/  ISETP.GE.AND P2, PT, R15, RZ, PT ;  /* 0x000000ff0f00720c */ /* 0x000fe20003f46270 */
[----:B------:R-:W-:-:S02]  /*3b20*/  IMAD.MOV R7, RZ, RZ, -R7 ;  /* 0x000000ffff077224 */ /* 0x000fc400078e0a07 */
[----:B------:R-:W-:Y:S01]  /*3b30*/  @!P6 IMAD.IADD R176, R176, 0x1, -R5 ;  /* 0x00000001b0b0e824 */ /* 0x000fe200078e0a05 */
[C---:B------:R-:W-:Y:S01]  /*3b40*/  ISETP.GT.U32.AND P6, PT, R5.reuse, R178, PT ;  /* 0x000000b20500720c */ /* 0x040fe20003fc4070 */
[----:B------:R-:W-:Y:S02]  /*3b50*/  IMAD R174, R5, R7, R174 ;  /* 0x0000000705ae7224 */ /* 0x000fe400078e02ae */
[----:B------:R-:W-:-:S04]  /*3b60*/  IMAD.HI.U32 R7, R6, R172, RZ ;  /* 0x000000ac06077227 */ /* 0x000fc800078e00ff */
[----:B------:R-:W-:Y:S02]  /*3b70*/  IMAD.MOV R7, RZ, RZ, -R7 ;  /* 0x000000ffff077224 */ /* 0x000fe400078e0a07 */
[----:B------:R-:W-:-:S04]  /*3b80*/  IMAD.HI.U32 R8, R6, R170, RZ ;  /* 0x000000aa06087227 */ /* 0x000fc800078e00ff */
[C---:B------:R-:W-:Y:S02]  /*3b90*/  IMAD R172, R5.reuse, R7, R172 ;  /* 0x0000000705ac7224 */ /* 0x040fe400078e02ac */
[----:B------:R-:W-:Y:S01]  /*3ba0*/  @!P5 IMAD.MOV R186, RZ, RZ, -R186 ;  /* 0x000000ffffbad224 */ /* 0x000fe200078e0aba */
[C---:B------:R-:W-:Y:S01]  /*3bb0*/  ISETP.GT.U32.AND P5, PT, R5.reuse, R180, PT ;  /* 0x000000b40500720c */ /* 0x040fe20003fa4070 */
[----:B------:R-:W-:Y:S01]  /*3bc0*/  @!P4 IMAD.MOV R182, RZ, RZ, -R182 ;  /* 0x000000ffffb6c224 */ /* 0x000fe200078e0ab6 */
[C---:B------:R-:W-:Y:S01]  /*3bd0*/  ISETP.GT.U32.AND P4, PT, R5.reuse, R176, PT ;  /* 0x000000b00500720c */ /* 0x040fe20003f84070 */
[----:B------:R-:W-:Y:S01]  /*3be0*/  @!P6 IMAD.IADD R178, R178, 0x1, -R5 ;  /* 0x00000001b2b2e824 */ /* 0x000fe200078e0a05 */
[----:B------:R-:W-:Y:S01]  /*3bf0*/  ISETP.GT.U32.AND P6, PT, R5, R172, PT ;  /* 0x000000ac0500720c */ /* 0x000fe20003fc4070 */
[----:B------:R-:W-:Y:S02]  /*3c00*/  IMAD.MOV R8, RZ, RZ, -R8 ;  /* 0x000000ffff087224 */ /* 0x000fe400078e0a08 */
[----:B------:R-:W-:-:S02]  /*3c10*/  VIADD R17, R0, 0x3c ;  /* 0x0000003c00117836 */ /* 0x000fc40000000000 */
[----:B------:R-:W-:Y:S02]  /*3c20*/  IMAD R170, R5, R8, R170 ;  /* 0x0000000805aa7224 */ /* 0x000fe400078e02aa */
[----:B------:R-:W-:Y:S01]  /*3c30*/  IMAD.HI.U32 R8, R6, R166, RZ ;  /* 0x000000a606087227 */ /* 0x000fe200078e00ff */
[----:B------:R-:W-:-:S03]  /*3c40*/  IABS R168, R17 ;  /* 0x0000001100a87213 */ /* 0x000fc60000000000 */
[----:B------:R-:W-:Y:S02]  /*3c50*/  IMAD.MOV R8, RZ, RZ, -R8 ;  /* 0x000000ffff087224 */ /* 0x000fe400078e0a08 */
[--C-:B------:R-:W-:Y:S01]  /*3c60*/  @!P5 IMAD.IADD R180, R180, 0x1, -R5.reuse ;  /* 0x00000001b4b4d824 */ /* 0x100fe200078e0a05 */
[C---:B------:R-:W-:Y:S01]  /*3c70*/  ISETP.GT.U32.AND P5, PT, R5.reuse, R174, PT ;  /* 0x000000ae0500720c */ /* 0x040fe20003fa4070 */
[--C-:B------:R-:W-:Y:S01]  /*3c80*/  @!P4 IMAD.IADD R176, R176, 0x1, -R5.reuse ;  /* 0x00000001b0b0c824 */ /* 0x100fe200078e0a05 */
[C---:B------:R-:W-:Y:S01]  /*3c90*/  ISETP.GT.U32.AND P4, PT, R5.reuse, R170, PT ;  /* 0x000000aa0500720c */ /* 0x040fe20003f84070 */
[----:B------:R-:W-:Y:S02]  /*3ca0*/  IMAD R166, R5, R8, R166 ;  /* 0x0000000805a67224 */ /* 0x000fe400078e02a6 */
[----:B------:R-:W-:Y:S02]  /*3cb0*/  @!P6 IMAD.IADD R172, R172, 0x1, -R5 ;  /* 0x00000001acace824 */ /* 0x000fe400078e0a05 */
[----:B------:R-:W-:Y:S01]  /*3cc0*/  @!P3 IMAD.MOV R180, RZ, RZ, -R180 ;  /* 0x000000ffffb4b224 */ /* 0x000fe200078e0ab4 */
[----:B------:R-:W-:Y:S01]  /*3cd0*/  ISETP.GE.AND P3, PT, R11, RZ, PT ;  /* 0x000000ff0b00720c */ /* 0x000fe20003f66270 */
[----:B------:R-:W-:Y:S01]  /*3ce0*/  @!P0 IMAD.MOV R178, RZ, RZ, -R178 ;  /* 0x000000ffffb28224 */ /* 0x000fe200078e0ab2 */
[C---:B------:R-:W-:Y:S01]  /*3cf0*/  ISETP.GT.U32.AND P0, PT, R5.reuse, R172, PT ;  /* 0x000000ac0500720c */ /* 0x040fe20003f04070 */
[----:B------:R-:W-:Y:S01]  /*3d00*/  @!P1 IMAD.MOV R176, RZ, RZ, -R176 ;  /* 0x000000ffffb09224 */ /* 0x000fe200078e0ab0 */
[----:B------:R-:W-:Y:S01]  /*3d10*/  ISETP.GT.U32.AND P1, PT, R5, R166, PT ;  /* 0x000000a60500720c */ /* 0x000fe20003f24070 */
[----:B------:R-:W-:-:S02]  /*3d20*/  VIADD R11, R0, 0x3a ;  /* 0x0000003a000b7836 */ /* 0x000fc40000000000 */
[----:B------:R-:W-:-:S03]  /*3d30*/  IMAD.HI.U32 R7, R6, R168, RZ ;  /* 0x000000a806077227 */ /* 0x000fc600078e00ff */
[----:B------:R-:W-:Y:S01]  /*3d40*/  IABS R164, R11 ;  /* 0x0000000b00a47213 */ /* 0x000fe20000000000 */
[----:B------:R-:W-:Y:S02]  /*3d50*/  IMAD.MOV R7, RZ, RZ, -R7 ;  /* 0x000000ffff077224 */ /* 0x000fe400078e0a07 */
[----:B------:R-:W-:Y:S02]  /*3d60*/  VIADD R8, R0, 0x39 ;  /* 0x0000003900087836 */ /* 0x000fe40000000000 */
[C---:B------:R-:W-:Y:S02]  /*3d70*/  IMAD R168, R5.reuse, R7, R168 ;  /* 0x0000000705a87224 */ /* 0x040fe400078e02a8 */
[----:B------:R-:W-:Y:S01]  /*3d80*/  @!P4 IMAD.IADD R170, R170, 0x1, -R5 ;  /* 0x00000001aaaac824 */ /* 0x000fe200078e0a05 */
[----:B------:R-:W-:Y:S01]  /*3d90*/  IABS R162, R8 ;  /* 0x0000000800a27213 */ /* 0x000fe20000000000 */
[----:B------:R-:W-:Y:S01]  /*3da0*/  IMAD.HI.U32 R7, R6, R164, RZ ;  /* 0x000000a406077227 */ /* 0x000fe200078e00ff */
[----:B------:R-:W-:-:S02]  /*3db0*/  ISETP.GT.U32.AND P6, PT, R5, R168, PT ;  /* 0x000000a80500720c */ /* 0x000fc40003fc4070 */
[----:B------:R-:W-:Y:S01]  /*3dc0*/  ISETP.GT.U32.AND P4, PT, R5, R170, PT ;  /* 0x000000aa0500720c */ /* 0x000fe20003f84070 */
[--C-:B------:R-:W-:Y:S02]  /*3dd0*/  @!P5 IMAD.IADD R174, R174, 0x1, -R5.reuse ;  /* 0x00000001aeaed824 */ /* 0x100fe400078e0a05 */
[--C-:B------:R-:W-:Y:S01]  /*3de0*/  @!P0 IMAD.IADD R172, R172, 0x1, -R5.reuse ;  /* 0x00000001acac8824 */ /* 0x100fe200078e0a05 */
[----:B------:R-:W-:Y:S01]  /*3df0*/  ISETP.GE.AND P0, PT, R19, RZ, PT ;  /* 0x000000ff1300720c */ /* 0x000fe20003f06270 */
[----:B------:R-:W-:Y:S01]  /*3e00*/  @!P1 IMAD.IADD R166, R166, 0x1, -R5 ;  /* 0x00000001a6a69824 */ /* 0x000fe200078e0a05 */
[----:B------:R-:W-:Y:S01]  /*3e10*/  ISETP.GT.U32.AND P5, PT, R5, R174, PT ;  /* 0x000000ae0500720c */ /* 0x000fe20003fa4070 */
[----:B------:R-:W-:Y:S01]  /*3e20*/  IMAD.MOV R7, RZ, RZ, -R7 ;  /* 0x000000ffff077224 */ /* 0x000fe200078e0a07 */
[----:B------:R-:W-:Y:S01]  /*3e30*/  ISETP.GE.AND P1, PT, R11, RZ, PT ;  /* 0x000000ff0b00720c */ /* 0x000fe20003f26270 */
[----:B------:R-:W-:Y:S01]  /*3e40*/  @!P3 IMAD.MOV R172, RZ, RZ, -R172 ;  /* 0x000000ffffacb224 */ /* 0x000fe200078e0aac */
[C---:B------:R-:W-:Y:S01]  /*3e50*/  ISETP.GT.U32.AND P3, PT, R5.reuse, R166, PT ;  /* 0x000000a60500720c */ /* 0x040fe20003f64070 */
[----:B------:R-:W-:-:S02]  /*3e60*/  IMAD R164, R5, R7, R164 ;  /* 0x0000000705a47224 */ /* 0x000fc400078e02a4 */
[----:B------:R-:W-:-:S04]  /*3e70*/  IMAD.HI.U32 R7, R6, R162, RZ ;  /* 0x000000a206077227 */ /* 0x000fc800078e00ff */
[----:B------:R-:W-:Y:S02]  /*3e80*/  IMAD.MOV R7, RZ, RZ, -R7 ;  /* 0x000000ffff077224 */ /* 0x000fe400078e0a07 */
[--C-:B------:R-:W-:Y:S01]  /*3e90*/  @!P4 IMAD.IADD R170, R170, 0x1, -R5.reuse ;  /* 0x00000001aaaac824 */ /* 0x100fe200078e0a05 */
[C---:B------:R-:W-:Y:S01]  /*3ea0*/  ISETP.GT.U32.AND P4, PT, R5.reuse, R164, PT ;  /* 0x000000a40500720c */ /* 0x040fe20003f84070 */
[----:B------:R-:W-:Y:S02]  /*3eb0*/  IMAD R162, R5, R7, R162 ;  /* 0x0000000705a27224 */ /* 0x000fe400078e02a2 */
[--C-:B------:R-:W-:Y:S01]  /*3ec0*/  @!P5 IMAD.IADD R174, R174, 0x1, -R5.reuse ;  /* 0x00000001aeaed824 */ /* 0x100fe200078e0a05 */
[----:B------:R-:W-:Y:S01]  /*3ed0*/  ISETP.GE.AND P5, PT, R13, RZ, PT ;  /* 0x000000ff0d00720c */ /* 0x000fe20003fa6270 */
[--C-:B------:R-:W-:Y:S01]  /*3ee0*/  @!P6 IMAD.IADD R168, R168, 0x1, -R5.reuse ;  /* 0x00000001a8a8e824 */ /* 0x100fe200078e0a05 */
[----:B------:R-:W-:Y:S01]  /*3ef0*/  ISETP.GE.AND P6, PT, R17, RZ, PT ;  /* 0x000000ff1100720c */ /* 0x000fe20003fc6270 */
[----:B------:R-:W-:Y:S01]  /*3f00*/  @!P3 IMAD.IADD R166, R166, 0x1, -R5 ;  /* 0x00000001a6a6b824 */ /* 0x000fe200078e0a05 */
[C---:B------:R-:W-:Y:S01]  /*3f10*/  ISETP.GT.U32.AND P3, PT, R5.reuse, R162, PT ;  /* 0x000000a20500720c */ /* 0x040fe20003f64070 */
[----:B------:R-:W-:Y:S01]  /*3f20*/  @!P2 IMAD.MOV R174, RZ, RZ, -R174 ;  /* 0x000000ffffaea224 */ /* 0x000fe200078e0aae */
[----:B------:R-:W-:Y:S01]  /*3f30*/  ISETP.GT.U32.AND P2, PT, R5, R168, PT ;  /* 0x000000a80500720c */ /* 0x000fe20003f44070 */
[----:B------:R-:W-:-:S02]  /*3f40*/  VIADD R7, R0, 0x38 ;  /* 0x0000003800077836 */ /* 0x000fc40000000000 */
[--C-:B------:R-:W-:Y:S02]  /*3f50*/  @!P4 IMAD.IADD R164, R164, 0x1, -R5.reuse ;  /* 0x00000001a4a4c824 */ /* 0x100fe400078e0a05 */
[----:B------:R-:W-:Y:S01]  /*3f60*/  VIADD R11, R0, 0x36 ;  /* 0x00000036000b7836 */ /* 0x000fe20000000000 */
[----:B------:R-:W-:Y:S01]  /*3f70*/  IABS R160, R7 ;  /* 0x0000000700a07213 */ /* 0x000fe20000000000 */
[----:B------:R-:W-:Y:S01]  /*3f80*/  @!P5 IMAD.MOV R170, RZ, RZ, -R170 ;  /* 0x000000ffffaad224 */ /* 0x000fe200078e0aaa */
[----:B------:R-:W-:Y:S01]  /*3f90*/  ISETP.GT.U32.AND P4, PT, R5, R164, PT ;  /* 0x000000a40500720c */ /* 0x000fe20003f84070 */
[----:B------:R-:W-:Y:S01]  /*3fa0*/  @!P0 IMAD.MOV R166, RZ, RZ, -R166 ;  /* 0x000000ffffa68224 */ /* 0x000fe200078e0aa6 */
[----:B------:R-:W-:Y:S01]  /*3fb0*/  ISETP.GE.AND P5, PT, R7, RZ, PT ;  /* 0x000000ff0700720c */ /* 0x000fe20003fa6270 */
[--C-:B------:R-:W-:Y:S01]  /*3fc0*/  @!P3 IMAD.IADD R162, R162, 0x1, -R5.reuse ;  /* 0x00000001a2a2b824 */ /* 0x100fe200078e0a05 */
[----:B------:R-:W-:Y:S01]  /*3fd0*/  IABS R156, R11 ;  /* 0x0000000b009c7213 */ /* 0x000fe20000000000 */
[----:B------:R-:W-:Y:S01]  /*3fe0*/  @!P2 IMAD.IADD R168, R168, 0x1, -R5 ;  /* 0x00000001a8a8a824 */ /* 0x000fe200078e0a05 */
[----:B------:R-:W-:Y:S01]  /*3ff0*/  ISETP.GE.AND P2, PT, R8, RZ, PT ;  /* 0x000000ff0800720c */ /* 0x000fe20003f46270 */
[----:B------:R-:W-:Y:S01]  /*4000*/  VIADD R8, R0, 0x37 ;  /* 0x0000003700087836 */ /* 0x000fe20000000000 */
[----:B------:R-:W-:Y:S01]  /*4010*/  ISETP.GT.U32.AND P3, PT, R5, R162, PT ;  /* 0x000000a20500720c */ /* 0x000fe20003f64070 */
[----:B------:R-:W-:Y:S01]  /*4020*/  IMAD.HI.U32 R7, R6, R160, RZ ;  /* 0x000000a006077227 */ /* 0x000fe200078e00ff */
[----:B------:R-:W-:-:S02]  /*4030*/  ISETP.GE.AND P0, PT, R11, RZ, PT ;  /* 0x000000ff0b00720c */ /* 0x000fc40003f06270 */
[----:B------:R-:W-:Y:S01]  /*4040*/  IABS R158, R8 ;  /* 0x00000008009e7213 */ /* 0x000fe20000000000 */
[----:B------:R-:W-:Y:S01]  /*4050*/  @!P6 IMAD.MOV R168, RZ, RZ, -R168 ;  /* 0x000000ffffa8e224 */ /* 0x000fe200078e0aa8 */
[----:B------:R-:W-:Y:S01]  /*4060*/  ISETP.GE.AND P6, PT, R8, RZ, PT ;  /* 0x000000ff0800720c */ /* 0x000fe20003fc6270 */
[----:B------:R-:W-:Y:S02]  /*4070*/  IMAD.MOV R11, RZ, RZ, -R7 ;  /* 0x000000ffff0b7224 */ /* 0x000fe400078e0a07 */
[----:B------:R-:W-:-:S04]  /*4080*/  IMAD.HI.U32 R8, R6, R156, RZ ;  /* 0x0000009c06087227 */ /* 0x000fc800078e00ff */
[--C-:B------:R-:W-:Y:S02]  /*4090*/  @!P4 IMAD.IADD R164, R164, 0x1, -R5.reuse ;  /* 0x00000001a4a4c824 */ /* 0x100fe400078e0a05 */
[C---:B------:R-:W-:Y:S02]  /*40a0*/  IMAD R160, R5.reuse, R11, R160 ;  /* 0x0000000b05a07224 */ /* 0x040fe400078e02a0 */
[----:B------:R-:W-:Y:S02]  /*40b0*/  IMAD.MOV R8, RZ, RZ, -R8 ;  /* 0x000000ffff087224 */ /* 0x000fe400078e0a08 */
[----:B------:R-:W-:Y:S01]  /*40c0*/  @!P1 IMAD.MOV R164, RZ, RZ, -R164 ;  /* 0x000000ffffa49224 */ /* 0x000fe200078e0aa4 */
[C---:B------:R-:W-:Y:S01]  /*40d0*/  ISETP.GT.U32.AND P1, PT, R5.reuse, R160, PT ;  /* 0x000000a00500720c */ /* 0x040fe20003f24070 */
[----:B------:R-:W-:Y:S02]  /*40e0*/  @!P3 IMAD.IADD R162, R162, 0x1, -R5 ;  /* 0x00000001a2a2b824 */ /* 0x000fe400078e0a05 */
[----:B------:R-:W-:-:S02]  /*40f0*/  IMAD R156, R5, R8, R156 ;  /* 0x00000008059c7224 */ /* 0x000fc400078e029c */
[----:B------:R-:W-:Y:S02]  /*4100*/  @!P2 IMAD.MOV R162, RZ, RZ, -R162 ;  /* 0x000000ffffa2a224 */ /* 0x000fe400078e0aa2 */
[----:B------:R-:W-:Y:S01]  /*4110*/  IMAD.HI.U32 R7, R6, R158, RZ ;  /* 0x0000009e06077227 */ /* 0x000fe200078e00ff */
[----:B------:R-:W-:-:S03]  /*4120*/  ISETP.GT.U32.AND P2, PT, R5, R156, PT ;  /* 0x0000009c0500720c */ /* 0x000fc60003f44070 */
[----:B------:R-:W-:Y:S02]  /*4130*/  VIADD R13, R0, 0x35 ;  /* 0x00000035000d7836 */ /* 0x000fe40000000000 */
[----:B------:R-:W-:Y:S02]  /*4140*/  IMAD.MOV R11, RZ, RZ, -R7 ;  /* 0x000000ffff0b7224 */ /* 0x000fe400078e0a07 */
[--C-:B------:R-:W-:Y:S01]  /*4150*/  @!P1 IMAD.IADD R160, R160, 0x1, -R5.reuse ;  /* 0x00000001a0a09824 */ /* 0x100fe200078e0a05 */
[----:B------:R-:W-:Y:S01]  /*4160*/  ISETP.GE.AND P4, PT, R13, RZ, PT ;  /* 0x000000ff0d00720c */ /* 0x000fe20003f86270 */
[C---:B------:R-:W-:Y:S01]  /*4170*/  IMAD R158, R5.reuse, R11, R158 ;  /* 0x0000000b059e7224 */ /* 0x040fe200078e029e */
[----:B------:R-:W-:Y:S01]  /*4180*/  IABS R154, R13 ;  /* 0x0000000d009a7213 */ /* 0x000fe20000000000 */
[----:B------:R-:W-:Y:S01]  /*4190*/  VIADD R13, R0, 0x33 ;  /* 0x00000033000d7836 */ /* 0x000fe20000000000 */
[C---:B------:R-:W-:Y:S01]  /*41a0*/  ISETP.GT.U32.AND P1, PT, R5.reuse, R160, PT ;  /* 0x000000a00500720c */ /* 0x040fe20003f24070 */
[----:B------:R-:W-:Y:S01]  /*41b0*/  @!P2 IMAD.IADD R156, R156, 0x1, -R5 ;  /* 0x000000019c9ca824 */ /* 0x000fe200078e0a05 */
[----:B------:R-:W-:Y:S01]  /*41c0*/  ISETP.GT.U32.AND P3, PT, R5, R158, PT ;  /* 0x0000009e0500720c */ /* 0x000fe20003f64070 */
[----:B------:R-:W-:Y:S01]  /*41d0*/  IMAD.HI.U32 R7, R6, R154, RZ ;  /* 0x0000009a06077227 */ /* 0x000fe200078e00ff */
[----:B------:R-:W-:-:S02]  /*41e0*/  IABS R150, R13 ;  /* 0x0000000d00967213 */ /* 0x000fc40000000000 */
[----:B------:R-:W-:Y:S01]  /*41f0*/  ISETP.GT.U32.AND P2, PT, R5, R156, PT ;  /* 0x0000009c0500720c */ /* 0x000fe20003f44070 */
[----:B------:R-:W-:Y:S02]  /*4200*/  IMAD.MOV R7, RZ, RZ, -R7 ;  /* 0x000000ffff077224 */ /* 0x000fe400078e0a07 */
[----:B------:R-:W-:-:S04]  /*4210*/  IMAD.HI.U32 R8, R6, R150, RZ ;  /* 0x0000009606087227 */ /* 0x000fc800078e00ff */
[----:B------:R-:W-:Y:S02]  /*4220*/  VIADD R11, R0, 0x34 ;  /* 0x00000034000b7836 */ /* 0x000fe40000000000 */
[C---:B------:R-:W-:Y:S02]  /*4230*/  IMAD R154, R5.reuse, R7, R154 ;  /* 0x00000007059a7224 */ /* 0x040fe400078e029a */
[----:B------:R-:W-:Y:S01]  /*4240*/  IMAD.MOV R8, RZ, RZ, -R8 ;  /* 0x000000ffff087224 */ /* 0x000fe200078e0a08 */
[----:B------:R-:W-:Y:S01]  /*4250*/  IABS R152, R11 ;  /* 0x0000000b00987213 */ /* 0x000fe20000000000 */
[--C-:B------:R-:W-:Y:S02]  /*4260*/  @!P3 IMAD.IADD R158, R158, 0x1, -R5.reuse ;  /* 0x000000019e9eb824 */ /* 0x100fe400078e0a05 */
[--C-:B------:R-:W-:Y:S01]  /*4270*/  @!P1 IMAD.IADD R160, R160, 0x1, -R5.reuse ;  /* 0x00000001a0a09824 */ /* 0x100fe200078e0a05 */
[C---:B------:R-:W-:Y:S01]  /*4280*/  ISETP.GT.U32.AND P1, PT, R5.reuse, R154, PT ;  /* 0x0000009a0500720c */ /* 0x040fe20003f24070 */
[C---:B------:R-:W-:Y:S01]  /*4290*/  IMAD R150, R5.reuse, R8, R150 ;  /* 0x0000000805967224 */ /* 0x040fe200078e0296 */
[----:B------:R-:W-:Y:S01]  /*42a0*/  ISETP.GT.U32.AND P3, PT, R5, R158, PT ;  /* 0x0000009e0500720c */ /* 0x000fe20003f64070 */
[----:B------:R-:W-:-:S02]  /*42b0*/  @!P2 IMAD.IADD R156, R156, 0x1, -R5 ;  /* 0x000000019c9ca824 */ /* 0x000fc400078e0a05 */
[----:B------:R-:W-:Y:S01]  /*42c0*/  VIADD R15, R0, 0x32 ;  /* 0x00000032000f7836 */ /* 0x000fe20000000000 */
[----:B------:R-:W-:Y:S01]  /*42d0*/  ISETP.GT.U32.AND P2, PT, R5, R150, PT ;  /* 0x000000960500720c */ /* 0x000fe20003f44070 */
[----:B------:R-:W-:-:S03]  /*42e0*/  IMAD.HI.U32 R7, R6, R152, RZ ;  /* 0x0000009806077227 */ /* 0x000fc600078e00ff */
[----:B------:R-:W-:Y:S01]  /*42f0*/  IABS R148, R15 ;  /* 0x0000000f00947213 */ /* 0x000fe20000000000 */
[----:B------:R-:W-:Y:S02]  /*4300*/  IMAD.MOV R7, RZ, RZ, -R7 ;  /* 0x000000ffff077224 */ /* 0x000fe400078e0a07 */
[C---:B------:R-:W-:Y:S02]  /*4310*/  VIADD R17, R0.reuse, 0x31 ;  /* 0x0000003100117836 */ /* 0x040fe40000000000 */
[----:B------:R-:W-:Y:S02]  /*4320*/  IMAD R152, R5, R7, R152 ;  /* 0x0000000705987224 */ /* 0x000fe400078e0298 */
[----:B------:R-:W-:Y:S01]  /*4330*/  VIADD R19, R0, 0x30 ;  /* 0x0000003000137836 */ /* 0x000fe20000000000 */
[----:B------:R-:W-:Y:S01]  /*4340*/  IABS R116, R17 ;  /* 0x0000001100747213 */ /* 0x000fe20000000000 */
[----:B------:R-:W-:Y:S01]  /*4350*/  @!P1 IMAD.IADD R154, R154, 0x1, -R5 ;  /* 0x000000019a9a9824 */ /* 0x000fe200078e0a05 */
[----:B------:R-:W-:Y:S01]  /*4360*/  ISETP.GE.AND P1, PT, R11, RZ, PT ;  /* 0x000000ff0b00720c */ /* 0x000fe20003f26270 */
[----:B------:R-:W-:Y:S01]  /*4370*/  IMAD.HI.U32 R7, R6, R148, RZ ;  /* 0x0000009406077227 */ /* 0x000fe200078e00ff */
[----:B------:R-:W-:-:S03]  /*4380*/  IABS R114, R19 ;  /* 0x0000001300727213 */ /* 0x000fc60000000000 */
[--C-:B------:R-:W-:Y:S01]  /*4390*/  @!P3 IMAD.IADD R158, R158, 0x1, -R5.reuse ;  /* 0x000000019e9eb824 */ /* 0x100fe200078e0a05 */
[C---:B------:R-:W-:Y:S01]  /*43a0*/  ISETP.GT.U32.AND P3, PT, R5.reuse, R152, PT ;  /* 0x000000980500720c */ /* 0x040fe20003f64070 */
[----:B------:R-:W-:Y:S01]  /*43b0*/  @!P5 IMAD.MOV R160, RZ, RZ, -R160 ;  /* 0x000000ffffa0d224 */ /* 0x000fe200078e0aa0 */
[C---:B------:R-:W-:Y:S01]  /*43c0*/  ISETP.GT.U32.AND P5, PT, R5.reuse, R154, PT ;  /* 0x0000009a0500720c */ /* 0x040fe20003fa4070 */
[----:B------:R-:W-:Y:S02]  /*43d0*/  @!P2 IMAD.IADD R150, R150, 0x1, -R5 ;  /* 0x000000019696a824 */ /* 0x000fe400078e0a05 */
[----:B------:R-:W-:Y:S02]  /*43e0*/  IMAD.MOV R7, RZ, RZ, -R7 ;  /* 0x000000ffff077224 */ /* 0x000fe400078e0a07 */
[----:B------:R-:W-:Y:S01]  /*43f0*/  @!P6 IMAD.MOV R158, RZ, RZ, -R158 ;  /* 0x000000ffff9ee224 */ /* 0x000fe200078e0a9e */
[C---:B------:R-:W-:Y:S01]  /*4400*/  ISETP.GT.U32.AND P6, PT, R5.reuse, R150, PT ;  /* 0x000000960500720c */ /* 0x040fe20003fc4070 */
[----:B------:R-:W-:-:S02]  /*4410*/  IMAD R148, R5, R7, R148 ;  /* 0x0000000705947224 */ /* 0x000fc400078e0294 */
[----:B------:R-:W-:-:S04]  /*4420*/  IMAD.HI.U32 R8, R6, R116, RZ ;  /* 0x0000007406087227 */ /* 0x000fc800078e00ff */
[----:B------:R-:W-:-:S04]  /*4430*/  IMAD.HI.U32 R7, R6, R114, RZ ;  /* 0x0000007206077227 */ /* 0x000fc800078e00ff */
[----:B------:R-:W-:Y:S02]  /*4440*/  IMAD.MOV R8, RZ, RZ, -R8 ;  /* 0x000000ffff087224 */ /* 0x000fe400078e0a08 */
[----:B------:R-:W-:Y:S02]  /*4450*/  IMAD.MOV R7, RZ, RZ, -R7 ;  /* 0x000000ffff077224 */ /* 0x000fe400078e0a07 */
[--C-:B------:R-:W-:Y:S01]  /*4460*/  @!P3 IMAD.IADD R152, R152, 0x1, -R5.reuse ;  /* 0x000000019898b824 */ /* 0x100fe200078e0a05 */
[----:B------:R-:W-:Y:S01]  /*4470*/  ISETP.GE.AND P3, PT, R13, RZ, PT ;  /* 0x000000ff0d00720c */ /* 0x000fe20003f66270 */
[C---:B------:R-:W-:Y:S02]  /*4480*/  IMAD R116, R5.reuse, R8, R116 ;  /* 0x0000000805747224 */ /* 0x040fe400078e0274 */
[--C-:B------:R-:W-:Y:S01]  /*4490*/  @!P5 IMAD.IADD R154, R154, 0x1, -R5.reuse ;  /* 0x000000019a9ad824 */ /* 0x100fe200078e0a05 */
[C---:B------:R-:W-:Y:S01]  /*44a0*/  ISETP.GT.U32.AND P5, PT, R5.reuse, R148, PT ;  /* 0x000000940500720c */ /* 0x040fe20003fa4070 */
[C---:B------:R-:W-:Y:S01]  /*44b0*/  IMAD R114, R5.reuse, R7, R114 ;  /* 0x0000000705727224 */ /* 0x040fe200078e0272 */
[C---:B------:R-:W-:Y:S01]  /*44c0*/  ISETP.GT.U32.AND P2, PT, R5.reuse, R152, PT ;  /* 0x000000980500720c */ /* 0x040fe20003f44070 */
        /* <DEDUP_REMOVED lines=9> */
[----:B------:R-:W-:Y:S01]  /*4560*/  IABS R112, R13 ;  /* 0x0000000d00707213 */ /* 0x000fe20000000000 */
[--C-:B------:R-:W-:Y:S01]  /*4570*/  @!P2 IMAD.IADD R152, R152, 0x1, -R5.reuse ;  /* 0x000000019898a824 */ /* 0x100fe200078e0a05 */
[----:B------:R-:W-:Y:S01]  /*4580*/  ISETP.GE.AND P0, PT, R15, RZ, PT ;  /* 0x000000ff0f00720c */ /* 0x000fe20003f06270 */
[--C-:B------:R-:W-:Y:S01]  /*4590*/  @!P4 IMAD.IADD R116, R116, 0x1, -R5.reuse ;  /* 0x000000017474c824 */ /* 0x100fe200078e0a05 */
[----:B------:R-:W-:Y:S01]  /*45a0*/  ISETP.GT.U32.AND P4, PT, R5, R148, PT ;  /* 0x000000940500720c */ /* 0x000fe20003f84070 */
[----:B------:R-:W-:Y:S01]  /*45b0*/  @!P6 IMAD.IADD R114, R114, 0x1, -R5 ;  /* 0x000000017272e824 */ /* 0x000fe200078e0a05 */
[----:B------:R-:W-:Y:S01]  /*45c0*/  ISETP.GE.AND P2, PT, R17, RZ, PT ;  /* 0x000000ff1100720c */ /* 0x000fe20003f46270 */
[----:B------:R-:W-:Y:S01]  /*45d0*/  IMAD.HI.U32 R7, R6, R40, RZ ;  /* 0x0000002806077227 */ /* 0x000fe200078e00ff */
[----:B------:R-:W-:-:S02]  /*45e0*/  ISETP.GT.U32.AND P6, PT, R5, R116, PT ;  /* 0x000000740500720c */ /* 0x000fc40003fc4070 */
[----:B------:R-:W-:Y:S01]  /*45f0*/  ISETP.GE.AND P5, PT, R19, RZ, PT ;  /* 0x000000ff1300720c */ /* 0x000fe20003fa6270 */
[----:B------:R-:W-:Y:S01]  /*4600*/  @!P1 IMAD.MOV R152, RZ, RZ, -R152 ;  /* 0x000000ffff989224 */ /* 0x000fe200078e0a98 */
[----:B------:R-:W-:Y:S01]  /*4610*/  ISETP.GT.U32.AND P1, PT, R5, R114, PT ;  /* 0x000000720500720c */ /* 0x000fe20003f24070 */
[----:B------:R-:W-:Y:S02]  /*4620*/  IMAD.MOV R8, RZ, RZ, -R7 ;  /* 0x000000ffff087224 */ /* 0x000fe400078e0a07 */
[----:B------:R-:W-:-:S04]  /*4630*/  IMAD.HI.U32 R7, R6, R112, RZ ;  /* 0x0000007006077227 */ /* 0x000fc800078e00ff */
[C---:B------:R-:W-:Y:S02]  /*4640*/  IMAD R40, R5.reuse, R8, R40 ;  /* 0x0000000805287224 */ /* 0x040fe400078e0228 */
[----:B------:R-:W-:Y:S02]  /*4650*/  IMAD.MOV R7, RZ, RZ, -R7 ;  /* 0x000000ffff077224 */ /* 0x000fe400078e0a07 */
[----:B------:R-:W-:Y:S02]  /*4660*/  VIADD R15, R0, 0x2d ;  /* 0x0000002d000f7836 */ /* 0x000fe40000000000 */
[----:B------:R-:W-:Y:S01]  /*4670*/  @!P4 IMAD.IADD R148, R148, 0x1, -R5 ;  /* 0x000000019494c824 */ /* 0x000fe200078e0a05 */
[C---:B------:R-:W-:Y:S01]  /*4680*/  ISETP.GT.U32.AND P4, PT, R5.reuse, R40, PT ;  /* 0x000000280500720c */ /* 0x040fe20003f84070 */
[----:B------:R-:W-:Y:S01]  /*4690*/  IMAD R112, R5, R7, R112 ;  /* 0x0000000705707224 */ /* 0x000fe200078e0270 */
[----:B------:R-:W-:Y:S01]  /*46a0*/  IABS R110, R15 ;  /* 0x0000000f006e7213 */ /* 0x000fe20000000000 */
[----:B------:R-:W-:-:S02]  /*46b0*/  VIADD R17, R0, 0x2c ;  /* 0x0000002c00117836 */ /* 0x000fc40000000000 */
[----:B------:R-:W-:Y:S01]  /*46c0*/  @!P1 IMAD.IADD R114, R114, 0x1, -R5 ;  /* 0x0000000172729824 */ /* 0x000fe200078e0a05 */
[----:B------:R-:W-:Y:S01]  /*46d0*/  ISETP.GT.U32.AND P1, PT, R5, R112, PT ;  /* 0x000000700500720c */ /* 0x000fe20003f24070 */
[----:B------:R-:W-:Y:S01]  /*46e0*/  IMAD.HI.U32 R7, R6, R110, RZ ;  /* 0x0000006e06077227 */ /* 0x000fe200078e00ff */
[----:B------:R-:W-:-:S03]  /*46f0*/  IABS R36, R17 ;  /* 0x0000001100247213 */ /* 0x000fc60000000000 */
[----:B------:R-:W-:Y:S01]  /*4700*/  @!P6 IMAD.IADD R116, R116, 0x1, -R5 ;  /* 0x000000017474e824 */ /* 0x000fe200078e0a05 */
[----:B------:R-:W-:Y:S01]  /*4710*/  ISETP.GE.AND P6, PT, R11, RZ, PT ;  /* 0x000000ff0b00720c */ /* 0x000fe20003fc6270 */
[----:B------:R-:W-:-:S04]  /*4720*/  IMAD.HI.U32 R8, R6, R36, RZ ;  /* 0x0000002406087227 */ /* 0x000fc800078e00ff */
[----:B------:R-:W-:Y:S02]  /*4730*/  VIADD R11, R0, 0x2b ;  /* 0x0000002b000b7836 */ /* 0x000fe40000000000 */
[----:B------:R-:W-:Y:S02]  /*4740*/  IMAD.MOV R7, RZ, RZ, -R7 ;  /* 0x000000ffff077224 */ /* 0x000fe400078e0a07 */
[----:B------:R-:W-:Y:S01]  /*4750*/  @!P4 IMAD.IADD R40, R40, 0x1, -R5 ;  /* 0x000000012828c824 */ /* 0x000fe200078e0a05 */
[----:B------:R-:W-:Y:S01]  /*4760*/  ISETP.GE.AND P4, PT, R13, RZ, PT ;  /* 0x000000ff0d00720c */ /* 0x000fe20003f86270 */
[----:B------:R-:W-:Y:S01]  /*4770*/  IMAD.MOV R8, RZ, RZ, -R8 ;  /* 0x000000ffff087224 */ /* 0x000fe200078e0a08 */
[----:B------:R-:W-:Y:S01]  /*4780*/  IABS R38, R11 ;  /* 0x0000000b00267213 */ /* 0x000fe20000000000 */
[----:B------:R-:W-:Y:S02]  /*4790*/  VIADD R13, R0, 0x2a ;  /* 0x0000002a000d7836 */ /* 0x000fe40000000000 */
[----:B------:R-:W-:-:S02]  /*47a0*/  IMAD R110, R5, R7, R110 ;  /* 0x00000007056e7224 */ /* 0x000fc400078e026e */
[----:B------:R-:W-:Y:S01]  /*47b0*/  @!P1 IMAD.IADD R112, R112, 0x1, -R5 ;  /* 0x0000000170709824 */ /* 0x000fe200078e0a05 */
[C---:B------:R-:W-:Y:S01]  /*47c0*/  ISETP.GT.U32.AND P1, PT, R5.reuse, R40, PT ;  /* 0x000000280500720c */ /* 0x040fe20003f24070 */
[C---:B------:R-:W-:Y:S01]  /*47d0*/  IMAD R36, R5.reuse, R8, R36 ;  /* 0x0000000805247224 */ /* 0x040fe200078e0224 */
[----:B------:R-:W-:Y:S01]  /*47e0*/  IABS R108, R13 ;  /* 0x0000000d006c7213 */ /* 0x000fe20000000000 */
[----:B------:R-:W-:Y:S01]  /*47f0*/  @!P3 IMAD.MOV R150, RZ, RZ, -R150 ;  /* 0x000000ffff96b224 */ /* 0x000fe200078e0a96 */
[C---:B------:R-:W-:Y:S01]  /*4800*/  ISETP.GT.U32.AND P3, PT, R5.reuse, R110, PT ;  /* 0x0000006e0500720c */ /* 0x040fe20003f64070 */
[----:B------:R-:W-:Y:S01]  /*4810*/  @!P0 IMAD.MOV R148, RZ, RZ, -R148 ;  /* 0x000000ffff948224 */ /* 0x000fe200078e0a94 */
[----:B------:R-:W-:Y:S01]  /*4820*/  ISETP.GT.U32.AND P0, PT, R5, R112, PT ;  /* 0x000000700500720c */ /* 0x000fe20003f04070 */
[----:B------:R-:W-:-:S04]  /*4830*/  IMAD.HI.U32 R7, R6, R38, RZ ;  /* 0x0000002606077227 */ /* 0x000fc800078e00ff */
[----:B------:R-:W-:Y:S01]  /*4840*/  @!P2 IMAD.MOV R116, RZ, RZ, -R116 ;  /* 0x000000ffff74a224 */ /* 0x000fe200078e0a74 */
[----:B------:R-:W-:Y:S01]  /*4850*/  ISETP.GT.U32.AND P2, PT, R5, R36, PT ;  /* 0x000000240500720c */ /* 0x000fe20003f44070 */
[----:B------:R-:W-:-:S04]  /*4860*/  IMAD.HI.U32 R8, R6, R108, RZ ;  /* 0x0000006c06087227 */ /* 0x000fc800078e00ff */
[----:B------:R-:W-:Y:S02]  /*4870*/  IMAD.MOV R7, RZ, RZ, -R7 ;  /* 0x000000ffff077224 */ /* 0x000fe400078e0a07 */
[--C-:B------:R-:W-:Y:S01]  /*4880*/  @!P1 IMAD.IADD R40, R40, 0x1, -R5.reuse ;  /* 0x0000000128289824 */ /* 0x100fe200078e0a05 */
[----:B------:R-:W-:Y:S01]  /*4890*/  ISETP.GE.AND P1, PT, R17, RZ, PT ;  /* 0x000000ff1100720c */ /* 0x000fe20003f26270 */
[----:B------:R-:W-:Y:S02]  /*48a0*/  IMAD.MOV R8, RZ, RZ, -R8 ;  /* 0x000000ffff087224 */ /* 0x000fe400078e0a08 */
[----:B------:R-:W-:Y:S02]  /*48b0*/  IMAD R38, R5, R7, R38 ;  /* 0x0000000705267224 */ /* 0x000fe400078e0226 */
[--C-:B------:R-:W-:Y:S01]  /*48c0*/  @!P0 IMAD.IADD R112, R112, 0x1, -R5.reuse ;  /* 0x0000000170708824 */ /* 0x100fe200078e0a05 */
[----:B------:R-:W-:Y:S01]  /*48d0*/  ISETP.GE.AND P0, PT, R11, RZ, PT ;  /* 0x000000ff0b00720c */ /* 0x000fe20003f06270 */
[----:B------:R-:W-:-:S02]  /*48e0*/  @!P3 IMAD.IADD R110, R110, 0x1, -R5 ;  /* 0x000000016e6eb824 */ /* 0x000fc400078e0a05 */
[C---:B------:R-:W-:Y:S02]  /*48f0*/  IMAD R108, R5.reuse, R8, R108 ;  /* 0x00000008056c7224 */ /* 0x040fe400078e026c */
[----:B------:R-:W-:Y:S01]  /*4900*/  @!P6 IMAD.MOV R40, RZ, RZ, -R40 ;  /* 0x000000ffff28e224 */ /* 0x000fe200078e0a28 */
[C---:B------:R-:W-:Y:S01]  /*4910*/  ISETP.GT.U32.AND P6, PT, R5.reuse, R38, PT ;  /* 0x000000260500720c */ /* 0x040fe20003fc4070 */
[----:B------:R-:W-:Y:S01]  /*4920*/  @!P2 IMAD.IADD R36, R36, 0x1, -R5 ;  /* 0x000000012424a824 */ /* 0x000fe200078e0a05 */
[C---:B------:R-:W-:Y:S01]  /*4930*/  ISETP.GT.U32.AND P3, PT, R5.reuse, R110, PT ;  /* 0x0000006e0500720c */ /* 0x040fe20003f64070 */
[----:B------:R-:W-:Y:S01]  /*4940*/  @!P4 IMAD.MOV R112, RZ, RZ, -R112 ;  /* 0x000000ffff70c224 */ /* 0x000fe200078e0a70 */
[----:B------:R-:W-:Y:S01]  /*4950*/  ISETP.GT.U32.AND P4, PT, R5, R108, PT ;  /* 0x0000006c0500720c */ /* 0x000fe20003f84070 */
[----:B------:R-:W-:Y:S01]  /*4960*/  @!P5 IMAD.MOV R114, RZ, RZ, -R114 ;  /* 0x000000ffff72d224 */ /* 0x000fe200078e0a72 */
[----:B------:R-:W-:Y:S01]  /*4970*/  ISETP.GE.AND P5, PT, R15, RZ, PT ;  /* 0x000000ff0f00720c */ /* 0x000fe20003fa6270 */
[C---:B------:R-:W-:Y:S01]  /*4980*/  VIADD R8, R0.reuse, 0x29 ;  /* 0x0000002900087836 */ /* 0x040fe20000000000 */
[----:B------:R-:W-:Y:S01]  /*4990*/  ISETP.GT.U32.AND P2, PT, R5, R36, PT ;  /* 0x000000240500720c */ /* 0x000fe20003f44070 */
[----:B------:R-:W-:-:S02]  /*49a0*/  VIADD R11, R0, 0x28 ;  /* 0x00000028000b7836 */ /* 0x000fc40000000000 */
[----:B------:R-:W-:Y:S01]  /*49b0*/  VIADD R17, R0, 0x24 ;  /* 0x0000002400117836 */ /* 0x000fe20000000000 */
[----:B------:R-:W-:Y:S01]  /*49c0*/  IABS R44, R8 ;  /* 0x00000008002c7213 */ /* 0x000fe20000000000 */
[--C-:B------:R-:W-:Y:S01]  /*49d0*/  @!P6 IMAD.IADD R38, R38, 0x1, -R5.reuse ;  /* 0x000000012626e824 */ /* 0x100fe200078e0a05 */
[----:B------:R-:W-:Y:S01]  /*49e0*/  IABS R46, R11 ;  /* 0x0000000b002e7213 */ /* 0x000fe20000000000 */
[--C-:B------:R-:W-:Y:S01]  /*49f0*/  @!P3 IMAD.IADD R110, R110, 0x1, -R5.reuse ;  /* 0x000000016e6eb824 */ /* 0x100fe200078e0a05 */
[----:B------:R-:W-:Y:S01]  /*4a00*/  ISETP.GE.AND P3, PT, R13, RZ, PT ;  /* 0x000000ff0d00720c */ /* 0x000fe20003f66270 */
[--C-:B------:R-:W-:Y:S01]  /*4a10*/  @!P4 IMAD.IADD R108, R108, 0x1, -R5.reuse ;  /* 0x000000016c6cc824 */ /* 0x100fe200078e0a05 */
[----:B------:R-:W-:Y:S01]  /*4a20*/  ISETP.GT.U32.AND P6, PT, R5, R38, PT ;  /* 0x000000260500720c */ /* 0x000fe20003fc4070 */
[----:B------:R-:W-:Y:S01]  /*4a30*/  IMAD.HI.U32 R7, R6, R44, RZ ;  /* 0x0000002c06077227 */ /* 0x000fe200078e00ff */
[----:B------:R-:W-:Y:S02]  /*4a40*/  ISETP.GE.AND P4, PT, R11, RZ, PT ;  /* 0x000000ff0b00720c */ /* 0x000fe40003f86270 */
[----:B------:R-:W-:Y:S01]  /*4a50*/  IABS R54, R17 ;  /* 0x0000001100367213 */ /* 0x000fe20000000000 */
[----:B------:R-:W-:Y:S01]  /*4a60*/  @!P2 IMAD.IADD R36, R36, 0x1, -R5 ;  /* 0x000000012424a824 */ /* 0x000fe200078e0a05 */
[----:B------:R-:W-:Y:S01]  /*4a70*/  ISETP.GE.AND P2, PT, R8, RZ, PT ;  /* 0x000000ff0800720c */ /* 0x000fe20003f46270 */
[----:B------:R-:W-:Y:S01]  /*4a80*/  @!P5 IMAD.MOV R110, RZ, RZ, -R110 ;  /* 0x000000ffff6ed224 */ /* 0x000fe200078e0a6e */
        /* <DEDUP_REMOVED lines=10> */
[----:B------:R-:W-:Y:S01]  /*4b30*/  ISETP.GT.U32.AND P5, PT, R5, R46, PT ;  /* 0x0000002e0500720c */ /* 0x000fe20003fa4070 */
[C---:B------:R-:W-:Y:S01]  /*4b40*/  VIADD R11, R0.reuse, 0x26 ;  /* 0x00000026000b7836 */ /* 0x040fe20000000000 */
[----:B------:R-:W-:Y:S01]  /*4b50*/  IABS R48, R13 ;  /* 0x0000000d00307213 */ /* 0x000fe20000000000 */
[----:B------:R-:W-:Y:S02]  /*4b60*/  @!P0 IMAD.MOV R38, RZ, RZ, -R38 ;  /* 0x000000ffff268224 */ /* 0x000fe400078e0a26 */
[----:B------:R-:W-:Y:S01]  /*4b70*/  VIADD R15, R0, 0x25 ;  /* 0x00000025000f7836 */ /* 0x000fe20000000000 */
[----:B------:R-:W-:Y:S01]  /*4b80*/  IABS R50, R11 ;  /* 0x0000000b00327213 */ /* 0x000fe20000000000 */
[----:B------:R-:W-:-:S03]  /*4b90*/  IMAD.HI.U32 R7, R6, R48, RZ ;  /* 0x0000003006077227 */ /* 0x000fc600078e00ff */
[----:B------:R-:W-:Y:S01]  /*4ba0*/  IABS R52, R15 ;  /* 0x0000000f00347213 */ /* 0x000fe20000000000 */
[----:B------:R-:W-:Y:S02]  /*4bb0*/  @!P6 IMAD.IADD R44, R44, 0x1, -R5 ;  /* 0x000000012c2ce824 */ /* 0x000fe400078e0a05 */
[----:B------:R-:W-:Y:S02]  /*4bc0*/  IMAD.MOV R7, RZ, RZ, -R7 ;  /* 0x000000ffff077224 */ /* 0x000fe400078e0a07 */
[----:B------:R-:W-:Y:S01]  /*4bd0*/  @!P5 IMAD.IADD R46, R46, 0x1, -R5 ;  /* 0x000000012e2ed824 */ /* 0x000fe200078e0a05 */
[C---:B------:R-:W-:Y:S01]  /*4be0*/  ISETP.GT.U32.AND P5, PT, R5.reuse, R44, PT ;  /* 0x0000002c0500720c */ /* 0x040fe20003fa4070 */
[C---:B------:R-:W-:Y:S02]  /*4bf0*/  IMAD R48, R5.reuse, R7, R48 ;  /* 0x0000000705307224 */ /* 0x040fe400078e0230 */
[----:B------:R-:W-:Y:S01]  /*4c00*/  IMAD.HI.U32 R7, R6, R50, RZ ;  /* 0x0000003206077227 */ /* 0x000fe200078e00ff */
[----:B------:R-:W-:-:S02]  /*4c10*/  ISETP.GT.U32.AND P0, PT, R5, R46, PT ;  /* 0x0000002e0500720c */ /* 0x000fc40003f04070 */
[C---:B------:R-:W-:Y:S01]  /*4c20*/  ISETP.GT.U32.AND P6, PT, R5.reuse, R48, PT ;  /* 0x000000300500720c */ /* 0x040fe20003fc4070 */
[----:B------:R-:W-:Y:S02]  /*4c30*/  IMAD.MOV R7, RZ, RZ, -R7 ;  /* 0x000000ffff077224 */ /* 0x000fe400078e0a07 */
[----:B------:R-:W-:Y:S02]  /*4c40*/  VIADD R19, R0, 0x23 ;  /* 0x0000002300137836 */ /* 0x000fe40000000000 */
[C---:B------:R-:W-:Y:S02]  /*4c50*/  IMAD R50, R5.reuse, R7, R50 ;  /* 0x0000000705327224 */ /* 0x040fe400078e0232 */
[----:B------:R-:W-:Y:S01]  /*4c60*/  @!P5 IMAD.IADD R44, R44, 0x1, -R5 ;  /* 0x000000012c2cd824 */ /* 0x000fe200078e0a05 */
[----:B------:R-:W-:Y:S01]  /*4c70*/  IABS R56, R19 ;  /* 0x0000001300387213 */ /* 0x000fe20000000000 */
[----:B------:R-:W-:Y:S01]  /*4c80*/  IMAD.HI.U32 R7, R6, R54, RZ ;  /* 0x0000003606077227 */ /* 0x000fe200078e00ff */
[----:B------:R-:W-:-:S03]  /*4c90*/  ISETP.GT.U32.AND P5, PT, R5, R50, PT ;  /* 0x000000320500720c */ /* 0x000fc60003fa4070 */
[----:B------:R-:W-:-:S04]  /*4ca0*/  IMAD.HI.U32 R8, R6, R52, RZ ;  /* 0x0000003406087227 */ /* 0x000fc800078e00ff */
[----:B------:R-:W-:Y:S02]  /*4cb0*/  IMAD.MOV R7, RZ, RZ, -R7 ;  /* 0x000000ffff077224 */ /* 0x000fe400078e0a07 */
[--C-:B------:R-:W-:Y:S01]  /*4cc0*/  @!P0 IMAD.IADD R46, R46, 0x1, -R5.reuse ;  /* 0x000000012e2e8824 */ /* 0x100fe200078e0a05 */
[----:B------:R-:W-:Y:S01]  /*4cd0*/  ISETP.GE.AND P0, PT, R15, RZ, PT ;  /* 0x000000ff0f00720c */ /* 0x000fe20003f06270 */
[----:B------:R-:W-:Y:S02]  /*4ce0*/  IMAD.MOV R8, RZ, RZ, -R8 ;  /* 0x000000ffff087224 */ /* 0x000fe400078e0a08 */
[--C-:B------:R-:W-:Y:S02]  /*4cf0*/  @!P5 IMAD.IADD R50, R50, 0x1, -R5.reuse ;  /* 0x000000013232d824 */ /* 0x100fe400078e0a05 */
[----:B------:R-:W-:Y:S02]  /*4d00*/  IMAD R54, R5, R7, R54 ;  /* 0x0000000705367224 */ /* 0x000fe400078e0236 */
[----:B------:R-:W-:-:S02]  /*4d10*/  @!P6 IMAD.IADD R48, R48, 0x1, -R5 ;  /* 0x000000013030e824 */ /* 0x000fc400078e0a05 */
[----:B------:R-:W-:Y:S01]  /*4d20*/  @!P4 IMAD.MOV R46, RZ, RZ, -R46 ;  /* 0x000000ffff2ec224 */ /* 0x000fe200078e0a2e */
[C---:B------:R-:W-:Y:S01]  /*4d30*/  ISETP.GT.U32.AND P4, PT, R5.reuse, R50, PT ;  /* 0x000000320500720c */ /* 0x040fe20003f84070 */
[C---:B------:R-:W-:Y:S01]  /*4d40*/  IMAD R52, R5.reuse, R8, R52 ;  /* 0x0000000805347224 */ /* 0x040fe200078e0234 */
[C---:B------:R-:W-:Y:S01]  /*4d50*/  ISETP.GT.U32.AND P5, PT, R5.reuse, R54, PT ;  /* 0x000000360500720c */ /* 0x040fe20003fa4070 */
[----:B------:R-:W-:Y:S01]  /*4d60*/  IMAD.HI.U32 R8, R6, R56, RZ ;  /* 0x0000003806087227 */ /* 0x000fe200078e00ff */
[----:B------:R-:W-:-:S03]  /*4d70*/  ISETP.GT.U32.AND P6, PT, R5, R48, PT ;  /* 0x000000300500720c */ /* 0x000fc60003fc4070 */
[----:B------:R-:W-:Y:S02]  /*4d80*/  IMAD.MOV R8, RZ, RZ, -R8 ;  /* 0x000000ffff087224 */ /* 0x000fe400078e0a08 */
[----:B------:R-:W-:Y:S01]  /*4d90*/  @!P2 IMAD.MOV R44, RZ, RZ, -R44 ;  /* 0x000000ffff2ca224 */ /* 0x000fe200078e0a2c */
[----:B------:R-:W-:Y:S01]  /*4da0*/  ISETP.GT.U32.AND P2, PT, R5, R52, PT ;  /* 0x000000340500720c */ /* 0x000fe20003f44070 */
[----:B------:R-:W-:Y:S01]  /*4db0*/  @!P1 IMAD.MOV R36, RZ, RZ, -R36 ;  /* 0x000000ffff249224 */ /* 0x000fe200078e0a24 */
[----:B------:R-:W-:Y:S01]  /*4dc0*/  ISETP.GE.AND P1, PT, R13, RZ, PT ;  /* 0x000000ff0d00720c */ /* 0x000fe20003f26270 */
[C---:B------:R-:W-:Y:S02]  /*4dd0*/  IMAD R56, R5.reuse, R8, R56 ;  /* 0x0000000805387224 */ /* 0x040fe400078e0238 */
[----:B------:R-:W-:Y:S02]  /*4de0*/  VIADD R13, R0, 0x22 ;  /* 0x00000022000d7836 */ /* 0x000fe40000000000 */
[--C-:B------:R-:W-:Y:S01]  /*4df0*/  @!P4 IMAD.IADD R50, R50, 0x1, -R5.reuse ;  /* 0x000000013232c824 */ /* 0x100fe200078e0a05 */
[----:B------:R-:W-:Y:S01]  /*4e00*/  ISETP.GT.U32.AND P4, PT, R5, R56, PT ;  /* 0x000000380500720c */ /* 0x000fe20003f84070 */
[--C-:B------:R-:W-:Y:S01]  /*4e10*/  @!P5 IMAD.IADD R54, R54, 0x1, -R5.reuse ;  /* 0x000000013636d824 */ /* 0x100fe200078e0a05 */
[----:B------:R-:W-:Y:S01]  /*4e20*/  IABS R58, R13 ;  /* 0x0000000d003a7213 */ /* 0x000fe20000000000 */
[--C-:B------:R-:W-:Y:S01]  /*4e30*/  @!P6 IMAD.IADD R48, R48, 0x1, -R5.reuse ;  /* 0x000000013030e824 */ /* 0x100fe200078e0a05 */
[----:B------:R-:W-:Y:S01]  /*4e40*/  ISETP.GE.AND P6, PT, R17, RZ, PT ;  /* 0x000000ff1100720c */ /* 0x000fe20003fc6270 */
[----:B------:R-:W-:Y:S01]  /*4e50*/  VIADD R17, R0, 0x20 ;  /* 0x0000002000117836 */ /* 0x000fe20000000000 */
[----:B------:R-:W-:Y:S01]  /*4e60*/  ISETP.GT.U32.AND P5, PT, R5, R54, PT ;  /* 0x000000360500720c */ /* 0x000fe20003fa4070 */
[----:B------:R-:W-:-:S02]  /*4e70*/  @!P2 IMAD.IADD R52, R52, 0x1, -R5 ;  /* 0x000000013434a824 */ /* 0x000fc400078e0a05 */
[----:B------:R-:W-:Y:S01]  /*4e80*/  IMAD.HI.U32 R7, R6, R58, RZ ;  /* 0x0000003a06077227 */ /* 0x000fe200078e00ff */
[----:B------:R-:W-:Y:S02]  /*4e90*/  IABS R62, R17 ;  /* 0x00000011003e7213 */ /* 0x000fe40000000000 */
[C---:B------:R-:W-:Y:S01]  /*4ea0*/  ISETP.GT.U32.AND P2, PT, R5.reuse, R52, PT ;  /* 0x000000340500720c */ /* 0x040fe20003f44070 */
[----:B------:R-:W-:Y:S02]  /*4eb0*/  VIADD R21, R0, 0x1f ;  /* 0x0000001f00157836 */ /* 0x000fe40000000000 */
[----:B------:R-:W-:Y:S02]  /*4ec0*/  IMAD.MOV R7, RZ, RZ, -R7 ;  /* 0x000000ffff077224 */ /* 0x000fe400078e0a07 */
[----:B------:R-:W-:Y:S01]  /*4ed0*/  @!P4 IMAD.IADD R56, R56, 0x1, -R5 ;  /* 0x000000013838c824 */ /* 0x000fe200078e0a05 */
[----:B------:R-:W-:Y:S01]  /*4ee0*/  IABS R64, R21 ;  /* 0x0000001500407213 */ /* 0x000fe20000000000 */
[----:B------:R-:W-:Y:S01]  /*4ef0*/  IMAD R58, R5, R7, R58 ;  /* 0x00000007053a7224 */ /* 0x000fe200078e023a */
[----:B------:R-:W-:Y:S01]  /*4f00*/  ISETP.GE.AND P4, PT, R13, RZ, PT ;  /* 0x000000ff0d00720c */ /* 0x000fe20003f86270 */
[----:B------:R-:W-:-:S04]  /*4f10*/  IMAD.HI.U32 R8, R6, R62, RZ ;  /* 0x0000003e06087227 */ /* 0x000fc800078e00ff */
[----:B------:R-:W-:Y:S01]  /*4f20*/  @!P3 IMAD.MOV R108, RZ, RZ, -R108 ;  /* 0x000000ffff6cb224 */ /* 0x000fe200078e0a6c */
[----:B------:R-:W-:Y:S01]  /*4f30*/  ISETP.GE.AND P3, PT, R11, RZ, PT ;  /* 0x000000ff0b00720c */ /* 0x000fe20003f66270 */
[----:B------:R-:W-:Y:S01]  /*4f40*/  @!P1 IMAD.MOV R48, RZ, RZ, -R48 ;  /* 0x000000ffff309224 */ /* 0x000fe200078e0a30 */
[----:B------:R-:W-:Y:S01]  /*4f50*/  ISETP.GT.U32.AND P1, PT, R5, R56, PT ;  /* 0x000000380500720c */ /* 0x000fe20003f24070 */
[----:B------:R-:W-:-:S04]  /*4f60*/  IMAD.HI.U32 R11, R6, R64, RZ ;  /* 0x00000040060b7227 */ /* 0x000fc800078e00ff */
[--C-:B------:R-:W-:Y:S01]  /*4f70*/  @!P5 IMAD.IADD R54, R54, 0x1, -R5.reuse ;  /* 0x000000013636d824 */ /* 0x100fe200078e0a05 */
[----:B------:R-:W-:Y:S01]  /*4f80*/  ISETP.GT.U32.AND P5, PT, R5, R58, PT ;  /* 0x0000003a0500720c */ /* 0x000fe20003fa4070 */
[----:B------:R-:W-:Y:S02]  /*4f90*/  IMAD.MOV R8, RZ, RZ, -R8 ;  /* 0x000000ffff087224 */ /* 0x000fe400078e0a08 */
[----:B------:R-:W-:Y:S02]  /*4fa0*/  VIADD R15, R0, 0x21 ;  /* 0x00000021000f7836 */ /* 0x000fe40000000000 */
[----:B------:R-:W-:Y:S01]  /*4fb0*/  @!P2 IMAD.IADD R52, R52, 0x1, -R5 ;  /* 0x000000013434a824 */ /* 0x000fe200078e0a05 */
[----:B------:R-:W-:Y:S01]  /*4fc0*/  ISETP.GE.AND P2, PT, R19, RZ, PT ;  /* 0x000000ff1300720c */ /* 0x000fe20003f46270 */
[----:B------:R-:W-:Y:S01]  /*4fd0*/  IMAD.MOV R11, RZ, RZ, -R11 ;  /* 0x000000ffff0b7224 */ /* 0x000fe200078e0a0b */
[----:B------:R-:W-:Y:S01]  /*4fe0*/  IABS R60, R15 ;  /* 0x0000000f003c7213 */ /* 0x000fe20000000000 */
[----:B------:R-:W-:-:S02]  /*4ff0*/  IMAD R62, R5, R8, R62 ;  /* 0x00000008053e7224 */ /* 0x000fc400078e023e */
[C---:B------:R-:W-:Y:S02]  /*5000*/  IMAD R64, R5.reuse, R11, R64 ;  /* 0x0000000b05407224 */ /* 0x040fe400078e0240 */
[----:B------:R-:W-:Y:S01]  /*5010*/  @!P0 IMAD.MOV R52, RZ, RZ, -R52 ;  /* 0x000000ffff348224 */ /* 0x000fe200078e0a34 */
[C---:B------:R-:W-:Y:S01]  /*5020*/  ISETP.GT.U32.AND P0, PT, R5.reuse, R62, PT ;  /* 0x0000003e0500720c */ /* 0x040fe20003f04070 */
[----:B------:R-:W-:Y:S01]  /*5030*/  @!P1 IMAD.IADD R56, R56, 0x1, -R5 ;  /* 0x0000000138389824 */ /* 0x000fe200078e0a05 */
[----:B------:R-:W-:Y:S01]  /*5040*/  ISETP.GT.U32.AND P1, PT, R5, R64, PT ;  /* 0x000000400500720c */ /* 0x000fe20003f24070 */
[----:B------:R-:W-:Y:S02]  /*5050*/  VIADD R13, R0, 0x1e ;  /* 0x0000001e000d7836 */ /* 0x000fe40000000000 */
[----:B------:R-:W-:-:S03]  /*5060*/  IMAD.HI.U32 R7, R6, R60, RZ ;  /* 0x0000003c06077227 */ /* 0x000fc600078e00ff */
[----:B------:R-:W-:Y:S01]  /*5070*/  IABS R66, R13 ;  /* 0x0000000d00427213 */ /* 0x000fe20000000000 */
[----:B------:R-:W-:Y:S02]  /*5080*/  @!P5 IMAD.IADD R58, R58, 0x1, -R5 ;  /* 0x000000013a3ad824 */ /* 0x000fe400078e0a05 */
[----:B------:R-:W-:Y:S02]  /*5090*/  IMAD.MOV R7, RZ, RZ, -R7 ;  /* 0x000000ffff077224 */ /* 0x000fe400078e0a07 */
[----:B------:R-:W-:Y:S02]  /*50a0*/  VIADD R11, R0, 0x1d ;  /* 0x0000001d000b7836 */ /* 0x000fe40000000000 */
[----:B------:R-:W-:Y:S01]  /*50b0*/  @!P3 IMAD.MOV R50, RZ, RZ, -R50 ;  /* 0x000000ffff32b224 */ /* 0x000fe200078e0a32 */
[C---:B------:R-:W-:Y:S01]  /*50c0*/  ISETP.GT.U32.AND P3, PT, R5.reuse, R58, PT ;  /* 0x0000003a0500720c */ /* 0x040fe20003f64070 */
[----:B------:R-:W-:Y:S01]  /*50d0*/  IMAD R60, R5, R7, R60 ;  /* 0x00000007053c7224 */ /* 0x000fe200078e023c */
[----:B------:R-:W-:Y:S01]  /*50e0*/  IABS R68, R11 ;  /* 0x0000000b00447213 */ /* 0x000fe20000000000 */
[----:B------:R-:W-:-:S02]  /*50f0*/  @!P0 IMAD.IADD R62, R62, 0x1, -R5 ;  /* 0x000000013e3e8824 */ /* 0x000fc400078e0a05 */
[----:B------:R-:W-:Y:S01]  /*5100*/  IMAD.HI.U32 R7, R6, R66, RZ ;  /* 0x0000004206077227 */ /* 0x000fe200078e00ff */
[----:B------:R-:W-:-:S03]  /*5110*/  ISETP.GT.U32.AND P5, PT, R5, R60, PT ;  /* 0x0000003c0500720c */ /* 0x000fc60003fa4070 */
[----:B------:R-:W-:Y:S01]  /*5120*/  @!P1 IMAD.IADD R64, R64, 0x1, -R5 ;  /* 0x0000000140409824 */ /* 0x000fe200078e0a05 */
[----:B------:R-:W-:Y:S01]  /*5130*/  ISETP.GT.U32.AND P1, PT, R5, R62, PT ;  /* 0x0000003e0500720c */ /* 0x000fe20003f24070 */
[----:B------:R-:W-:Y:S02]  /*5140*/  IMAD.MOV R8, RZ, RZ, -R7 ;  /* 0x000000ffff087224 */ /* 0x000fe400078e0a07 */
[----:B------:R-:W-:-:S04]  /*5150*/  IMAD.HI.U32 R7, R6, R68, RZ ;  /* 0x0000004406077227 */ /* 0x000fc800078e00ff */
[----:B------:R-:W-:Y:S01]  /*5160*/  @!P3 IMAD.IADD R58, R58, 0x1, -R5 ;  /* 0x000000013a3ab824 */ /* 0x000fe200078e0a05 */
[----:B------:R-:W-:Y:S01]  /*5170*/  ISETP.GE.AND P3, PT, R17, RZ, PT ;  /* 0x000000ff1100720c */ /* 0x000fe20003f66270 */
[C---:B------:R-:W-:Y:S02]  /*5180*/  IMAD R66, R5.reuse, R8, R66 ;  /* 0x0000000805427224 */ /* 0x040fe400078e0242 */
[----:B------:R-:W-:Y:S02]  /*5190*/  IMAD.MOV R7, RZ, RZ, -R7 ;  /* 0x000000ffff077224 */ /* 0x000fe400078e0a07 */
[----:B------:R-:W-:Y:S01]  /*51a0*/  @!P4 IMAD.MOV R58, RZ, RZ, -R58 ;  /* 0x000000ffff3ac224 */ /* 0x000fe200078e0a3a */
[C---:B------:R-:W-:Y:S01]  /*51b0*/  ISETP.GT.U32.AND P4, PT, R5.reuse, R66, PT ;  /* 0x000000420500720c */ /* 0x040fe20003f84070 */
[----:B------:R-:W-:Y:S02]  /*51c0*/  IMAD R68, R5, R7, R68 ;  /* 0x0000000705447224 */ /* 0x000fe400078e0244 */
[----:B------:R-:W-:-:S02]  /*51d0*/  @!P1 IMAD.IADD R62, R62, 0x1, -R5 ;  /* 0x000000013e3e9824 */ /* 0x000fc400078e0a05 */
[----:B------:R-:W-:Y:S01]  /*51e0*/  VIADD R17, R0, 0x1b ;  /* 0x0000001b00117836 */ /* 0x000fe20000000000 */
[C---:B------:R-:W-:Y:S01]  /*51f0*/  ISETP.GT.U32.AND P1, PT, R5.reuse, R68, PT ;  /* 0x000000440500720c */ /* 0x040fe20003f24070 */
[----:B------:R-:W-:Y:S01]  /*5200*/  @!P2 IMAD.MOV R56, RZ, RZ, -R56 ;  /* 0x000000ffff38a224 */ /* 0x000fe200078e0a38 */
[----:B------:R-:W-:Y:S01]  /*5210*/  ISETP.GT.U32.AND P2, PT, R5, R64, PT ;  /* 0x000000400500720c */ /* 0x000fe20003f44070 */
[----:B------:R-:W-:Y:S01]  /*5220*/  @!P6 IMAD.MOV R54, RZ, RZ, -R54 ;  /* 0x000000ffff36e224 */ /* 0x000fe200078e0a36 */
[----:B------:R-:W-:Y:S01]  /*5230*/  IABS R72, R17 ;  /* 0x0000001100487213 */ /* 0x000fe20000000000 */
[--C-:B------:R-:W-:Y:S01]  /*5240*/  @!P5 IMAD.IADD R60, R60, 0x1, -R5.reuse ;  /* 0x000000013c3cd824 */ /* 0x100fe200078e0a05 */
[----:B------:R-:W-:Y:S01]  /*5250*/  ISETP.GE.AND P6, PT, R15, RZ, PT ;  /* 0x000000ff0f00720c */ /* 0x000fe20003fc6270 */
[----:B------:R-:W-:Y:S01]  /*5260*/  @!P4 IMAD.IADD R66, R66, 0x1, -R5 ;  /* 0x000000014242c824 */ /* 0x000fe200078e0a05 */
[----:B------:R-:W-:Y:S01]  /*5270*/  ISETP.GE.AND P5, PT, R21, RZ, PT ;  /* 0x000000ff1500720c */ /* 0x000fe20003fa6270 */
[----:B------:R-:W-:Y:S01]  /*5280*/  VIADD R15, R0, 0x1c ;  /* 0x0000001c000f7836 */ /* 0x000fe20000000000 */
[----:B------:R-:W-:Y:S01]  /*5290*/  ISETP.GT.U32.AND P0, PT, R5, R60, PT ;  /* 0x0000003c0500720c */ /* 0x000fe20003f04070 */
[----:B------:R-:W-:-:S03]  /*52a0*/  IMAD.HI.U32 R8, R6, R72, RZ ;  /* 0x0000004806087227 */ /* 0x000fc600078e00ff */
[----:B------:R-:W-:Y:S01]  /*52b0*/  IABS R70, R15 ;  /* 0x0000000f00467213 */ /* 0x000fe20000000000 */
[--C-:B------:R-:W-:Y:S01]  /*52c0*/  @!P1 IMAD.IADD R68, R68, 0x1, -R5.reuse ;  /* 0x0000000144449824 */ /* 0x100fe200078e0a05 */
[----:B------:R-:W-:Y:S01]  /*52d0*/  ISETP.GT.U32.AND P1, PT, R5, R66, PT ;  /* 0x000000420500720c */ /* 0x000fe20003f24070 */
[----:B------:R-:W-:Y:S01]  /*52e0*/  IMAD.MOV R8, RZ, RZ, -R8 ;  /* 0x000000ffff087224 */ /* 0x000fe200078e0a08 */
[----:B------:R-:W-:Y:S01]  /*52f0*/  ISETP.GE.AND P4, PT, R15, RZ, PT ;  /* 0x000000ff0f00720c */ /* 0x000fe20003f86270 */
[----:B------:R-:W-:Y:S01]  /*5300*/  @!P2 IMAD.IADD R64, R64, 0x1, -R5 ;  /* 0x000000014040a824 */ /* 0x000fe200078e0a05 */
[----:B------:R-:W-:Y:S01]  /*5310*/  ISETP.GE.AND P2, PT, R11, RZ, PT ;  /* 0x000000ff0b00720c */ /* 0x000fe20003f46270 */
[----:B------:R-:W-:Y:S02]  /*5320*/  VIADD R11, R0, 0x1a ;  /* 0x0000001a000b7836 */ /* 0x000fe40000000000 */
[----:B------:R-:W-:-:S03]  /*5330*/  IMAD.HI.U32 R7, R6, R70, RZ ;  /* 0x0000004606077227 */ /* 0x000fc600078e00ff */
[----:B------:R-:W-:Y:S01]  /*5340*/  IABS R74, R11 ;  /* 0x0000000b004a7213 */ /* 0x000fe20000000000 */
[C---:B------:R-:W-:Y:S02]  /*5350*/  IMAD R72, R5.reuse, R8, R72 ;  /* 0x0000000805487224 */ /* 0x040fe400078e0248 */
[----:B------:R-:W-:Y:S02]  /*5360*/  IMAD.MOV R7, RZ, RZ, -R7 ;  /* 0x000000ffff077224 */ /* 0x000fe400078e0a07 */
[----:B------:R-:W-:Y:S01]  /*5370*/  @!P1 IMAD.IADD R66, R66, 0x1, -R5 ;  /* 0x0000000142429824 */ /* 0x000fe200078e0a05 */
[C---:B------:R-:W-:Y:S01]  /*5380*/  ISETP.GT.U32.AND P1, PT, R5.reuse, R72, PT ;  /* 0x000000480500720c */ /* 0x040fe20003f24070 */
[----:B------:R-:W-:Y:S02]  /*5390*/  IMAD R70, R5, R7, R70 ;  /* 0x0000000705467224 */ /* 0x000fe400078e0246 */
[----:B------:R-:W-:-:S04]  /*53a0*/  IMAD.HI.U32 R7, R6, R74, RZ ;  /* 0x0000004a06077227 */ /* 0x000fc800078e00ff */
[----:B------:R-:W-:Y:S01]  /*53b0*/  @!P0 IMAD.IADD R60, R60, 0x1, -R5 ;  /* 0x000000013c3c8824 */ /* 0x000fe200078e0a05 */
[----:B------:R-:W-:Y:S01]  /*53c0*/  ISETP.GE.AND P0, PT, R13, RZ, PT ;  /* 0x000000ff0d00720c */ /* 0x000fe20003f06270 */
[----:B------:R-:W-:Y:S01]  /*53d0*/  @!P3 IMAD.MOV R62, RZ, RZ, -R62 ;  /* 0x000000ffff3eb224 */ /* 0x000fe200078e0a3e */
[C---:B------:R-:W-:Y:S01]  /*53e0*/  ISETP.GT.U32.AND P3, PT, R5.reuse, R70, PT ;  /* 0x000000460500720c */ /* 0x040fe20003f64070 */
[----:B------:R-:W-:Y:S02]  /*53f0*/  IMAD.MOV R7, RZ, RZ, -R7 ;  /* 0x000000ffff077224 */ /* 0x000fe400078e0a07 */
[----:B------:R-:W-:Y:S01]  /*5400*/  @!P6 IMAD.MOV R60, RZ, RZ, -R60 ;  /* 0x000000ffff3ce224 */ /* 0x000fe200078e0a3c */
[C---:B------:R-:W-:Y:S01]  /*5410*/  ISETP.GT.U32.AND P6, PT, R5.reuse, R68, PT ;  /* 0x000000440500720c */ /* 0x040fe20003fc4070 */
[----:B------:R-:W-:Y:S02]  /*5420*/  IMAD R74, R5, R7, R74 ;  /* 0x00000007054a7224 */ /* 0x000fe400078e024a */
[----:B------:R-:W-:-:S02]  /*5430*/  VIADD R7, R0, 0x19 ;  /* 0x0000001900077836 */ /* 0x000fc40000000000 */
[--C-:B------:R-:W-:Y:S02]  /*5440*/  @!P1 IMAD.IADD R72, R72, 0x1, -R5.reuse ;  /* 0x0000000148489824 */ /* 0x100fe400078e0a05 */
[----:B------:R-:W-:Y:S01]  /*5450*/  @!P5 IMAD.MOV R64, RZ, RZ, -R64 ;  /* 0x000000ffff40d224 */ /* 0x000fe200078e0a40 */
[----:B------:R-:W-:Y:S01]  /*5460*/  IABS R76, R7 ;  /* 0x00000007004c7213 */ /* 0x000fe20000000000 */
[--C-:B------:R-:W-:Y:S01]  /*5470*/  @!P3 IMAD.IADD R70, R70, 0x1, -R5.reuse ;  /* 0x000000014646b824 */ /* 0x100fe200078e0a05 */
[----:B------:R-:W-:Y:S01]  /*5480*/  ISETP.GT.U32.AND P1, PT, R5, R72, PT ;  /* 0x000000480500720c */ /* 0x000fe20003f24070 */
[----:B------:R-:W-:Y:S01]  /*5490*/  @!P0 IMAD.MOV R66, RZ, RZ, -R66 ;  /* 0x000000ffff428224 */ /* 0x000fe200078e0a42 */
[----:B------:R-:W-:Y:S01]  /*54a0*/  ISETP.GE.AND P5, PT, R17, RZ, PT ;  /* 0x000000ff1100720c */ /* 0x000fe20003fa6270 */
[----:B------:R-:W-:Y:S01]  /*54b0*/  @!P6 IMAD.IADD R68, R68, 0x1, -R5 ;  /* 0x000000014444e824 */ /* 0x000fe200078e0a05 */
[----:B------:R-:W-:Y:S01]  /*54c0*/  ISETP.GE.AND P3, PT, R7, RZ, PT ;  /* 0x000000ff0700720c */ /* 0x000fe20003f66270 */
[----:B------:R-:W-:Y:S01]  /*54d0*/  IMAD.HI.U32 R7, R6, R76, RZ ;  /* 0x0000004c06077227 */ /* 0x000fe200078e00ff */
[----:B------:R-:W-:-:S02]  /*54e0*/  ISETP.GT.U32.AND P0, PT, R5, R70, PT ;  /* 0x000000460500720c */ /* 0x000fc40003f04070 */
[----:B------:R-:W-:Y:S01]  /*54f0*/  ISETP.GE.AND P6, PT, R11, RZ, PT ;  /* 0x000000ff0b00720c */ /* 0x000fe20003fc6270 */
[----:B------:R-:W-:Y:S01]  /*5500*/  @!P2 IMAD.MOV R68, RZ, RZ, -R68 ;  /* 0x000000ffff44a224 */ /* 0x000fe200078e0a44 */
[C---:B------:R-:W-:Y:S01]  /*5510*/  ISETP.GT.U32.AND P2, PT, R5.reuse, R74, PT ;  /* 0x0000004a0500720c */ /* 0x040fe20003f44070 */
[----:B------:R-:W-:Y:S02]  /*5520*/  IMAD.MOV R7, RZ, RZ, -R7 ;  /* 0x000000ffff077224 */ /* 0x000fe400078e0a07 */
[----:B------:R-:W-:Y:S02]  /*5530*/  @!P1 IMAD.IADD R72, R72, 0x1, -R5 ;  /* 0x0000000148489824 */ /* 0x000fe400078e0a05 */
[C---:B------:R-:W-:Y:S02]  /*5540*/  IMAD R76, R5.reuse, R7, R76 ;  /* 0x00000007054c7224 */ /* 0x040fe400078e024c */
[----:B------:R-:W-:Y:S02]  /*5550*/  @!P5 IMAD.MOV R72, RZ, RZ, -R72 ;  /* 0x000000ffff48d224 */ /* 0x000fe400078e0a48 */
[C---:B------:R-:W-:Y:S01]  /*5560*/  VIADD R15, R0.reuse, 0x17 ;  /* 0x00000017000f7836 */ /* 0x040fe20000000000 */
[----:B------:R-:W-:Y:S01]  /*5570*/  ISETP.GT.U32.AND P5, PT, R5, R76, PT ;  /* 0x0000004c0500720c */ /* 0x000fe20003fa4070 */
[----:B------:R-:W-:-:S02]  /*5580*/  VIADD R13, R0, 0x18 ;  /* 0x00000018000d7836 */ /* 0x000fc40000000000 */
[--C-:B------:R-:W-:Y:S01]  /*5590*/  @!P2 IMAD.IADD R74, R74, 0x1, -R5.reuse ;  /* 0x000000014a4aa824 */ /* 0x100fe200078e0a05 */
[----:B------:R-:W-:Y:S01]  /*55a0*/  IABS R80, R15 ;  /* 0x0000000f00507213 */ /* 0x000fe20000000000 */
[----:B------:R-:W-:Y:S01]  /*55b0*/  VIADD R7, R0, 0x16 ;  /* 0x0000001600077836 */ /* 0x000fe20000000000 */
[----:B------:R-:W-:Y:S01]  /*55c0*/  IABS R78, R13 ;  /* 0x0000000d004e7213 */ /* 0x000fe20000000000 */
[--C-:B------:R-:W-:Y:S01]  /*55d0*/  @!P0 IMAD.IADD R70, R70, 0x1, -R5.reuse ;  /* 0x0000000146468824 */ /* 0x100fe200078e0a05 */
[----:B------:R-:W-:Y:S01]  /*55e0*/  ISETP.GT.U32.AND P2, PT, R5, R74, PT ;  /* 0x0000004a0500720c */ /* 0x000fe20003f44070 */
[----:B------:R-:W-:Y:S01]  /*55f0*/  IMAD.HI.U32 R11, R6, R80, RZ ;  /* 0x00000050060b7227 */ /* 0x000fe200078e00ff */
[----:B------:R-:W-:Y:S02]  /*5600*/  IABS R82, R7 ;  /* 0x0000000700527213 */ /* 0x000fe40000000000 */
[----:B------:R-:W-:Y:S01]  /*5610*/  ISETP.GE.AND P1, PT, R15, RZ, PT ;  /* 0x000000ff0f00720c */ /* 0x000fe20003f26270 */
[----:B------:R-:W-:Y:S01]  /*5620*/  @!P5 IMAD.IADD R76, R76, 0x1, -R5 ;  /* 0x000000014c4cd824 */ /* 0x000fe200078e0a05 */
[----:B------:R-:W-:Y:S01]  /*5630*/  ISETP.GE.AND P0, PT, R13, RZ, PT ;  /* 0x000000ff0d00720c */ /* 0x000fe20003f06270 */
[----:B------:R-:W-:Y:S01]  /*5640*/  @!P4 IMAD.MOV R70, RZ, RZ, -R70 ;  /* 0x000000ffff46c224 */ /* 0x000fe200078e0a46 */
[----:B------:R-:W-:Y:S01]  /*5650*/  ISETP.GE.AND P4, PT, R7, RZ, PT ;  /* 0x000000ff0700720c */ /* 0x000fe20003f86270 */
[----:B------:R-:W-:Y:S01]  /*5660*/  IMAD.HI.U32 R8, R6, R78, RZ ;  /* 0x0000004e06087227 */ /* 0x000fe200078e00ff */
[----:B------:R-:W-:-:S03]  /*5670*/  ISETP.GT.U32.AND P5, PT, R5, R76, PT ;  /* 0x0000004c0500720c */ /* 0x000fc60003fa4070 */
[----:B------:R-:W-:Y:S02]  /*5680*/  IMAD.MOV R11, RZ, RZ, -R11 ;  /* 0x000000ffff0b7224 */ /* 0x000fe400078e0a0b */
[----:B------:R-:W-:-:S04]  /*5690*/  IMAD.HI.U32 R7, R6, R82, RZ ;  /* 0x0000005206077227 */ /* 0x000fc800078e00ff */
[----:B------:R-:W-:Y:S02]  /*56a0*/  IMAD.MOV R8, RZ, RZ, -R8 ;  /* 0x000000ffff087224 */ /* 0x000fe400078e0a08 */
[C---:B------:R-:W-:Y:S02]  /*56b0*/  IMAD R80, R5.reuse, R11, R80 ;  /* 0x0000000b05507224 */ /* 0x040fe400078e0250 */
[----:B------:R-:W-:Y:S02]  /*56c0*/  @!P2 IMAD.IADD R74, R74, 0x1, -R5 ;  /* 0x000000014a4aa824 */ /* 0x000fe400078e0a05 */
[----:B------:R-:W-:Y:S02]  /*56d0*/  IMAD.MOV R7, RZ, RZ, -R7 ;  /* 0x000000ffff077224 */ /* 0x000fe400078e0a07 */
[C---:B------:R-:W-:Y:S02]  /*56e0*/  IMAD R78, R5.reuse, R8, R78 ;  /* 0x00000008054e7224 */ /* 0x040fe400078e024e */
[----:B------:R-:W-:Y:S01]  /*56f0*/  @!P6 IMAD.MOV R74, RZ, RZ, -R74 ;  /* 0x000000ffff4ae224 */ /* 0x000fe200078e0a4a */
[C---:B------:R-:W-:Y:S01]  /*5700*/  ISETP.GT.U32.AND P6, PT, R5.reuse, R80, PT ;  /* 0x000000500500720c */ /* 0x040fe20003fc4070 */
[C---:B------:R-:W-:Y:S01]  /*5710*/  IMAD R82, R5.reuse, R7, R82 ;  /* 0x0000000705527224 */ /* 0x040fe200078e0252 */
        /* <DEDUP_REMOVED lines=12> */
[----:B------:R-:W-:-:S02]  /*57e0*/  @!P6 IMAD.IADD R80, R80, 0x1, -R5 ;  /* 0x000000015050e824 */ /* 0x000fc400078e0a05 */
[----:B------:R-:W-:Y:S02]  /*57f0*/  IMAD.MOV R11, RZ, RZ, -R11 ;  /* 0x000000ffff0b7224 */ /* 0x000fe400078e0a0b */
[--C-:B------:R-:W-:Y:S02]  /*5800*/  @!P2 IMAD.IADD R78, R78, 0x1, -R5.reuse ;  /* 0x000000014e4ea824 */ /* 0x100fe400078e0a05 */
[----:B------:R-:W-:Y:S01]  /*5810*/  @!P5 IMAD.IADD R82, R82, 0x1, -R5 ;  /* 0x000000015252d824 */ /* 0x000fe200078e0a05 */
[C---:B------:R-:W-:Y:S01]  /*5820*/  ISETP.GT.U32.AND P5, PT, R5.reuse, R80, PT ;  /* 0x000000500500720c */ /* 0x040fe20003fa4070 */
[----:B------:R-:W-:Y:S01]  /*5830*/  IMAD.HI.U32 R7, R6, R118, RZ ;  /* 0x0000007606077227 */ /* 0x000fe200078e00ff */
[----:B------:R-:W-:-:S03]  /*5840*/  ISETP.GT.U32.AND P2, PT, R5, R78, PT ;  /* 0x0000004e0500720c */ /* 0x000fc60003f44070 */
[----:B------:R-:W-:Y:S02]  /*5850*/  IMAD R86, R5, R11, R86 ;  /* 0x0000000b05567224 */ /* 0x000fe400078e0256 */
[----:B------:R-:W-:-:S03]  /*5860*/  IMAD.HI.U32 R8, R6, R84, RZ ;  /* 0x0000005406087227 */ /* 0x000fc600078e00ff */
[C---:B------:R-:W-:Y:S01]  /*5870*/  ISETP.GT.U32.AND P6, PT, R5.reuse, R86, PT ;  /* 0x000000560500720c */ /* 0x040fe20003fc4070 */
[----:B------:R-:W-:Y:S02]  /*5880*/  IMAD.MOV R7, RZ, RZ, -R7 ;  /* 0x000000ffff077224 */ /* 0x000fe400078e0a07 */
[----:B------:R-:W-:Y:S02]  /*5890*/  IMAD.MOV R8, RZ, RZ, -R8 ;  /* 0x000000ffff087224 */ /* 0x000fe400078e0a08 */
[C---:B------:R-:W-:Y:S02]  /*58a0*/  IMAD R118, R5.reuse, R7, R118 ;  /* 0x0000000705767224 */ /* 0x040fe400078e0276 */
[C---:B------:R-:W-:Y:S02]  /*58b0*/  IMAD R84, R5.reuse, R8, R84 ;  /* 0x0000000805547224 */ /* 0x040fe400078e0254 */
[--C-:B------:R-:W-:Y:S01]  /*58c0*/  @!P5 IMAD.IADD R80, R80, 0x1, -R5.reuse ;  /* 0x000000015050d824 */ /* 0x100fe200078e0a05 */
[C---:B------:R-:W-:Y:S01]  /*58d0*/  ISETP.GT.U32.AND P5, PT, R5.reuse, R118, PT ;  /* 0x000000760500720c */ /* 0x040fe20003fa4070 */
[----:B------:R-:W-:Y:S01]  /*58e0*/  @!P2 IMAD.IADD R78, R78, 0x1, -R5 ;  /* 0x000000014e4ea824 */ /* 0x000fe200078e0a05 */
[----:B------:R-:W-:Y:S01]  /*58f0*/  ISETP.GT.U32.AND P2, PT, R5, R84, PT ;  /* 0x000000540500720c */ /* 0x000fe20003f44070 */
[----:B------:R-:W-:-:S02]  /*5900*/  VIADD R23, R0, 0xf ;  /* 0x0000000f00177836 */ /* 0x000fc40000000000 */
[--C-:B------:R-:W-:Y:S02]  /*5910*/  @!P6 IMAD.IADD R86, R86, 0x1, -R5.reuse ;  /* 0x000000015656e824 */ /* 0x100fe400078e0a05 */
[----:B------:R-:W-:Y:S01]  /*5920*/  IMAD.HI.U32 R8, R6, R120, RZ ;  /* 0x0000007806087227 */ /* 0x000fe200078e00ff */
[----:B------:R-:W-:Y:S02]  /*5930*/  IABS R126, R23 ;  /* 0x00000017007e7213 */ /* 0x000fe40000000000 */
[----:B------:R-:W-:Y:S01]  /*5940*/  ISETP.GT.U32.AND P6, PT, R5, R86, PT ;  /* 0x000000560500720c */ /* 0x000fe20003fc4070 */
[----:B------:R-:W-:Y:S02]  /*5950*/  IMAD.MOV R8, RZ, RZ, -R8 ;  /* 0x000000ffff087224 */ /* 0x000fe400078e0a08 */
[----:B------:R-:W-:Y:S01]  /*5960*/  @!P5 IMAD.IADD R118, R118, 0x1, -R5 ;  /* 0x000000017676d824 */ /* 0x000fe200078e0a05 */
[----:B------:R-:W-:Y:S01]  /*5970*/  ISETP.GE.AND P5, PT, R15, RZ, PT ;  /* 0x000000ff0f00720c */ /* 0x000fe20003fa6270 */
[----:B------:R-:W-:-:S02]  /*5980*/  IMAD R120, R5, R8, R120 ;  /* 0x0000000805787224 */ /* 0x000fc400078e0278 */
[----:B------:R-:W-:-:S04]  /*5990*/  IMAD.HI.U32 R8, R6, R126, RZ ;  /* 0x0000007e06087227 */ /* 0x000fc800078e00ff */
[--C-:B------:R-:W-:Y:S01]  /*59a0*/  @!P2 IMAD.IADD R84, R84, 0x1, -R5.reuse ;  /* 0x000000015454a824 */ /* 0x100fe200078e0a05 */
[C---:B------:R-:W-:Y:S01]  /*59b0*/  ISETP.GT.U32.AND P2, PT, R5.reuse, R82, PT ;  /* 0x000000520500720c */ /* 0x040fe20003f44070 */
[----:B------:R-:W-:Y:S02]  /*59c0*/  VIADD R11, R0, 0x11 ;  /* 0x00000011000b7836 */ /* 0x000fe40000000000 */
[----:B------:R-:W-:Y:S02]  /*59d0*/  IMAD.MOV R8, RZ, RZ, -R8 ;  /* 0x000000ffff087224 */ /* 0x000fe400078e0a08 */
[----:B------:R-:W-:Y:S01]  /*59e0*/  @!P3 IMAD.MOV R76, RZ, RZ, -R76 ;  /* 0x000000ffff4cb224 */ /* 0x000fe200078e0a4c */
[C---:B------:R-:W-:Y:S01]  /*59f0*/  ISETP.GT.U32.AND P3, PT, R5.reuse, R84, PT ;  /* 0x000000540500720c */ /* 0x040fe20003f64070 */
[----:B------:R-:W-:Y:S01]  /*5a00*/  @!P6 IMAD.IADD R86, R86, 0x1, -R5 ;  /* 0x000000015656e824 */ /* 0x000fe200078e0a05 */
[----:B------:R-:W-:Y:S01]  /*5a10*/  IABS R122, R11 ;  /* 0x0000000b007a7213 */ /* 0x000fe20000000000 */
[----:B------:R-:W-:-:S02]  /*5a20*/  IMAD R126, R5, R8, R126 ;  /* 0x00000008057e7224 */ /* 0x000fc400078e027e */
[----:B------:R-:W-:Y:S02]  /*5a30*/  @!P5 IMAD.MOV R86, RZ, RZ, -R86 ;  /* 0x000000ffff56d224 */ /* 0x000fe400078e0a56 */
[----:B------:R-:W-:Y:S01]  /*5a40*/  VIADD R21, R0, 0x10 ;  /* 0x0000001000157836 */ /* 0x000fe20000000000 */
[----:B------:R-:W-:Y:S01]  /*5a50*/  ISETP.GT.U32.AND P5, PT, R5, R126, PT ;  /* 0x0000007e0500720c */ /* 0x000fe20003fa4070 */
[----:B------:R-:W-:-:S03]  /*5a60*/  IMAD.HI.U32 R7, R6, R122, RZ ;  /* 0x0000007a06077227 */ /* 0x000fc600078e00ff */
[----:B------:R-:W-:Y:S01]  /*5a70*/  IABS R124, R21 ;  /* 0x00000015007c7213 */ /* 0x000fe20000000000 */
[----:B------:R-:W-:Y:S02]  /*5a80*/  IMAD.MOV R7, RZ, RZ, -R7 ;  /* 0x000000ffff077224 */ /* 0x000fe400078e0a07 */
[----:B------:R-:W-:Y:S01]  /*5a90*/  @!P3 IMAD.IADD R84, R84, 0x1, -R5 ;  /* 0x000000015454b824 */ /* 0x000fe200078e0a05 */
[----:B------:R-:W-:Y:S01]  /*5aa0*/  ISETP.GE.AND P3, PT, R13, RZ, PT ;  /* 0x000000ff0d00720c */ /* 0x000fe20003f66270 */
[C---:B------:R-:W-:Y:S02]  /*5ab0*/  IMAD R122, R5.reuse, R7, R122 ;  /* 0x00000007057a7224 */ /* 0x040fe400078e027a */
[----:B------:R-:W-:Y:S02]  /*5ac0*/  VIADD R13, R0, 0xe ;  /* 0x0000000e000d7836 */ /* 0x000fe40000000000 */
[----:B------:R-:W-:Y:S01]  /*5ad0*/  IMAD.HI.U32 R7, R6, R124, RZ ;  /* 0x0000007c06077227 */ /* 0x000fe200078e00ff */
[----:B------:R-:W-:-:S02]  /*5ae0*/  ISETP.GT.U32.AND P6, PT, R5, R122, PT ;  /* 0x0000007a0500720c */ /* 0x000fc40003fc4070 */
[----:B------:R-:W-:Y:S01]  /*5af0*/  IABS R128, R13 ;  /* 0x0000000d00807213 */ /* 0x000fe20000000000 */
[--C-:B------:R-:W-:Y:S01]  /*5b00*/  @!P2 IMAD.IADD R82, R82, 0x1, -R5.reuse ;  /* 0x000000015252a824 */ /* 0x100fe200078e0a05 */
[C---:B------:R-:W-:Y:S01]  /*5b10*/  ISETP.GT.U32.AND P2, PT, R5.reuse, R120, PT ;  /* 0x000000780500720c */ /* 0x040fe20003f44070 */
[----:B------:R-:W-:Y:S02]  /*5b20*/  @!P5 IMAD.IADD R126, R126, 0x1, -R5 ;  /* 0x000000017e7ed824 */ /* 0x000fe400078e0a05 */
[----:B------:R-:W-:Y:S02]  /*5b30*/  IMAD.MOV R7, RZ, RZ, -R7 ;  /* 0x000000ffff077224 */ /* 0x000fe400078e0a07 */
[----:B------:R-:W-:Y:S01]  /*5b40*/  @!P0 IMAD.MOV R78, RZ, RZ, -R78 ;  /* 0x000000ffff4e8224 */ /* 0x000fe200078e0a4e */
[C---:B------:R-:W-:Y:S01]  /*5b50*/  ISETP.GT.U32.AND P5, PT, R5.reuse, R126, PT ;  /* 0x0000007e0500720c */ /* 0x040fe20003fa4070 */
[C---:B------:R-:W-:Y:S01]  /*5b60*/  IMAD R124, R5.reuse, R7, R124 ;  /* 0x00000007057c7224 */ /* 0x040fe200078e027c */
[----:B------:R-:W-:Y:S01]  /*5b70*/  ISETP.GT.U32.AND P0, PT, R5, R118, PT ;  /* 0x000000760500720c */ /* 0x000fe20003f04070 */
[----:B------:R-:W-:-:S04]  /*5b80*/  IMAD.HI.U32 R7, R6, R128, RZ ;  /* 0x0000008006077227 */ /* 0x000fc800078e00ff */
[----:B------:R-:W-:Y:S02]  /*5b90*/  IMAD.MOV R7, RZ, RZ, -R7 ;  /* 0x000000ffff077224 */ /* 0x000fe400078e0a07 */
[--C-:B------:R-:W-:Y:S01]  /*5ba0*/  @!P2 IMAD.IADD R120, R120, 0x1, -R5.reuse ;  /* 0x000000017878a824 */ /* 0x100fe200078e0a05 */
[----:B------:R-:W-:Y:S01]  /*5bb0*/  ISETP.GE.AND P2, PT, R17, RZ, PT ;  /* 0x000000ff1100720c */ /* 0x000fe20003f46270 */
[C---:B------:R-:W-:Y:S02]  /*5bc0*/  IMAD R128, R5.reuse, R7, R128 ;  /* 0x0000000705807224 */ /* 0x040fe400078e0280 */
[----:B------:R-:W-:Y:S01]  /*5bd0*/  @!P1 IMAD.MOV R80, RZ, RZ, -R80 ;  /* 0x000000ffff509224 */ /* 0x000fe200078e0a50 */
[C---:B------:R-:W-:Y:S01]  /*5be0*/  ISETP.GT.U32.AND P1, PT, R5.reuse, R120, PT ;  /* 0x000000780500720c */ /* 0x040fe20003f24070 */
[--C-:B------:R-:W-:Y:S01]  /*5bf0*/  @!P5 IMAD.IADD R126, R126, 0x1, -R5.reuse ;  /* 0x000000017e7ed824 */ /* 0x100fe200078e0a05 */
[C---:B------:R-:W-:Y:S01]  /*5c00*/  ISETP.GT.U32.AND P5, PT, R5.reuse, R128, PT ;  /* 0x000000800500720c */ /* 0x040fe20003fa4070 */
[----:B------:R-:W-:Y:S01]  /*5c10*/  @!P6 IMAD.IADD R122, R122, 0x1, -R5 ;  /* 0x000000017a7ae824 */ /* 0x000fe200078e0a05 */
[----:B------:R-:W-:Y:S01]  /*5c20*/  ISETP.GT.U32.AND P6, PT, R5, R124, PT ;  /* 0x0000007c0500720c */ /* 0x000fe20003fc4070 */
[----:B------:R-:W-:Y:S01]  /*5c30*/  @!P3 IMAD.MOV R84, RZ, RZ, -R84 ;  /* 0x000000ffff54b224 */ /* 0x000fe200078e0a54 */
[----:B------:R-:W-:Y:S01]  /*5c40*/  ISETP.GE.AND P3, PT, R19, RZ, PT ;  /* 0x000000ff1300720c */ /* 0x000fe20003f66270 */
[----:B------:R-:W-:Y:S01]  /*5c50*/  @!P4 IMAD.MOV R82, RZ, RZ, -R82 ;  /* 0x000000ffff52c224 */ /* 0x000fe200078e0a52 */
[----:B------:R-:W-:Y:S01]  /*5c60*/  ISETP.GT.U32.AND P4, PT, R5, R122, PT ;  /* 0x0000007a0500720c */ /* 0x000fe20003f84070 */
[----:B------:R-:W-:-:S02]  /*5c70*/  VIADD R7, R0, 0xd ;  /* 0x0000000d00077836 */ /* 0x000fc40000000000 */
[--C-:B------:R-:W-:Y:S01]  /*5c80*/  @!P0 IMAD.IADD R118, R118, 0x1, -R5.reuse ;  /* 0x0000000176768824 */ /* 0x100fe200078e0a05 */
[----:B------:R-:W-:Y:S01]  /*5c90*/  ISETP.GE.AND P0, PT, R11, RZ, PT ;  /* 0x000000ff0b00720c */ /* 0x000fe20003f06270 */
[--C-:B------:R-:W-:Y:S01]  /*5ca0*/  @!P1 IMAD.IADD R120, R120, 0x1, -R5.reuse ;  /* 0x0000000178789824 */ /* 0x100fe200078e0a05 */
[----:B------:R-:W-:Y:S01]  /*5cb0*/  IABS R106, R7 ;  /* 0x00000007006a7213 */ /* 0x000fe20000000000 */
[----:B------:R-:W-:Y:S01]  /*5cc0*/  @!P5 IMAD.IADD R128, R128, 0x1, -R5 ;  /* 0x000000018080d824 */ /* 0x000fe200078e0a05 */
[----:B------:R-:W-:Y:S01]  /*5cd0*/  ISETP.GE.AND P1, PT, R21, RZ, PT ;  /* 0x000000ff1500720c */ /* 0x000fe20003f26270 */
[----:B------:R-:W-:Y:S02]  /*5ce0*/  VIADD R8, R0, 0xc ;  /* 0x0000000c00087836 */ /* 0x000fe40000000000 */
[----:B------:R-:W-:Y:S01]  /*5cf0*/  @!P3 IMAD.MOV R120, RZ, RZ, -R120 ;  /* 0x000000ffff78b224 */ /* 0x000fe200078e0a78 */
[----:B------:R-:W-:Y:S01]  /*5d00*/  ISETP.GE.AND P3, PT, R7, RZ, PT ;  /* 0x000000ff0700720c */ /* 0x000fe20003f66270 */
[----:B------:R-:W-:Y:S01]  /*5d10*/  IMAD.HI.U32 R7, R6, R106, RZ ;  /* 0x0000006a06077227 */ /* 0x000fe200078e00ff */
[----:B------:R-:W-:-:S02]  /*5d20*/  ISETP.GT.U32.AND P5, PT, R5, R128, PT ;  /* 0x000000800500720c */ /* 0x000fc40003fa4070 */
[----:B------:R-:W-:Y:S01]  /*5d30*/  IABS R130, R8 ;  /* 0x0000000800827213 */ /* 0x000fe20000000000 */
[----:B------:R-:W-:Y:S01]  /*5d40*/  @!P4 IMAD.IADD R122, R122, 0x1, -R5 ;  /* 0x000000017a7ac824 */ /* 0x000fe200078e0a05 */
[----:B------:R-:W-:Y:S01]  /*5d50*/  ISETP.GE.AND P4, PT, R23, RZ, PT ;  /* 0x000000ff1700720c */ /* 0x000fe20003f86270 */
[----:B------:R-:W-:Y:S02]  /*5d60*/  IMAD.MOV R7, RZ, RZ, -R7 ;  /* 0x000000ffff077224 */ /* 0x000fe400078e0a07 */
[----:B------:R-:W-:Y:S01]  /*5d70*/  @!P6 IMAD.IADD R124, R124, 0x1, -R5 ;  /* 0x000000017c7ce824 */ /* 0x000fe200078e0a05 */
[----:B------:R-:W-:Y:S01]  /*5d80*/  ISETP.GE.AND P6, PT, R13, RZ, PT ;  /* 0x000000ff0d00720c */ /* 0x000fe20003fc6270 */
[----:B------:R-:W-:Y:S01]  /*5d90*/  @!P0 IMAD.MOV R122, RZ, RZ, -R122 ;  /* 0x000000ffff7a8224 */ /* 0x000fe200078e0a7a */
[----:B------:R-:W-:Y:S01]  /*5da0*/  ISETP.GE.AND P0, PT, R8, RZ, PT ;  /* 0x000000ff0800720c */ /* 0x000fe20003f06270 */
[----:B------:R-:W-:-:S04]  /*5db0*/  IMAD.HI.U32 R8, R6, R130, RZ ;  /* 0x0000008206087227 */ /* 0x000fc800078e00ff */
[C---:B------:R-:W-:Y:S02]  /*5dc0*/  IMAD R106, R5.reuse, R7, R106 ;  /* 0x00000007056a7224 */ /* 0x040fe400078e026a */
[----:B------:R-:W-:Y:S02]  /*5dd0*/  IMAD.MOV R8, RZ, RZ, -R8 ;  /* 0x000000ffff087224 */ /* 0x000fe400078e0a08 */
[----:B------:R-:W-:Y:S01]  /*5de0*/  @!P5 IMAD.IADD R128, R128, 0x1, -R5 ;  /* 0x000000018080d824 */ /* 0x000fe200078e0a05 */
[C---:B------:R-:W-:Y:S01]  /*5df0*/  ISETP.GT.U32.AND P5, PT, R5.reuse, R106, PT ;  /* 0x0000006a0500720c */ /* 0x040fe20003fa4070 */
[----:B------:R-:W-:Y:S01]  /*5e00*/  @!P2 IMAD.MOV R118, RZ, RZ, -R118 ;  /* 0x000000ffff76a224 */ /* 0x000fe200078e0a76 */
[C---:B------:R-:W-:Y:S01]  /*5e10*/  ISETP.GT.U32.AND P2, PT, R5.reuse, R124, PT ;  /* 0x0000007c0500720c */ /* 0x040fe20003f44070 */
[----:B------:R-:W-:Y:S02]  /*5e20*/  IMAD R130, R5, R8, R130 ;  /* 0x0000000805827224 */ /* 0x000fe400078e0282 */
[----:B------:R-:W-:-:S02]  /*5e30*/  @!P6 IMAD.MOV R128, RZ, RZ, -R128 ;  /* 0x000000ffff80e224 */ /* 0x000fc400078e0a80 */
[C---:B------:R-:W-:Y:S01]  /*5e40*/  VIADD R11, R0.reuse, 0xb ;  /* 0x0000000b000b7836 */ /* 0x040fe20000000000 */
[----:B------:R-:W-:Y:S01]  /*5e50*/  ISETP.GT.U32.AND P6, PT, R5, R130, PT ;  /* 0x000000820500720c */ /* 0x000fe20003fc4070 */
[C---:B------:R-:W-:Y:S02]  /*5e60*/  VIADD R13, R0.reuse, 0xa ;  /* 0x0000000a000d7836 */ /* 0x040fe40000000000 */
[----:B------:R-:W-:Y:S01]  /*5e70*/  VIADD R15, R0, 0x9 ;  /* 0x00000009000f7836 */ /* 0x000fe20000000000 */
[----:B------:R-:W-:Y:S01]  /*5e80*/  IABS R104, R11 ;  /* 0x0000000b00687213 */ /* 0x000fe20000000000 */
[--C-:B------:R-:W-:Y:S01]  /*5e90*/  @!P5 IMAD.IADD R106, R106, 0x1, -R5.reuse ;  /* 0x000000016a6ad824 */ /* 0x100fe200078e0a05 */
[----:B------:R-:W-:Y:S01]  /*5ea0*/  IABS R132, R13 ;  /* 0x0000000d00847213 */ /* 0x000fe20000000000 */
[----:B------:R-:W-:Y:S01]  /*5eb0*/  @!P2 IMAD.IADD R124, R124, 0x1, -R5 ;  /* 0x000000017c7ca824 */ /* 0x000fe200078e0a05 */
[----:B------:R-:W-:Y:S01]  /*5ec0*/  ISETP.GE.AND P2, PT, R11, RZ, PT ;  /* 0x000000ff0b00720c */ /* 0x000fe20003f46270 */
[----:B------:R-:W-:Y:S01]  /*5ed0*/  IMAD.HI.U32 R11, R6, R104, RZ ;  /* 0x00000068060b7227 */ /* 0x000fe200078e00ff */
[----:B------:R-:W-:-:S02]  /*5ee0*/  ISETP.GT.U32.AND P5, PT, R5, R106, PT ;  /* 0x0000006a0500720c */ /* 0x000fc40003fa4070 */
[----:B------:R-:W-:Y:S01]  /*5ef0*/  IABS R102, R15 ;  /* 0x0000000f00667213 */ /* 0x000fe20000000000 */
[----:B------:R-:W-:Y:S02]  /*5f00*/  @!P6 IMAD.IADD R130, R130, 0x1, -R5 ;  /* 0x000000018282e824 */ /* 0x000fe400078e0a05 */
[----:B------:R-:W-:Y:S02]  /*5f10*/  IMAD.MOV R11, RZ, RZ, -R11 ;  /* 0x000000ffff0b7224 */ /* 0x000fe400078e0a0b */
[----:B------:R-:W-:Y:S01]  /*5f20*/  @!P1 IMAD.MOV R124, RZ, RZ, -R124 ;  /* 0x000000ffff7c9224 */ /* 0x000fe200078e0a7c */
[----:B------:R-:W-:Y:S01]  /*5f30*/  ISETP.GE.AND P1, PT, R13, RZ, PT ;  /* 0x000000ff0d00720c */ /* 0x000fe20003f26270 */
[----:B------:R-:W-:Y:S01]  /*5f40*/  IMAD.HI.U32 R13, R6, R132, RZ ;  /* 0x00000084060d7227 */ /* 0x000fe200078e00ff */
[----:B------:R-:W-:-:S03]  /*5f50*/  ISETP.GT.U32.AND P6, PT, R5, R130, PT ;  /* 0x000000820500720c */ /* 0x000fc60003fc4070 */
[C---:B------:R-:W-:Y:S02]  /*5f60*/  IMAD R104, R5.reuse, R11, R104 ;  /* 0x0000000b05687224 */ /* 0x040fe400078e0268 */
[C---:B------:R-:W-:Y:S02]  /*5f70*/  VIADD R19, R0.reuse, 0x8 ;  /* 0x0000000800137836 */ /* 0x040fe40000000000 */
[----:B------:R-:W-:Y:S02]  /*5f80*/  IMAD.MOV R13, RZ, RZ, -R13 ;  /* 0x000000ffff0d7224 */ /* 0x000fe400078e0a0d */
[----:B------:R-:W-:Y:S01]  /*5f90*/  VIADD R23, R0, 0x6 ;  /* 0x0000000600177836 */ /* 0x000fe20000000000 */
[----:B------:R-:W-:Y:S01]  /*5fa0*/  IABS R134, R19 ;  /* 0x0000001300867213 */ /* 0x000fe20000000000 */
[----:B------:R-:W-:Y:S01]  /*5fb0*/  @!P5 IMAD.IADD R106, R106, 0x1, -R5 ;  /* 0x000000016a6ad824 */ /* 0x000fe200078e0a05 */
[----:B------:R-:W-:Y:S01]  /*5fc0*/  ISETP.GT.U32.AND P5, PT, R5, R104, PT ;  /* 0x000000680500720c */ /* 0x000fe20003fa4070 */
[----:B------:R-:W-:Y:S01]  /*5fd0*/  @!P4 IMAD.MOV R126, RZ, RZ, -R126 ;  /* 0x000000ffff7ec224 */ /* 0x000fe200078e0a7e */
[----:B------:R-:W-:Y:S01]  /*5fe0*/  ISETP.GE.AND P4, PT, R15, RZ, PT ;  /* 0x000000ff0f00720c */ /* 0x000fe20003f86270 */
[----:B------:R-:W-:Y:S01]  /*5ff0*/  IMAD.HI.U32 R15, R6, R102, RZ ;  /* 0x00000066060f7227 */ /* 0x000fe200078e00ff */
[----:B------:R-:W-:-:S03]  /*6000*/  IABS R136, R23 ;  /* 0x0000001700887213 */ /* 0x000fc60000000000 */
[C---:B------:R-:W-:Y:S02]  /*6010*/  IMAD R132, R5.reuse, R13, R132 ;  /* 0x0000000d05847224 */ /* 0x040fe400078e0284 */
[----:B------:R-:W-:Y:S02]  /*6020*/  IMAD.MOV R15, RZ, RZ, -R15 ;  /* 0x000000ffff0f7224 */ /* 0x000fe400078e0a0f */
[----:B------:R-:W-:Y:S02]  /*6030*/  VIADD R17, R0, 0x5 ;  /* 0x0000000500117836 */ /* 0x000fe40000000000 */
[----:B------:R-:W-:Y:S01]  /*6040*/  @!P6 IMAD.IADD R130, R130, 0x1, -R5 ;  /* 0x000000018282e824 */ /* 0x000fe200078e0a05 */
[----:B------:R-:W-:Y:S01]  /*6050*/  ISETP.GT.U32.AND P6, PT, R5, R132, PT ;  /* 0x000000840500720c */ /* 0x000fe20003fc4070 */
[----:B------:R-:W-:Y:S01]  /*6060*/  IMAD.HI.U32 R7, R6, R134, RZ ;  /* 0x0000008606077227 */ /* 0x000fe200078e00ff */
[----:B------:R-:W-:-:S03]  /*6070*/  IABS R34, R17 ;  /* 0x0000001100227213 */ /* 0x000fc60000000000 */
[----:B------:R-:W-:Y:S02]  /*6080*/  VIADD R21, R0, 0x7 ;  /* 0x0000000700157836 */ /* 0x000fe40000000000 */
[----:B------:R-:W-:-:S03]  /*6090*/  IMAD.HI.U32 R8, R6, R136, RZ ;  /* 0x0000008806087227 */ /* 0x000fc600078e00ff */
[----:B------:R-:W-:Y:S01]  /*60a0*/  IABS R100, R21 ;  /* 0x0000001500647213 */ /* 0x000fe20000000000 */
[C---:B------:R-:W-:Y:S02]  /*60b0*/  IMAD R102, R5.reuse, R15, R102 ;  /* 0x0000000f05667224 */ /* 0x040fe400078e0266 */
[----:B------:R-:W-:Y:S02]  /*60c0*/  VIADD R15, R0, 0x4 ;  /* 0x00000004000f7836 */ /* 0x000fe40000000000 */
[----:B------:R-:W-:Y:S02]  /*60d0*/  IMAD.MOV R13, RZ, RZ, -R7 ;  /* 0x000000ffff0d7224 */ /* 0x000fe400078e0a07 */
[----:B------:R-:W-:Y:S01]  /*60e0*/  IMAD.MOV R8, RZ, RZ, -R8 ;  /* 0x000000ffff087224 */ /* 0x000fe200078e0a08 */
[----:B------:R-:W-:Y:S01]  /*60f0*/  IABS R138, R15 ;  /* 0x0000000f008a7213 */ /* 0x000fe20000000000 */
[----:B------:R-:W-:Y:S02]  /*6100*/  @!P5 IMAD.IADD R104, R104, 0x1, -R5 ;  /* 0x000000016868d824 */ /* 0x000fe400078e0a05 */
[----:B------:R-:W-:-:S02]  /*6110*/  IMAD R134, R5, R13, R134 ;  /* 0x0000000d05867224 */ /* 0x000fc400078e0286 */
[----:B------:R-:W-:Y:S01]  /*6120*/  @!P3 IMAD.MOV R106, RZ, RZ, -R106 ;  /* 0x000000ffff6ab224 */ /* 0x000fe200078e0a6a */
[C---:B------:R-:W-:Y:S01]  /*6130*/  ISETP.GT.U32.AND P3, PT, R5.reuse, R102, PT ;  /* 0x000000660500720c */ /* 0x040fe20003f64070 */
[----:B------:R-:W-:Y:S01]  /*6140*/  IMAD.HI.U32 R11, R6, R34, RZ ;  /* 0x00000022060b7227 */ /* 0x000fe200078e00ff */
[----:B------:R-:W-:-:S03]  /*6150*/  ISETP.GT.U32.AND P5, PT, R5, R104, PT ;  /* 0x000000680500720c */ /* 0x000fc60003fa4070 */
[----:B------:R-:W-:Y:S02]  /*6160*/  IMAD R136, R5, R8, R136 ;  /* 0x0000000805887224 */ /* 0x000fe400078e0288 */
[----:B------:R-:W-:-:S04]  /*6170*/  IMAD.HI.U32 R7, R6, R100, RZ ;  /* 0x0000006406077227 */ /* 0x000fc800078e00ff */
[----:B------:R-:W-:Y:S01]  /*6180*/  @!P0 IMAD.MOV R130, RZ, RZ, -R130 ;  /* 0x000000ffff828224 */ /* 0x000fe200078e0a82 */
[C---:B------:R-:W-:Y:S01]  /*6190*/  ISETP.GT.U32.AND P0, PT, R5.reuse, R134, PT ;  /* 0x000000860500720c */ /* 0x040fe20003f04070 */
[----:B------:R-:W-:Y:S02]  /*61a0*/  IMAD.MOV R11, RZ, RZ, -R11 ;  /* 0x000000ffff0b7224 */ /* 0x000fe400078e0a0b */
[----:B------:R-:W-:Y:S01]  /*61b0*/  @!P6 IMAD.IADD R132, R132, 0x1, -R5 ;  /* 0x000000018484e824 */ /* 0x000fe200078e0a05 */
[----:B------:R-:W-:Y:S01]  /*61c0*/  ISETP.GT.U32.AND P6, PT, R5, R136, PT ;  /* 0x000000880500720c */ /* 0x000fe20003fc4070 */
[----:B------:R-:W-:-:S04]  /*61d0*/  IMAD.HI.U32 R13, R6, R138, RZ ;  /* 0x0000008a060d7227 */ /* 0x000fc800078e00ff */
[----:B------:R-:W-:Y:S02]  /*61e0*/  IMAD.MOV R7, RZ, RZ, -R7 ;  /* 0x000000ffff077224 */ /* 0x000fe400078e0a07 */
[C---:B------:R-:W-:Y:S02]  /*61f0*/  IMAD R34, R5.reuse, R11, R34 ;  /* 0x0000000b05227224 */ /* 0x040fe400078e0222 */
[----:B------:R-:W-:Y:S02]  /*6200*/  IMAD.MOV R13, RZ, RZ, -R13 ;  /* 0x000000ffff0d7224 */ /* 0x000fe400078e0a0d */
[----:B------:R-:W-:Y:S02]  /*6210*/  VIADD R11, R0, 0x3 ;  /* 0x00000003000b7836 */ /* 0x000fe40000000000 */
[C---:B------:R-:W-:Y:S02]  /*6220*/  IMAD R100, R5.reuse, R7, R100 ;  /* 0x0000000705647224 */ /* 0x040fe400078e0264 */
[C---:B------:R-:W-:Y:S01]  /*6230*/  IMAD R138, R5.reuse, R13, R138 ;  /* 0x0000000d058a7224 */ /* 0x040fe200078e028a */
[----:B------:R-:W-:Y:S01]  /*6240*/  IABS R32, R11 ;  /* 0x0000000b00207213 */ /* 0x000fe20000000000 */
[----:B------:R-:W-:Y:S01]  /*6250*/  @!P3 IMAD.IADD R102, R102, 0x1, -R5 ;  /* 0x000000016666b824 */ /* 0x000fe200078e0a05 */
[----:B------:R-:W-:Y:S01]  /*6260*/  ISETP.GT.U32.AND P3, PT, R5, R132, PT ;  /* 0x000000840500720c */ /* 0x000fe20003f64070 */
[----:B------:R-:W-:-:S02]  /*6270*/  VIADD R13, R0, 0x2 ;  /* 0x00000002000d7836 */ /* 0x000fc40000000000 */
[--C-:B------:R-:W-:Y:S01]  /*6280*/  @!P5 IMAD.IADD R104, R104, 0x1, -R5.reuse ;  /* 0x000000016868d824 */ /* 0x100fe200078e0a05 */
[C---:B------:R-:W-:Y:S01]  /*6290*/  ISETP.GT.U32.AND P5, PT, R5.reuse, R100, PT ;  /* 0x000000640500720c */ /* 0x040fe20003fa4070 */
[--C-:B------:R-:W-:Y:S01]  /*62a0*/  @!P0 IMAD.IADD R134, R134, 0x1, -R5.reuse ;  /* 0x0000000186868824 */ /* 0x100fe200078e0a05 */
[----:B------:R-:W-:Y:S01]  /*62b0*/  ISETP.GT.U32.AND P0, PT, R5, R102, PT ;  /* 0x000000660500720c */ /* 0x000fe20003f04070 */
[----:B------:R-:W-:Y:S01]  /*62c0*/  @!P6 IMAD.IADD R136, R136, 0x1, -R5 ;  /* 0x000000018888e824 */ /* 0x000fe200078e0a05 */
[----:B------:R-:W-:Y:S01]  /*62d0*/  IABS R140, R13 ;  /* 0x0000000d008c7213 */ /* 0x000fe20000000000 */
[----:B------:R-:W-:-:S03]  /*62e0*/  IMAD.HI.U32 R7, R6, R32, RZ ;  /* 0x0000002006077227 */ /* 0x000fc600078e00ff */
[----:B------:R-:W-:Y:S01]  /*62f0*/  ISETP.GT.U32.AND P6, PT, R5, R136, PT ;  /* 0x000000880500720c */ /* 0x000fe20003fc4070 */
[----:B------:R-:W-:Y:S02]  /*6300*/  IMAD.MOV R8, RZ, RZ, -R7 ;  /* 0x000000ffff087224 */ /* 0x000fe400078e0a07 */
[----:B------:R-:W-:-:S04]  /*6310*/  IMAD.HI.U32 R7, R6, R140, RZ ;  /* 0x0000008c06077227 */ /* 0x000fc800078e00ff */
[----:B------:R-:W-:Y:S02]  /*6320*/  IMAD.MOV R7, RZ, RZ, -R7 ;  /* 0x000000ffff077224 */ /* 0x000fe400078e0a07 */
[--C-:B------:R-:W-:Y:S01]  /*6330*/  @!P5 IMAD.IADD R100, R100, 0x1, -R5.reuse ;  /* 0x000000016464d824 */ /* 0x100fe200078e0a05 */
[C---:B------:R-:W-:Y:S01]  /*6340*/  ISETP.GT.U32.AND P5, PT, R5.reuse, R134, PT ;  /* 0x000000860500720c */ /* 0x040fe20003fa4070 */
[----:B------:R-:W-:Y:S01]  /*6350*/  @!P0 IMAD.IADD R102, R102, 0x1, -R5 ;  /* 0x0000000166668824 */ /* 0x000fe200078e0a05 */
[C---:B------:R-:W-:Y:S01]  /*6360*/  ISETP.GT.U32.AND P0, PT, R5.reuse, R138, PT ;  /* 0x0000008a0500720c */ /* 0x040fe20003f04070 */
[----:B------:R-:W-:Y:S02]  /*6370*/  IMAD R140, R5, R7, R140 ;  /* 0x00000007058c7224 */ /* 0x000fe400078e028c */
[----:B------:R-:W-:-:S04]  /*6380*/  IMAD.HI.U32 R6, R6, R30, RZ ;  /* 0x0000001e06067227 */ /* 0x000fc800078e00ff */
[----:B------:R-:W-:Y:S01]  /*6390*/  @!P2 IMAD.MOV R104, RZ, RZ, -R104 ;  /* 0x000000ffff68a224 */ /* 0x000fe200078e0a68 */
[C---:B------:R-:W-:Y:S01]  /*63a0*/  ISETP.GT.U32.AND P2, PT, R5.reuse, R100, PT ;  /* 0x000000640500720c */ /* 0x040fe20003f44070 */
[--C-:B------:R-:W-:Y:S01]  /*63b0*/  @!P6 IMAD.IADD R136, R136, 0x1, -R5.reuse ;  /* 0x000000018888e824 */ /* 0x100fe200078e0a05 */
[C---:B------:R-:W-:Y:S01]  /*63c0*/  ISETP.GT.U32.AND P6, PT, R5.reuse, R140, PT ;  /* 0x0000008c0500720c */ /* 0x040fe20003fc4070 */
[----:B------:R-:W-:Y:S02]  /*63d0*/  IMAD.MOV R7, RZ, RZ, -R6 ;  /* 0x000000ffff077224 */ /* 0x000fe400078e0a06 */
[C---:B------:R-:W-:Y:S02]  /*63e0*/  IMAD R32, R5.reuse, R8, R32 ;  /* 0x0000000805207224 */ /* 0x040fe400078e0220 */
[C---:B------:R-:W-:Y:S02]  /*63f0*/  IMAD R30, R5.reuse, R7, R30 ;  /* 0x00000007051e7224 */ /* 0x040fe400078e021e */
[--C-:B------:R-:W-:Y:S01]  /*6400*/  @!P5 IMAD.IADD R134, R134, 0x1, -R5.reuse ;  /* 0x000000018686d824 */ /* 0x100fe200078e0a05 */
[C---:B------:R-:W-:Y:S01]  /*6410*/  ISETP.GT.U32.AND P5, PT, R5.reuse, R32, PT ;  /* 0x000000200500720c */ /* 0x040fe20003fa4070 */
[--C-:B------:R-:W-:Y:S01]  /*6420*/  @!P3 IMAD.IADD R132, R132, 0x1, -R5.reuse ;  /* 0x000000018484b824 */ /* 0x100fe200078e0a05 */
[C---:B------:R-:W-:Y:S01]  /*6430*/  ISETP.GT.U32.AND P3, PT, R5.reuse, R34, PT ;  /* 0x000000220500720c */ /* 0x040fe20003f64070 */
[--C-:B------:R-:W-:Y:S01]  /*6440*/  @!P0 IMAD.IADD R138, R138, 0x1, -R5.reuse ;  /* 0x000000018a8a8824 */ /* 0x100fe200078e0a05 */
[----:B------:R-:W-:Y:S01]  /*6450*/  ISETP.GT.U32.AND P0, PT, R5, R30, PT ;  /* 0x0000001e0500720c */ /* 0x000fe20003f04070 */
[--C-:B------:R-:W-:Y:S01]  /*6460*/  @!P2 IMAD.IADD R100, R100, 0x1, -R5.reuse ;  /* 0x000000016464a824 */ /* 0x100fe200078e0a05 */
[----:B------:R-:W-:Y:S01]  /*6470*/  ISETP.GE.AND P2, PT, R19, RZ, PT ;  /* 0x000000ff1300720c */ /* 0x000fe20003f46270 */
[----:B------:R-:W-:Y:S01]  /*6480*/  @!P6 IMAD.IADD R140, R140, 0x1, -R5 ;  /* 0x000000018c8ce824 */ /* 0x000fe200078e0a05 */
[----:B------:R-:W-:Y:S01]  /*6490*/  ISETP.GT.U32.AND P6, PT, R5, R138, PT ;  /* 0x0000008a0500720c */ /* 0x000fe20003fc4070 */
[----:B------:R-:W-:-:S02]  /*64a0*/  @!P4 IMAD.MOV R102, RZ, RZ, -R102 ;  /* 0x000000ffff66c224 */ /* 0x000fc400078e0a66 */
[----:B------:R-:W-:Y:S02]  /*64b0*/  @!P1 IMAD.MOV R132, RZ, RZ, -R132 ;  /* 0x000000ffff849224 */ /* 0x000fe400078e0a84 */
[--C-:B------:R-:W-:Y:S01]  /*64c0*/  @!P5 IMAD.IADD R32, R32, 0x1, -R5.reuse ;  /* 0x000000012020d824 */ /* 0x100fe200078e0a05 */
[----:B------:R-:W-:Y:S01]  /*64d0*/  ISETP.GE.AND P5, PT, R23, RZ, PT ;  /* 0x000000ff1700720c */ /* 0x000fe20003fa6270 */
[--C-:B------:R-:W-:Y:S01]  /*64e0*/  @!P3 IMAD.IADD R34, R34, 0x1, -R5.reuse ;  /* 0x000000012222b824 */ /* 0x100fe200078e0a05 */
[----:B------:R-:W-:Y:S01]  /*64f0*/  ISETP.GE.AND P3, PT, R21, RZ, PT ;  /* 0x000000ff1500720c */ /* 0x000fe20003f66270 */
[--C-:B------:R-:W-:Y:S01]  /*6500*/  @!P0 IMAD.IADD R30, R30, 0x1, -R5.reuse ;  /* 0x000000011e1e8824 */ /* 0x100fe200078e0a05 */
[C---:B------:R-:W-:Y:S01]  /*6510*/  ISETP.GT.U32.AND P4, PT, R5.reuse, R32, PT ;  /* 0x000000200500720c */ /* 0x040fe20003f84070 */
[----:B------:R-:W-:Y:S01]  /*6520*/  @!P2 IMAD.MOV R134, RZ, RZ, -R134 ;  /* 0x000000ffff86a224 */ /* 0x000fe200078e0a86 */
[C---:B------:R-:W-:Y:S01]  /*6530*/  ISETP.GT.U32.AND P1, PT, R5.reuse, R34, PT ;  /* 0x000000220500720c */ /* 0x040fe20003f24070 */
[----:B------:R-:W-:Y:S01]  /*6540*/  @!P6 IMAD.IADD R138, R138, 0x1, -R5 ;  /* 0x000000018a8ae824 */ /* 0x000fe200078e0a05 */
[----:B------:R-:W-:Y:S01]  /*6550*/  ISETP.GT.U32.AND P2, PT, R5, R30, PT ;  /* 0x0000001e0500720c */ /* 0x000fe20003f44070 */
[----:B------:R-:W-:Y:S01]  /*6560*/  IMAD R6, R42, 0x2, R142 ;  /* 0x000000022a067824 */ /* 0x000fe200078e028e */
[----:B------:R-:W-:-:S02]  /*6570*/  ISETP.GE.AND P6, PT, R11, RZ, PT ;  /* 0x000000ff0b00720c */ /* 0x000fc40003fc6270 */
[----:B------:R-:W-:Y:S01]  /*6580*/  ISETP.GT.U32.AND P0, PT, R5, R140, PT ;  /* 0x0000008c0500720c */ /* 0x000fe20003f04070 */
[----:B------:R-:W-:Y:S01]  /*6590*/  @!P5 IMAD.MOV R136, RZ, RZ, -R136 ;  /* 0x000000ffff88d224 */ /* 0x000fe200078e0a88 */
[----:B------:R-:W-:Y:S01]  /*65a0*/  SHF.R.S32.HI R11, RZ, 0x1f, R144 ;  /* 0x0000001fff0b7819 */ /* 0x000fe20000011490 */
[----:B------:R-:W-:Y:S01]  /*65b0*/  @!P3 IMAD.MOV R100, RZ, RZ, -R100 ;  /* 0x000000ffff64b224 */ /* 0x000fe200078e0a64 */
[----:B------:R-:W-:Y:S01]  /*65c0*/  ISETP.GE.AND P3, PT, R17, RZ, PT ;  /* 0x000000ff1100720c */ /* 0x000fe20003f66270 */
[--C-:B------:R-:W-:Y:S01]  /*65d0*/  @!P4 IMAD.IADD R32, R32, 0x1, -R5.reuse ;  /* 0x000000012020c824 */ /* 0x100fe200078e0a05 */
[----:B------:R-:W-:Y:S01]  /*65e0*/  ISETP.GE.AND P4, PT, R13, RZ, PT ;  /* 0x000000ff0d00720c */ /* 0x000fe20003f86270 */
[--C-:B------:R-:W-:Y:S01]  /*65f0*/  @!P1 IMAD.IADD R34, R34, 0x1, -R5.reuse ;  /* 0x0000000122229824 */ /* 0x100fe200078e0a05 */
[----:B------:R-:W-:Y:S01]  /*6600*/  ISETP.GE.AND P1, PT, R15, RZ, PT ;  /* 0x000000ff0f00720c */ /* 0x000fe20003f26270 */
[--C-:B------:R-:W-:Y:S01]  /*6610*/  @!P2 IMAD.IADD R30, R30, 0x1, -R5.reuse ;  /* 0x000000011e1ea824 */ /* 0x100fe200078e0a05 */
[----:B------:R-:W-:Y:S01]  /*6620*/  ISETP.NE.AND P2, PT, R141, RZ, PT ;  /* 0x000000ff8d00720c */ /* 0x000fe20003f45270 */
[----:B------:R-:W-:Y:S01]  /*6630*/  @!P6 IMAD.MOV R32, RZ, RZ, -R32 ;  /* 0x000000ffff20e224 */ /* 0x000fe200078e0a20 */
[----:B------:R-:W-:Y:S01]  /*6640*/  LOP3.LUT R141, RZ, R141, RZ, 0x33, !PT ;  /* 0x0000008dff8d7212 */ /* 0x000fe200078e33ff */
[----:B------:R-:W-:Y:S01]  /*6650*/  @!P0 IMAD.IADD R140, R140, 0x1, -R5 ;  /* 0x000000018c8c8824 */ /* 0x000fe200078e0a05 */
[----:B------:R-:W-:Y:S01]  /*6660*/  ISETP.GE.AND P0, PT, R27, RZ, PT ;  /* 0x000000ff1b00720c */ /* 0x000fe20003f06270 */
[----:B------:R-:W-:Y:S01]  /*6670*/  IMAD R7, R42, 0x2, R6 ;  /* 0x000000022a077824 */ /* 0x000fe200078e0206 */
[----:B------:R-:W-:Y:S01]  /*6680*/  LEA.HI R144, R11, R144, RZ, 0x7 ;  /* 0x000000900b907211 */ /* 0x000fe200078f38ff */
[----:B------:R-:W-:Y:S01]  /*6690*/  @!P3 IMAD.MOV R34, RZ, RZ, -R34 ;  /* 0x000000ffff22b224 */ /* 0x000fe200078e0a22 */
[C---:B------:R-:W-:Y:S01]  /*66a0*/  SEL R139, R141.reuse, R32, !P2 ;  /* 0x000000208d8b7207 */ /* 0x040fe20005000000 */
[----:B------:R-:W-:Y:S01]  /*66b0*/  IMAD.SHL.U32 R32, R4, 0x10, RZ ;  /* 0x0000001004207824 */ /* 0x000fe200078e00ff */
[----:B------:R-:W-:Y:S01]  /*66c0*/  SEL R11, R141, R16, !P2 ;  /* 0x000000108d0b7207 */ /* 0x000fe20005000000 */
[----:B------:R-:W-:Y:S01]  /*66d0*/  IMAD R4, R91, UR17, RZ ;  /* 0x000000115b047c24 */ /* 0x000fe2000f8e02ff */
[C---:B------:R-:W-:Y:S01]  /*66e0*/  SEL R16, R141.reuse, R98, !P2 ;  /* 0x000000628d107207 */ /* 0x040fe20005000000 */
[----:B------:R-:W-:Y:S01]  /*66f0*/  @!P1 IMAD.MOV R138, RZ, RZ, -R138 ;  /* 0x000000ffff8a9224 */ /* 0x000fe200078e0a8a */
[----:B------:R-:W-:Y:S01]  /*6700*/  SEL R98, R141, R9, !P2 ;  /* 0x000000098d627207 */ /* 0x000fe20005000000 */
[----:B------:R-:W-:Y:S01]  /*6710*/  IMAD R9, R3, UR4, RZ ;  /* 0x0000000403097c24 */ /* 0x000fe2000f8e02ff */
[C---:B------:R-:W-:Y:S01]  /*6720*/  SEL R88, R141.reuse, R88, !P2 ;  /* 0x000000588d587207 */ /* 0x040fe20005000000 */
[----:B------:R-:W-:Y:S01]  /*6730*/  ULDC.64 UR4, c[0x0][0x218] ;  /* 0x0000860000047ab9 */ /* 0x000fe20000000a00 */
[C---:B------:R-:W-:Y:S01]  /*6740*/  SEL R101, R141.reuse, R10, !P2 ;  /* 0x0000000a8d657207 */ /* 0x040fe20005000000 */
[----:B------:R-:W-:Y:S01]  /*6750*/  @!P4 IMAD.MOV R140, RZ, RZ, -R140 ;  /* 0x000000ffff8cc224 */ /* 0x000fe200078e0a8c */
[----:B------:R-:W-:Y:S01]  /*6760*/  IADD3 R5, P1, R4, UR4, RZ ;  /* 0x0000000404057c10 */ /* 0x000fe2000ff3e0ff */
[----:B------:R-:W-:Y:S01]  /*6770*/  ULDC UR4, c[0x0][0x240] ;  /* 0x0000900000047ab9 */ /* 0x000fe20000000800 */
[C---:B------:R-:W-:Y:S01]  /*6780*/  SEL R117, R141.reuse, R12, !P2 ;  /* 0x0000000c8d757207 */ /* 0x040fe20005000000 */
[----:B------:R-:W-:Y:S01]  /*6790*/  IMAD R88, R88, UR4, RZ ;  /* 0x0000000458587c24 */ /* 0x000fe2000f8e02ff */
[----:B------:R-:W-:Y:S01]  /*67a0*/  SEL R15, R141, R96, !P2 ;  /* 0x000000608d0f7207 */ /* 0x000fe20005000000 */
[----:B------:R-:W-:Y:S01]  /*67b0*/  @!P0 IMAD.MOV R30, RZ, RZ, -R30 ;  /* 0x000000ffff1e8224 */ /* 0x000fe200078e0a1e */
[----:B------:R-:W-:Y:S01]  /*67c0*/  LOP3.LUT R91, R32, 0x70, RZ, 0xc0, !PT ;  /* 0x00000070205b7812 */ /* 0x000fe200078ec0ff */
[----:B------:R-:W-:Y:S01]  /*67d0*/  IMAD R101, R101, UR4, RZ ;  /* 0x0000000465657c24 */ /* 0x000fe2000f8e02ff */
[----:B------:R-:W-:Y:S01]  /*67e0*/  SEL R10, R141, R14, !P2 ;  /* 0x0000000e8d0a7207 */ /* 0x000fe20005000000 */
[----:B------:R-:W-:Y:S01]  /*67f0*/  IMAD R117, R117, UR4, RZ ;  /* 0x0000000475757c24 */ /* 0x000fe2000f8e02ff */
[C---:B------:R-:W-:Y:S01]  /*6800*/  SEL R18, R141.reuse, R18, !P2 ;  /* 0x000000128d127207 */ /* 0x040fe20005000000 */
[----:B------:R0:W-:Y:S01]  /*6810*/  STL [R1+0x564], R91 ;  /* 0x0005645b01007387 */ /* 0x0001e20000100800 */
[----:B------:R-:W-:Y:S01]  /*6820*/  SEL R12, R141, R92, !P2 ;  /* 0x0000005c8d0c7207 */ /* 0x000fe20005000000 */
[----:B------:R-:W-:Y:S01]  /*6830*/  IMAD R15, R15, UR4, RZ ;  /* 0x000000040f0f7c24 */ /* 0x000fe2000f8e02ff */
[C---:B------:R-:W-:Y:S01]  /*6840*/  SEL R13, R141.reuse, R90, !P2 ;  /* 0x0000005a8d0d7207 */ /* 0x040fe20005000000 */
[----:B------:R-:W-:Y:S01]  /*6850*/  IMAD R10, R10, UR4, RZ ;  /* 0x000000040a0a7c24 */ /* 0x000fe2000f8e02ff */
[C---:B------:R-:W-:Y:S01]  /*6860*/  SEL R14, R141.reuse, R94, !P2 ;  /* 0x0000005e8d0e7207 */ /* 0x040fe20005000000 */
[----:B------:R-:W-:Y:S01]  /*6870*/  IMAD R18, R18, UR4, RZ ;  /* 0x0000000412127c24 */ /* 0x000fe2000f8e02ff */
[C---:B------:R-:W-:Y:S01]  /*6880*/  SEL R20, R141.reuse, R20, !P2 ;  /* 0x000000148d147207 */ /* 0x040fe20005000000 */
[----:B------:R-:W-:Y:S01]  /*6890*/  IMAD R16, R16, UR4, RZ ;  /* 0x0000000410107c24 */ /* 0x000fe2000f8e02ff */
[C---:B------:R-:W-:Y:S01]  /*68a0*/  SEL R22, R141.reuse, R22, !P2 ;  /* 0x000000168d167207 */ /* 0x040fe20005000000 */
[----:B0-----:R-:W-:Y:S01]  /*68b0*/  IMAD R91, R2, 0x80, R91 ;  /* 0x00000080025b7824 */ /* 0x001fe200078e025b */
[----:B------:R-:W-:Y:S01]  /*68c0*/  SEL R17, R141, R236, !P2 ;  /* 0x000000ec8d117207 */ /* 0x000fe20005000000 */
[----:B------:R-:W-:Y:S01]  /*68d0*/  IMAD R11, R11, UR4, RZ ;  /* 0x000000040b0b7c24 */ /* 0x000fe2000f8e02ff */
[C---:B------:R-:W-:Y:S01]  /*68e0*/  SEL R19, R141.reuse, R238, !P2 ;  /* 0x000000ee8d137207 */ /* 0x040fe20005000000 */
[----:B------:R-:W-:Y:S01]  /*68f0*/  IMAD R20, R20, UR4, RZ ;  /* 0x0000000414147c24 */ /* 0x000fe2000f8e02ff */
[----:B------:R-:W-:Y:S01]  /*6900*/  SEL R21, R141, R242, !P2 ;  /* 0x000000f28d157207 */ /* 0x000fe20005000000 */
[----:B------:R-:W-:Y:S01]  /*6910*/  IMAD R17, R17, UR4, RZ ;  /* 0x0000000411117c24 */ /* 0x000fe2000f8e02ff */
[C---:B------:R-:W-:Y:S01]  /*6920*/  SEL R23, R141.reuse, R240, !P2 ;  /* 0x000000f08d177207 */ /* 0x040fe20005000000 */
[----:B------:R-:W-:Y:S01]  /*6930*/  IMAD R12, R12, UR4, RZ ;  /* 0x000000040c0c7c24 */ /* 0x000fe2000f8e02ff */
[C---:B------:R-:W-:Y:S01]  /*6940*/  SEL R89, R141.reuse, R246, !P2 ;  /* 0x000000f68d597207 */ /* 0x040fe20005000000 */
[----:B------:R-:W-:Y:S01]  /*6950*/  IMAD R22, R22, UR4, RZ ;  /* 0x0000000416167c24 */ /* 0x000fe2000f8e02ff */
[----:B------:R-:W-:Y:S01]  /*6960*/  SEL R90, R141, R244, !P2 ;  /* 0x000000f48d5a7207 */ /* 0x000fe20005000000 */
[----:B------:R-:W-:Y:S01]  /*6970*/  IMAD R19, R19, UR4, RZ ;  /* 0x0000000413137c24 */ /* 0x000fe2000f8e02ff */
        /* <DEDUP_REMOVED lines=18> */
[----:B------:R-:W-:Y:S01]  /*6aa0*/  SEL R205, R141, R205, !P2 ;  /* 0x000000cd8dcd7207 */ /* 0x000fe20005000000 */
[----:B------:R-:W-:Y:S01]  /*6ab0*/  IMAD R201, R201, UR4, RZ ;  /* 0x00000004c9c97c24 */ /* 0x000fe2000f8e02ff */
[----:B------:R-:W-:Y:S01]  /*6ac0*/  SEL R207, R141, R207, !P2 ;  /* 0x000000cf8dcf7207 */ /* 0x000fe20005000000 */
        /* <DEDUP_REMOVED lines=191> */
[----:B------:R-:W-:Y:S01]  /*76c0*/  IADD3 R3, P0, R9, UR8, RZ ;  /* 0x0000000809037c10 */ /* 0x000fe2000ff1e0ff */
[----:B------:R-:W-:Y:S01]  /*76d0*/  IMAD R133, R133, UR4, RZ ;  /* 0x0000000485857c24 */ /* 0x000fe2000f8e02ff */
[----:B------:R-:W-:Y:S01]  /*76e0*/  LEA.HI.X.SX32 R4, R4, UR5, 0x1, P1 ;  /* 0x0000000504047c11 */ /* 0x000fe200088f0eff */
[----:B------:R-:W-:Y:S01]  /*76f0*/  IMAD R134, R134, UR4, RZ ;  /* 0x0000000486867c24 */ /* 0x000fe2000f8e02ff */
[-C--:B------:R-:W-:Y:S01]  /*7700*/  IADD3 R97, P6, R88, R5.reuse, RZ ;  /* 0x0000000558617210 */ /* 0x080fe20007fde0ff */
[----:B------:R-:W-:Y:S01]  /*7710*/  IMAD R135, R135, UR4, RZ ;  /* 0x0000000487877c24 */ /* 0x000fe2000f8e02ff */
[----:B------:R-:W-:Y:S01]  /*7720*/  SEL R141, R141, R30, !P2 ;  /* 0x0000001e8d8d7207 */ /* 0x000fe20005000000 */
[----:B------:R-:W-:Y:S01]  /*7730*/  IMAD R136, R136, UR4, RZ ;  /* 0x0000000488887c24 */ /* 0x000fe2000f8e02ff */
[-C--:B------:R-:W-:Y:S01]  /*7740*/  IADD3 R95, P2, R101, R5.reuse, RZ ;  /* 0x00000005655f7210 */ /* 0x080fe20007f5e0ff */
[----:B------:R-:W-:Y:S01]  /*7750*/  IMAD R137, R137, UR4, RZ ;  /* 0x0000000489897c24 */ /* 0x000fe2000f8e02ff */
[----:B------:R-:W-:Y:S01]  /*7760*/  LEA.HI.X.SX32 R2, R9, UR9, 0x1, P0 ;  /* 0x0000000909027c11 */ /* 0x000fe200080f0eff */
[----:B------:R-:W-:Y:S01]  /*7770*/  IMAD R138, R138, UR4, RZ ;  /* 0x000000048a8a7c24 */ /* 0x000fe2000f8e02ff */
[----:B------:R-:W-:Y:S01]  /*7780*/  LEA.HI.X.SX32 R88, R88, R4, 0x1, P6 ;  /* 0x0000000458587211 */ /* 0x000fe200030f0eff */
[----:B------:R-:W-:Y:S01]  /*7790*/  STL [R1+0x45c], R95 ;  /* 0x00045c5f01007387 */ /* 0x000fe20000100800 */
[-C--:B------:R-:W-:Y:S01]  /*77a0*/  IADD3 R99, P0, R117, R5.reuse, RZ ;  /* 0x0000000575637210 */ /* 0x080fe20007f1e0ff */
[----:B------:R-:W-:Y:S01]  /*77b0*/  IMAD R139, R139, UR4, RZ ;  /* 0x000000048b8b7c24 */ /* 0x000fe2000f8e02ff */
[-C--:B------:R-:W-:Y:S01]  /*77c0*/  IADD3 R105, P6, R15, R5.reuse, RZ ;  /* 0x000000050f697210 */ /* 0x080fe20007fde0ff */
[----:B------:R-:W-:Y:S01]  /*77d0*/  IMAD R140, R140, UR4, RZ ;  /* 0x000000048c8c7c24 */ /* 0x000fe2000f8e02ff */
[----:B------:R-:W-:Y:S01]  /*77e0*/  LOP3.LUT R9, R91, R146, RZ, 0xfc, !PT ;  /* 0x000000925b097212 */ /* 0x000fe200078efcff */
[----:B------:R-:W-:Y:S01]  /*77f0*/  IMAD R141, R141, UR4, RZ ;  /* 0x000000048d8d7c24 */ /* 0x000fe2000f8e02ff */
[-C--:B------:R-:W-:Y:S01]  /*7800*/  IADD3 R100, P1, R10, R5.reuse, RZ ;  /* 0x000000050a647210 */ /* 0x080fe20007f3e0ff */
[----:B------:R-:W-:Y:S01]  /*7810*/  IMAD.WIDE R146, R146, UR16, RZ ;  /* 0x0000001092927c25 */ /* 0x000fe2000f8e02ff */
[-C--:B------:R-:W-:Y:S01]  /*7820*/  LEA.HI.X.SX32 R102, R101, R4.reuse, 0x1, P2 ;  /* 0x0000000465667211 */ /* 0x080fe200010f0eff */
[----:B------:R-:W-:Y:S01]  /*7830*/  UIADD3 UR8, UR7, 0x4000, URZ ;  /* 0x0000400007087890 */ /* 0x000fe2000fffe03f */
[-C--:B------:R-:W-:Y:S01]  /*7840*/  IADD3 R91, P3, R18, R5.reuse, RZ ;  /* 0x00000005125b7210 */ /* 0x080fe20007f7e0ff */
[C---:B------:R-:W-:Y:S01]  /*7850*/  IMAD R8, R42.reuse, 0x2, R7 ;  /* 0x000000022a087824 */ /* 0x040fe200078e0207 */
[-C--:B------:R-:W-:Y:S01]  /*7860*/  LEA.HI.X.SX32 R117, R117, R4.reuse, 0x1, P0 ;  /* 0x0000000475757211 */ /* 0x080fe200000f0eff */
[----:B------:R0:W-:Y:S01]  /*7870*/  STL [R1+0x458], R102 ;  /* 0x0004586601007387 */ /* 0x0001e20000100800 */
[-C--:B------:R-:W-:Y:S01]  /*7880*/  LEA.HI.X.SX32 R15, R15, R4.reuse, 0x1, P6 ;  /* 0x000000040f0f7211 */ /* 0x080fe200030f0eff */
[----:B------:R-:W-:Y:S01]  /*7890*/  IMAD R24, R42, 0x2, R8 ;  /* 0x000000022a187824 */ /* 0x000fe200078e0208 */
[-C--:B------:R-:W-:Y:S01]  /*78a0*/  IADD3 R106, P0, R16, R5.reuse, RZ ;  /* 0x00000005106a7210 */ /* 0x080fe20007f1e0ff */
[----:B------:R-:W-:Y:S01]  /*78b0*/  USHF.R.U32.HI UR8, URZ, 0x4, UR8 ;  /* 0x000000043f087899 */ /* 0x000fe20008011608 */
[-C--:B------:R-:W-:Y:S01]  /*78c0*/  LEA.HI.X.SX32 R10, R10, R4.reuse, 0x1, P1 ;  /* 0x000000040a0a7211 */ /* 0x080fe200008f0eff */
[----:B------:R-:W-:Y:S01]  /*78d0*/  IMAD R25, R42, 0x4, R24 ;  /* 0x000000042a197824 */ /* 0x000fe200078e0218 */
[-C--:B------:R-:W-:Y:S01]  /*78e0*/  IADD3 R112, P6, R90, R5.reuse, RZ ;  /* 0x000000055a707210 */ /* 0x080fe20007fde0ff */
[----:B------:R-:W-:Y:S01]  /*78f0*/  USGXT.U32 UR12, UR8, 0xe ;  /* 0x0000000e080c789a */ /* 0x000fe20008000000 */
[-C--:B------:R-:W-:Y:S01]  /*7900*/  IADD3 R101, P2, R11, R5.reuse, RZ ;  /* 0x000000050b657210 */ /* 0x080fe20007f5e0ff */
[----:B------:R-:W-:Y:S01]  /*7910*/  IMAD R26, R42, 0x2, R25 ;  /* 0x000000022a1a7824 */ /* 0x000fe200078e0219 */
[-C--:B------:R-:W-:Y:S01]  /*7920*/  LEA.HI.X.SX32 R18, R18, R4.reuse, 0x1, P3 ;  /* 0x0000000412127211 */ /* 0x080fe200018f0eff */
[----:B------:R-:W-:Y:S01]  /*7930*/  UIADD3 UR8, UP0, UR12, 0x2, URZ ;  /* 0x000000020c087890 */ /* 0x000fe2000ff1e03f */
[-C--:B------:R-:W-:Y:S01]  /*7940*/  IADD3 R107, P1, R17, R5.reuse, RZ ;  /* 0x00000005116b7210 */ /* 0x080fe20007f3e0ff */
[----:B------:R-:W-:Y:S01]  /*7950*/  IMAD R27, R42, 0x2, R26 ;  /* 0x000000022a1b7824 */ /* 0x000fe200078e021a */
[-C--:B------:R-:W-:Y:S01]  /*7960*/  IADD3 R93, P4, R20, R5.reuse, RZ ;  /* 0x00000005145d7210 */ /* 0x080fe20007f9e0ff */
[----:B------:R-:W-:Y:S01]  /*7970*/  UMOV UR5, URZ ;  /* 0x0000003f00057c82 */ /* 0x000fe20008000000 */
[-C--:B0-----:R-:W-:Y:S01]  /*7980*/  IADD3 R102, P3, R12, R5.reuse, RZ ;  /* 0x000000050c667210 */ /* 0x081fe20007f7e0ff */
[----:B------:R-:W-:Y:S01]  /*7990*/  IMAD R28, R42, 0x2, R27 ;  /* 0x000000022a1c7824 */ /* 0x000fe200078e021b */
[-C--:B------:R-:W-:Y:S01]  /*79a0*/  IADD3 R95, P5, R22, R5.reuse, RZ ;  /* 0x00000005165f7210 */ /* 0x080fe20007fbe0ff */
[----:B------:R-:W-:Y:S01]  /*79b0*/  USHF.L.U32 UR17, UR17, 0x7, URZ ;  /* 0x0000000711117899 */ /* 0x000fe2000800063f */
[-C--:B------:R-:W-:Y:S01]  /*79c0*/  LEA.HI.X.SX32 R16, R16, R4.reuse, 0x1, P0 ;  /* 0x0000000410107211 */ /* 0x080fe200000f0eff */
[----:B------:R-:W-:Y:S01]  /*79d0*/  IMAD R29, R42, 0x2, R28 ;  /* 0x000000022a1d7824 */ /* 0x000fe200078e021c */
[-C--:B------:R-:W-:Y:S01]  /*79e0*/  LEA.HI.X.SX32 R90, R90, R4.reuse, 0x1, P6 ;  /* 0x000000045a5a7211 */ /* 0x080fe200030f0eff */
[----:B------:R-:W-:Y:S01]  /*79f0*/  UIADD3.X UR9, UR5, 0x40000040, URZ, UP0, !UPT ;  /* 0x4000004005097890 */ /* 0x000fe200087fe43f */
[-C--:B------:R-:W-:Y:S01]  /*7a00*/  LEA.HI.X.SX32 R11, R11, R4.reuse, 0x1, P2 ;  /* 0x000000040b0b7211 */ /* 0x080fe200010f0eff */
[----:B------:R-:W-:Y:S01]  /*7a10*/  IMAD R30, R42, 0x2, R29 ;  /* 0x000000022a1e7824 */ /* 0x000fe200078e021d */
[-C--:B------:R-:W-:Y:S01]  /*7a20*/  IADD3 R113, P0, R92, R5.reuse, RZ ;  /* 0x000000055c717210 */ /* 0x080fe20007f1e0ff */
[----:B------:R-:W-:Y:S01]  /*7a30*/  UMOV UR4, URZ ;  /* 0x0000003f00047c82 */ /* 0x000fe20008000000 */
[-C--:B------:R-:W-:Y:S01]  /*7a40*/  LEA.HI.X.SX32 R17, R17, R4.reuse, 0x1, P1 ;  /* 0x0000000411117211 */ /* 0x080fe200008f0eff */
[----:B------:R-:W-:Y:S01]  /*7a50*/  IMAD R31, R42, 0x2, R30 ;  /* 0x000000022a1f7824 */ /* 0x000fe200078e021e */
[-C--:B------:R-:W-:Y:S01]  /*7a60*/  IADD3 R198, P6, R197, R5.reuse, RZ ;  /* 0x00000005c5c67210 */ /* 0x080fe20007fde0ff */
[----:B------:R-:W-:Y:S01]  /*7a70*/  USHF.R.S32.HI UR28, URZ, 0x1f, UR17 ;  /* 0x0000001f3f1c7899 */ /* 0x000fe20008011411 */
[-C--:B------:R-:W-:Y:S01]  /*7a80*/  LEA.HI.X.SX32 R20, R20, R4.reuse, 0x1, P4 ;  /* 0x0000000414147211 */ /* 0x080fe200020f0eff */
[----:B------:R-:W-:Y:S01]  /*7a90*/  IMAD R32, R42, 0x4, R31 ;  /* 0x000000042a207824 */ /* 0x000fe200078e021f */
[-C--:B------:R-:W-:Y:S01]  /*7aa0*/  IADD3 R108, P2, R19, R5.reuse, RZ ;  /* 0x00000005136c7210 */ /* 0x080fe20007f5e0ff */
[----:B------:R-:W-:Y:S01]  /*7ab0*/  UIADD3.64 UR20, UR8, 0x2, URZ ;  /* 0x0000000208147897 */ /* 0x000fe2000fffe03f */
[-C--:B------:R-:W-:Y:S01]  /*7ac0*/  LEA.HI.X.SX32 R12, R12, R4.reuse, 0x1, P3 ;  /* 0x000000040c0c7211 */ /* 0x080fe200018f0eff */
[----:B------:R-:W-:Y:S01]  /*7ad0*/  IMAD R33, R42, 0x2, R32 ;  /* 0x000000022a217824 */ /* 0x000fe200078e0220 */
[-C--:B------:R-:W-:Y:S01]  /*7ae0*/  IADD3 R114, P1, R94, R5.reuse, RZ ;  /* 0x000000055e727210 */ /* 0x080fe20007f3e0ff */
[----:B------:R-:W-:Y:S01]  /*7af0*/  UIADD3.64 UR24, UR8, 0x4, URZ ;  /* 0x0000000408187897 */ /* 0x000fe2000fffe03f */
[-C--:B------:R-:W-:Y:S01]  /*7b00*/  IADD3 R103, P4, R13, R5.reuse, RZ ;  /* 0x000000050d677210 */ /* 0x080fe20007f9e0ff */
[----:B------:R-:W-:Y:S01]  /*7b10*/  IMAD R34, R42, 0x2, R33 ;  /* 0x000000022a227824 */ /* 0x000fe200078e0221 */
[----:B------:R-:W-:Y:S01]  /*7b20*/  LEA.HI.X.SX32 R22, R22, R4, 0x1, P5 ;  /* 0x0000000416167211 */ /* 0x000fe200028f0eff */
[----:B------:R-:W-:Y:S01]  /*7b30*/  ULDC UR5, c[0x0][0x230] ;  /* 0x00008c0000057ab9 */ /* 0x000fe20000000800 */
[----:B------:R-:W-:-:S02]  /*7b40*/  IADD3 R109, P3, R21, R5, RZ ;  /* 0x00000005156d7210 */ /* 0x000fc40007f7e0ff */
[-C--:B------:R-:W-:Y:S02]  /*7b50*/  IADD3 R104, P5, R14, R5.reuse, RZ ;  /* 0x000000050e687210 */ /* 0x080fe40007fbe0ff */
[-C--:B------:R-:W-:Y:S02]  /*7b60*/  LEA.HI.X.SX32 R92, R92, R4.reuse, 0x1, P0 ;  /* 0x000000045c5c7211 */ /* 0x080fe400000f0eff */
[-C--:B------:R-:W-:Y:S02]  /*7b70*/  LEA.HI.X.SX32 R197, R197, R4.reuse, 0x1, P6 ;  /* 0x00000004c5c57211 */ /* 0x080fe400030f0eff */
[-C--:B------:R-:W-:Y:S02]  /*7b80*/  LEA.HI.X.SX32 R19, R19, R4.reuse, 0x1, P2 ;  /* 0x0000000413137211 */ /* 0x080fe400010f0eff */
[----:B------:R-:W-:Y:S02]  /*7b90*/  IADD3 R200, P0, R199, R5, RZ ;  /* 0x00000005c7c87210 */ /* 0x000fe40007f1e0ff */
[----:B------:R-:W-:-:S02]  /*7ba0*/  LEA.HI.X.SX32 R94, R94, R4, 0x1, P1 ;  /* 0x000000045e5e7211 */ /* 0x000fc400008f0eff */
[-C--:B------:R-:W-:Y:S02]  /*7bb0*/  IADD3 R212, P6, R211, R5.reuse, RZ ;  /* 0x00000005d3d47210 */ /* 0x080fe40007fde0ff */
[-C--:B------:R-:W-:Y:S02]  /*7bc0*/  LEA.HI.X.SX32 R13, R13, R4.reuse, 0x1, P4 ;  /* 0x000000040d0d7211 */ /* 0x080fe400020f0eff */
[-C--:B------:R-:W-:Y:S02]  /*7bd0*/  IADD3 R115, P2, R96, R5.reuse, RZ ;  /* 0x0000000560737210 */ /* 0x080fe40007f5e0ff */
[----:B------:R-:W-:Y:S02]  /*7be0*/  LEA.HI.X.SX32 R21, R21, R4, 0x1, P3 ;  /* 0x0000000415157211 */ /* 0x000fe400018f0eff */
[-C--:B------:R-:W-:Y:S02]  /*7bf0*/  IADD3 R202, P1, R201, R5.reuse, RZ ;  /* 0x00000005c9ca7210 */ /* 0x080fe40007f3e0ff */
[----:B------:R-:W-:-:S02]  /*7c00*/  IADD3 R110, P4, R23, R5, RZ ;  /* 0x00000005176e7210 */ /* 0x000fc40007f9e0ff */
[-C--:B------:R-:W-:Y:S02]  /*7c10*/  LEA.HI.X.SX32 R14, R14, R4.reuse, 0x1, P5 ;  /* 0x000000040e0e7211 */ /* 0x080fe400028f0eff */
[-C--:B------:R-:W-:Y:S02]  /*7c20*/  IADD3 R116, P3, R98, R5.reuse, RZ ;  /* 0x0000000562747210 */ /* 0x080fe40007f7e0ff */
[----:B------:R-:W-:Y:S02]  /*7c30*/  IADD3 R111, P5, R89, R5, RZ ;  /* 0x00000005596f7210 */ /* 0x000fe40007fbe0ff */
[-C--:B------:R-:W-:Y:S02]  /*7c40*/  LEA.HI.X.SX32 R199, R199, R4.reuse, 0x1, P0 ;  /* 0x00000004c7c77211 */ /* 0x080fe400000f0eff */
[-C--:B------:R-:W-:Y:S02]  /*7c50*/  LEA.HI.X.SX32 R211, R211, R4.reuse, 0x1, P6 ;  /* 0x00000004d3d37211 */ /* 0x080fe400030f0eff */
[----:B------:R-:W-:-:S02]  /*7c60*/  LEA.HI.X.SX32 R96, R96, R4, 0x1, P2 ;  /* 0x0000000460607211 */ /* 0x000fc400010f0eff */
[-C--:B------:R-:W-:Y:S02]  /*7c70*/  IADD3 R214, P0, R213, R5.reuse, RZ ;  /* 0x00000005d5d67210 */ /* 0x080fe40007f1e0ff */
[-C--:B------:R-:W-:Y:S02]  /*7c80*/  LEA.HI.X.SX32 R201, R201, R4.reuse, 0x1, P1 ;  /* 0x00000004c9c97211 */ /* 0x080fe400008f0eff */
[-C--:B------:R-:W-:Y:S02]  /*7c90*/  IADD3 R226, P6, R225, R5.reuse, RZ ;  /* 0x00000005e1e27210 */ /* 0x080fe40007fde0ff */
[-C--:B------:R-:W-:Y:S02]  /*7ca0*/  LEA.HI.X.SX32 R23, R23, R4.reuse, 0x1, P4 ;  /* 0x0000000417177211 */ /* 0x080fe400020f0eff */
[----:B------:R-:W-:Y:S02]  /*7cb0*/  IADD3 R204, P2, R203, R5, RZ ;  /* 0x00000005cbcc7210 */ /* 0x000fe40007f5e0ff */
[----:B------:R-:W-:-:S02]  /*7cc0*/  LEA.HI.X.SX32 R98, R98, R4, 0x1, P3 ;  /* 0x0000000462627211 */ /* 0x000fc400018f0eff */
[-C--:B------:R-:W-:Y:S02]  /*7cd0*/  IADD3 R216, P1, R215, R5.reuse, RZ ;  /* 0x00000005d7d87210 */ /* 0x080fe40007f3e0ff */
[-C--:B------:R-:W-:Y:S02]  /*7ce0*/  IADD3 R194, P4, R193, R5.reuse, RZ ;  /* 0x00000005c1c27210 */ /* 0x080fe40007f9e0ff */
[-C--:B------:R-:W-:Y:S02]  /*7cf0*/  LEA.HI.X.SX32 R89, R89, R4.reuse, 0x1, P5 ;  /* 0x0000000459597211 */ /* 0x080fe400028f0eff */
[-C--:B------:R-:W-:Y:S02]  /*7d00*/  IADD3 R206, P3, R205, R5.reuse, RZ ;  /* 0x00000005cdce7210 */ /* 0x080fe40007f7e0ff */
[----:B------:R-:W-:Y:S02]  /*7d10*/  IADD3 R196, P5, R195, R5, RZ ;  /* 0x00000005c3c47210 */ /* 0x000fe40007fbe0ff */
[----:B------:R-:W-:-:S02]  /*7d20*/  LEA.HI.X.SX32 R213, R213, R4, 0x1, P0 ;  /* 0x00000004d5d57211 */ /* 0x000fc400000f0eff */
[-C--:B------:R-:W-:Y:S02]  /*7d30*/  LEA.HI.X.SX32 R225, R225, R4.reuse, 0x1, P6 ;  /* 0x00000004e1e17211 */ /* 0x080fe400030f0eff */
[-C--:B------:R-:W-:Y:S02]  /*7d40*/  LEA.HI.X.SX32 R203, R203, R4.reuse, 0x1, P2 ;  /* 0x00000004cbcb7211 */ /* 0x080fe400010f0eff */
[-C--:B------:R-:W-:Y:S02]  /*7d50*/  IADD3 R228, P0, R227, R5.reuse, RZ ;  /* 0x00000005e3e47210 */ /* 0x080fe40007f1e0ff */
[-C--:B------:R-:W-:Y:S02]  /*7d60*/  LEA.HI.X.SX32 R215, R215, R4.reuse, 0x1, P1 ;  /* 0x00000004d7d77211 */ /* 0x080fe400008f0eff */
[----:B------:R-:W-:Y:S02]  /*7d70*/  IADD3 R240, P6, R239, R5, RZ ;  /* 0x00000005eff07210 */ /* 0x000fe40007fde0ff */
[----:B------:R-:W-:-:S02]  /*7d80*/  LEA.HI.X.SX32 R193, R193, R4, 0x1, P4 ;  /* 0x00000004c1c17211 */ /* 0x000fc400020f0eff */
[-C--:B------:R-:W-:Y:S02]  /*7d90*/  IADD3 R218, P2, R217, R5.reuse, RZ ;  /* 0x00000005d9da7210 */ /* 0x080fe40007f5e0ff */
[-C--:B------:R-:W-:Y:S02]  /*7da0*/  LEA.HI.X.SX32 R205, R205, R4.reuse, 0x1, P3 ;  /* 0x00000004cdcd7211 */ /* 0x080fe400018f0eff */
[-C--:B------:R-:W-:Y:S02]  /*7db0*/  IADD3 R230, P1, R229, R5.reuse, RZ ;  /* 0x00000005e5e67210 */ /* 0x080fe40007f3e0ff */
[-C--:B------:R-:W-:Y:S02]  /*7dc0*/  IADD3 R208, P4, R207, R5.reuse, RZ ;  /* 0x00000005cfd07210 */ /* 0x080fe40007f9e0ff */
[----:B------:R-:W-:Y:S02]  /*7dd0*/  LEA.HI.X.SX32 R195, R195, R4, 0x1, P5 ;  /* 0x00000004c3c37211 */ /* 0x000fe400028f0eff */
        /* <DEDUP_REMOVED lines=9> */
[-C--:B------:R-:W-:Y:S01]  /*7e70*/  IADD3 R232, P2, R231, R5.reuse, RZ ;  /* 0x00000005e7e87210 */ /* 0x080fe20007f5e0ff */
[----:B------:R0:W-:Y:S01]  /*7e80*/  STL [R1+0x4], R148 ;  /* 0x0000049401007387 */ /* 0x0001e20000100800 */
[----:B------:R-:W-:Y:S02]  /*7e90*/  LEA.HI.X.SX32 R219, R219, R4, 0x1, P3 ;  /* 0x00000004dbdb7211 */ /* 0x000fe400018f0eff */
[-C--:B------:R-:W-:Y:S02]  /*7ea0*/  IADD3 R244, P1, R243, R5.reuse, RZ ;  /* 0x00000005f3f47210 */ /* 0x080fe40007f3e0ff */
[----:B------:R-:W-:-:S02]  /*7eb0*/  IADD3 R222, P4, R221, R5, RZ ;  /* 0x00000005ddde7210 */ /* 0x000fc40007f9e0ff */
[-C--:B------:R-:W-:Y:S02]  /*7ec0*/  LEA.HI.X.SX32 R209, R209, R4.reuse, 0x1, P5 ;  /* 0x00000004d1d17211 */ /* 0x080fe400028f0eff */
[-C--:B------:R-:W-:Y:S02]  /*7ed0*/  IADD3 R234, P3, R233, R5.reuse, RZ ;  /* 0x00000005e9ea7210 */ /* 0x080fe40007f7e0ff */
[-C--:B------:R-:W-:Y:S02]  /*7ee0*/  IADD3 R224, P5, R223, R5.reuse, RZ ;  /* 0x00000005dfe07210 */ /* 0x080fe40007fbe0ff */
[-C--:B------:R-:W-:Y:S02]  /*7ef0*/  LEA.HI.X.SX32 R241, R241, R4.reuse, 0x1, P0 ;  /* 0x00000004f1f17211 */ /* 0x080fe400000f0eff */
[----:B------:R-:W-:Y:S02]  /*7f00*/  LEA.HI.X.SX32 R231, R231, R4, 0x1, P2 ;  /* 0x00000004e7e77211 */ /* 0x000fe400010f0eff */
[----:B------:R-:W-:-:S02]  /*7f10*/  IADD3 R150, P0, R125, R5, RZ ;  /* 0x000000057d967210 */ /* 0x000fc40007f1e0ff */
[-C--:B------:R-:W-:Y:S02]  /*7f20*/  LEA.HI.X.SX32 R243, R243, R4.reuse, 0x1, P1 ;  /* 0x00000004f3f37211 */ /* 0x080fe400008f0eff */
[-C--:B------:R-:W-:Y:S01]  /*7f30*/  LEA.HI.X.SX32 R221, R221, R4.reuse, 0x1, P4 ;  /* 0x00000004dddd7211 */ /* 0x080fe200020f0eff */
[----:B------:R1:W-:Y:S01]  /*7f40*/  STL [R1+0xc], R150 ;  /* 0x00000c9601007387 */ /* 0x0003e20000100800 */
[-C--:B------:R-:W-:Y:S02]  /*7f50*/  IADD3 R246, P2, R245, R5.reuse, RZ ;  /* 0x00000005f5f67210 */ /* 0x080fe40007f5e0ff */
[----:B------:R-:W-:Y:S02]  /*7f60*/  LEA.HI.X.SX32 R233, R233, R4, 0x1, P3 ;  /* 0x00000004e9e97211 */ /* 0x000fe400018f0eff */
[-C--:B0-----:R-:W-:Y:S02]  /*7f70*/  IADD3 R148, P1, R123, R5.reuse, RZ ;  /* 0x000000057b947210 */ /* 0x081fe40007f3e0ff */
[----:B------:R-:W-:-:S02]  /*7f80*/  IADD3 R236, P4, R235, R5, RZ ;  /* 0x00000005ebec7210 */ /* 0x000fc40007f9e0ff */
[-C--:B------:R-:W-:Y:S01]  /*7f90*/  LEA.HI.X.SX32 R223, R223, R4.reuse, 0x1, P5 ;  /* 0x00000004dfdf7211 */ /* 0x080fe200028f0eff */
[----:B------:R0:W-:Y:S01]  /*7fa0*/  STL [R1+0x14], R148 ;  /* 0x0000149401007387 */ /* 0x0001e20000100800 */
[-C--:B------:R-:W-:Y:S02]  /*7fb0*/  IADD3 R248, P3, R247, R5.reuse, RZ ;  /* 0x00000005f7f87210 */ /* 0x080fe40007f7e0ff */
[-C--:B------:R-:W-:Y:S02]  /*7fc0*/  IADD3 R238, P5, R237, R5.reuse, RZ ;  /* 0x00000005edee7210 */ /* 0x080fe40007fbe0ff */
[-C--:B------:R-:W-:Y:S02]  /*7fd0*/  LEA.HI.X.SX32 R245, R245, R4.reuse, 0x1, P2 ;  /* 0x00000004f5f57211 */ /* 0x080fe400010f0eff */
[----:B------:R-:W-:Y:S02]  /*7fe0*/  LEA.HI.X.SX32 R235, R235, R4, 0x1, P4 ;  /* 0x00000004ebeb7211 */ /* 0x000fe400020f0eff */
[----:B-1----:R-:W-:-:S02]  /*7ff0*/  IADD3 R150, P2, R121, R5, RZ ;  /* 0x0000000579967210 */ /* 0x002fc40007f5e0ff */
[-C--:B------:R-:W-:Y:S02]  /*8000*/  LEA.HI.X.SX32 R247, R247, R4.reuse, 0x1, P3 ;  /* 0x00000004f7f77211 */ /* 0x080fe400018f0eff */
[-C--:B------:R-:W-:Y:S01]  /*8010*/  IADD3 R250, P4, R249, R5.reuse, RZ ;  /* 0x00000005f9fa7210 */ /* 0x080fe20007f9e0ff */
[----:B------:R1:W-:Y:S01]  /*8020*/  STL [R1+0x1c], R150 ;  /* 0x00001c9601007387 */ /* 0x0003e20000100800 */
[-C--:B------:R-:W-:Y:S02]  /*8030*/  LEA.HI.X.SX32 R237, R237, R4.reuse, 0x1, P5 ;  /* 0x00000004eded7211 */ /* 0x080fe400028f0eff */
[-C--:B0-----:R-:W-:Y:S02]  /*8040*/  IADD3 R148, P3, R119, R5.reuse, RZ ;  /* 0x0000000577947210 */ /* 0x081fe40007f7e0ff */
[----:B------:R-:W-:Y:S02]  /*8050*/  IADD3 R252, P5, R251, R5, RZ ;  /* 0x00000005fbfc7210 */ /* 0x000fe40007fbe0ff */
[-C--:B------:R-:W-:Y:S01]  /*8060*/  LEA.HI.X.SX32 R249, R249, R4.reuse, 0x1, P4 ;  /* 0x00000004f9f97211 */ /* 0x080fe200020f0eff */
[----:B------:R0:W-:Y:S01]  /*8070*/  STL [R1+0x24], R148 ;  /* 0x0000249401007387 */ /* 0x0001e20000100800 */
[----:B------:R-:W-:-:S02]  /*8080*/  LEA.HI.X.SX32 R251, R251, R4, 0x1, P5 ;  /* 0x00000004fbfb7211 */ /* 0x000fc400028f0eff */
[-C--:B-1----:R-:W-:Y:S02]  /*8090*/  IADD3 R150, P4, R87, R5.reuse, RZ ;  /* 0x0000000557967210 */ /* 0x082fe40007f9e0ff */
[-C--:B------:R-:W-:Y:S02]  /*80a0*/  LEA.HI.X.SX32 R127, R127, R4.reuse, 0x1, P6 ;  /* 0x000000047f7f7211 */ /* 0x080fe400030f0eff */
[----:B------:R-:W-:Y:S01]  /*80b0*/  LEA.HI.X.SX32 R121, R121, R4, 0x1, P2 ;  /* 0x0000000479797211 */ /* 0x000fe200010f0eff */
[----:B------:R1:W-:Y:S01]  /*80c0*/  STL [R1+0x2c], R150 ;  /* 0x00002c9601007387 */ /* 0x0003e20000100800 */
[----:B0-----:R-:W-:-:S05]  /*80d0*/  IADD3 R148, P5, R85, R5, RZ ;  /* 0x0000000555947210 */ /* 0x001fca0007fbe0ff */
[----:B------:R0:W-:Y:S01]  /*80e0*/  STL [R1+0x34], R148 ;  /* 0x0000349401007387 */ /* 0x0001e20000100800 */
[----:B-1----:R-:W-:-:S03]  /*80f0*/  IADD3 R150, P6, R83, R5, RZ ;  /* 0x0000000553967210 */ /* 0x002fc60007fde0ff */
[----:B------:R1:W-:Y:S04]  /*8100*/  STL [R1], R127 ;  /* 0x0000007f01007387 */ /* 0x0003e80000100800 */
[----:B------:R-:W-:Y:S01]  /*8110*/  STL [R1+0x3c], R150 ;  /* 0x00003c9601007387 */ /* 0x000fe20000100800 */
[-C--:B0-----:R-:W-:Y:S02]  /*8120*/  LEA.HI.X.SX32 R148, R125, R4.reuse, 0x1, P0 ;  /* 0x000000047d947211 */ /* 0x081fe400000f0eff */
[----:B------:R-:W-:Y:S02]  /*8130*/  LEA.HI.X.SX32 R125, R123, R4, 0x1, P1 ;  /* 0x000000047b7d7211 */ /* 0x000fe400008f0eff */
[-C--:B-1----:R-:W-:Y:S01]  /*8140*/  IADD3 R127, P0, R81, R5.reuse, RZ ;  /* 0x00000005517f7210 */ /* 0x082fe20007f1e0ff */
[----:B------:R-:W-:Y:S01]  /*8150*/  STL [R1+0x8], R148 ;  /* 0x0000089401007387 */ /* 0x000fe20000100800 */
[----:B------:R-:W-:-:S03]  /*8160*/  IADD3 R123, P1, R79, R5, RZ ;  /* 0x000000054f7b7210 */ /* 0x000fc60007f3e0ff */
[----:B------:R-:W-:Y:S04]  /*8170*/  STL [R1+0x44], R127 ;  /* 0x0000447f01007387 */ /* 0x000fe80000100800 */
[----:B------:R0:W-:Y:S04]  /*8180*/  STL [R1+0x10], R125 ;  /* 0x0000107d01007387 */ /* 0x0001e80000100800 */
[----:B------:R1:W-:Y:S04]  /*8190*/  STL [R1+0x4c], R123 ;  /* 0x00004c7b01007387 */ /* 0x0003e80000100800 */
[----:B------:R2:W-:Y:S01]  /*81a0*/  STL [R1+0x18], R121 ;  /* 0x0000187901007387 */ /* 0x0005e20000100800 */
[----:B0-----:R-:W-:-:S02]  /*81b0*/  IADD3 R125, P2, R77, R5, RZ ;  /* 0x000000054d7d7210 */ /* 0x001fc40007f5e0ff */
[----:B-1----:R-:W-:-:S03]  /*81c0*/  LEA.HI.X.SX32 R123, R119, R4, 0x1, P3 ;  /* 0x00000004777b7211 */ /* 0x002fc600018f0eff */
[----:B------:R-:W-:Y:S01]  /*81d0*/  STL [R1+0x54], R125 ;  /* 0x0000547d01007387 */ /* 0x000fe20000100800 */
[----:B------:R-:W-:Y:S02]  /*81e0*/  LEA.HI.X.SX32 R119, R87, R4, 0x1, P4 ;  /* 0x0000000457777211 */ /* 0x000fe400020f0eff */
[-C--:B--2---:R-:W-:Y:S01]  /*81f0*/  IADD3 R121, P3, R75, R5.reuse, RZ ;  /* 0x000000054b797210 */ /* 0x084fe20007f7e0ff */
[----:B------:R0:W-:Y:S04]  /*8200*/  STL [R1+0x20], R123 ;  /* 0x0000207b01007387 */ /* 0x0001e80000100800 */
[----:B------:R1:W-:Y:S04]  /*8210*/  STL [R1+0x5c], R121 ;  /* 0x00005c7901007387 */ /* 0x0003e80000100800 */
[----:B------:R2:W-:Y:S01]  /*8220*/  STL [R1+0x28], R119 ;  /* 0x0000287701007387 */ /* 0x0005e20000100800 */
[----:B0-----:R-:W-:-:S02]  /*8230*/  IADD3 R123, P4, R73, R5, RZ ;  /* 0x00000005497b7210 */ /* 0x001fc40007f9e0ff */
[----:B-1----:R-:W-:-:S03]  /*8240*/  LEA.HI.X.SX32 R121, R85, R4, 0x1, P5 ;  /* 0x0000000455797211 */ /* 0x002fc600028f0eff */
[----:B------:R0:W-:Y:S01]  /*8250*/  STL [R1+0x64], R123 ;  /* 0x0000647b01007387 */ /* 0x0001e20000100800 */
[----:B--2---:R-:W-:-:S03]  /*8260*/  IADD3 R119, P5, R71, R5, RZ ;  /* 0x0000000547777210 */ /* 0x004fc60007fbe0ff */
[----:B------:R1:W-:Y:S04]  /*8270*/  STL [R1+0x30], R121 ;  /* 0x0000307901007387 */ /* 0x0003e80000100800 */
[----:B------:R2:W-:Y:S01]  /*8280*/  STL [R1+0x6c], R119 ;  /* 0x00006c7701007387 */ /* 0x0005e20000100800 */
[----:B0-----:R-:W-:Y:S02]  /*8290*/  LEA.HI.X.SX32 R123, R83, R4, 0x1, P6 ;  /* 0x00000004537b7211 */ /* 0x001fe400030f0eff */
[----:B-1----:R-:W-:-:S03]  /*82a0*/  IADD3 R121, P6, R69, R5, RZ ;  /* 0x0000000545797210 */ /* 0x002fc60007fde0ff */
[----:B------:R0:W-:Y:S01]  /*82b0*/  STL [R1+0x38], R123 ;  /* 0x0000387b01007387 */ /* 0x0001e20000100800 */
[----:B--2---:R-:W-:-:S03]  /*82c0*/  LEA.HI.X.SX32 R119, R81, R4, 0x1, P0 ;  /* 0x0000000451777211 */ /* 0x004fc600000f0eff */
[----:B------:R1:W-:Y:S04]  /*82d0*/  STL [R1+0x74], R121 ;  /* 0x0000747901007387 */ /* 0x0003e80000100800 */
[----:B------:R2:W-:Y:S01]  /*82e0*/  STL [R1+0x40], R119 ;  /* 0x0000407701007387 */ /* 0x0005e20000100800 */
[----:B0-----:R-:W-:Y:S02]  /*82f0*/  IADD3 R123, P0, R67, R5, RZ ;  /* 0x00000005437b7210 */ /* 0x001fe40007f1e0ff */
        /* <DEDUP_REMOVED lines=69> */
[----:B------:R1:W-:Y:S01]  /*8750*/  STL [R1+0x104], R121 ;  /* 0x0001047901007387 */ /* 0x0003e20000100800 */
[----:B------:R-:W-:-:S03]  /*8760*/  IMAD R45, R149, UR16, RZ ;  /* 0x00000010952d7c24 */ /* 0x000fc6000f8e02ff */
[----:B------:R2:W-:Y:S01]  /*8770*/  STL [R1+0xd0], R119 ;  /* 0x0000d07701007387 */ /* 0x0005e20000100800 */
[----:B0-----:R-:W-:Y:S02]  /*8780*/  IADD3 R123, P4, R41, R5, RZ ;  /* 0x00000005297b7210 */ /* 0x001fe40007f9e0ff */
[----:B-1----:R-:W-:-:S03]  /*8790*/  LEA.HI.X.SX32 R121, R43, R4, 0x1, P5 ;  /* 0x000000042b797211 */ /* 0x002fc600028f0eff */
[----:B------:R0:W-:Y:S01]  /*87a0*/  STL [R1+0x10c], R123 ;  /* 0x00010c7b01007387 */ /* 0x0001e20000100800 */
[----:B------:R-:W-:Y:S01]  /*87b0*/  IMAD R43, R153, UR16, RZ ;  /* 0x00000010992b7c24 */ /* 0x000fe2000f8e02ff */
[-C--:B--2---:R-:W-:Y:S02]  /*87c0*/  IADD3 R119, P5, R44, R5.reuse, RZ ;  /* 0x000000052c777210 */ /* 0x084fe40007fbe0ff */
[----:B------:R1:W-:Y:S04]  /*87d0*/  STL [R1+0xd8], R121 ;  /* 0x0000d87901007387 */ /* 0x0003e80000100800 */
[----:B------:R2:W-:Y:S01]  /*87e0*/  STL [R1+0x114], R119 ;  /* 0x0001147701007387 */ /* 0x0005e20000100800 */
[----:B0-----:R-:W-:Y:S01]  /*87f0*/  LEA.HI.X.SX32 R123, R40, R4, 0x1, P6 ;  /* 0x00000004287b7211 */ /* 0x001fe200030f0eff */
[----:B------:R-:W-:Y:S01]  /*8800*/  IMAD R40, R157, UR16, RZ ;  /* 0x000000109d287c24 */ /* 0x000fe2000f8e02ff */
        /* <DEDUP_REMOVED lines=32> */
[----:B------:R-:W-:Y:S01]  /*8a10*/  IMAD R46, R145, UR16, RZ ;  /* 0x00000010912e7c24 */ /* 0x000fe2000f8e02ff */
[----:B------:R-:W-:Y:S02]  /*8a20*/  USHF.L.U32 UR16, UR16, 0x7, URZ ;  /* 0x0000000710107899 */ /* 0x000fe4000800063f */
[----:B------:R2:W-:Y:S01]  /*8a30*/  STL [R1+0x118], R119 ;  /* 0x0001187701007387 */ /* 0x0005e20000100800 */
[----:B0-----:R-:W-:Y:S01]  /*8a40*/  IADD3 R123, P6, R60, R5, RZ ;  /* 0x000000053c7b7210 */ /* 0x001fe20007fde0ff */
[----:B------:R-:W-:Y:S01]  /*8a50*/  USHF.R.S32.HI UR6, URZ, 0x1f, UR16 ;  /* 0x0000001f3f067899 */ /* 0x000fe20008011410 */
[----:B-1----:R-:W-:-:S03]  /*8a60*/  LEA.HI.X.SX32 R121, R48, R4, 0x1, P0 ;  /* 0x0000000430797211 */ /* 0x002fc600000f0eff */
[----:B------:R0:W-:Y:S01]  /*8a70*/  STL [R1+0x154], R123 ;  /* 0x0001547b01007387 */ /* 0x0001e20000100800 */
[----:B------:R-:W-:Y:S02]  /*8a80*/  CS2R R48, SRZ ;  /* 0x0000000000307805 */ /* 0x000fe4000001ff00 */
[----:B--2---:R-:W-:Y:S01]  /*8a90*/  IADD3 R119, P0, R62, R5, RZ ;  /* 0x000000053e777210 */ /* 0x004fe20007f1e0ff */
[----:B------:R1:W-:Y:S04]  /*8aa0*/  STL [R1+0x120], R121 ;  /* 0x0001207901007387 */ /* 0x0003e80000100800 */
[----:B------:R2:W-:Y:S01]  /*8ab0*/  STL [R1+0x15c], R119 ;  /* 0x00015c7701007387 */ /* 0x0005e20000100800 */
[----:B0-----:R-:W-:Y:S02]  /*8ac0*/  LEA.HI.X.SX32 R123, R50, R4, 0x1, P1 ;  /* 0x00000004327b7211 */ /* 0x001fe400008f0eff */
[----:B------:R-:W-:-:S02]  /*8ad0*/  CS2R R50, SRZ ;  /* 0x0000000000327805 */ /* 0x000fc4000001ff00 */
[----:B-1----:R-:W-:Y:S01]  /*8ae0*/  IADD3 R121, P1, R64, R5, RZ ;  /* 0x0000000540797210 */ /* 0x002fe20007f3e0ff */
[----:B------:R0:W-:Y:S01]  /*8af0*/  STL [R1+0x128], R123 ;  /* 0x0001287b01007387 */ /* 0x0001e20000100800 */
[----:B--2---:R-:W-:-:S03]  /*8b00*/  LEA.HI.X.SX32 R119, R52, R4, 0x1, P2 ;  /* 0x0000000434777211 */ /* 0x004fc600010f0eff */
[----:B------:R1:W-:Y:S01]  /*8b10*/  STL [R1+0x164], R121 ;  /* 0x0001647901007387 */ /* 0x0003e20000100800 */
[----:B------:R-:W-:-:S03]  /*8b20*/  CS2R R52, SRZ ;  /* 0x0000000000347805 */ /* 0x000fc6000001ff00 */
[----:B------:R2:W-:Y:S01]  /*8b30*/  STL [R1+0x130], R119 ;  /* 0x0001307701007387 */ /* 0x0005e20000100800 */
[----:B0-----:R-:W-:Y:S02]  /*8b40*/  IADD3 R123, P2, R66, R5, RZ ;  /* 0x00000005427b7210 */ /* 0x001fe40007f5e0ff */
        /* <DEDUP_REMOVED lines=62> */
[-C--:B------:R-:W-:Y:S02]  /*8f30*/  LEA.HI.X.SX32 R120, R120, R4.reuse, 0x1, P0 ;  /* 0x0000000478787211 */ /* 0x080fe400000f0eff */
[----:B------:R-:W-:Y:S02]  /*8f40*/  CS2R R78, SRZ ;  /* 0x00000000004e7805 */ /* 0x000fe4000001ff00 */
[----:B--2---:R-:W-:Y:S01]  /*8f50*/  IADD3 R119, P1, R122, R5, RZ ;  /* 0x000000057a777210 */ /* 0x004fe20007f3e0ff */
[----:B------:R1:W-:Y:S04]  /*8f60*/  STL [R1+0x198], R121 ;  /* 0x0001987901007387 */ /* 0x0003e80000100800 */
[----:B------:R2:W-:Y:S01]  /*8f70*/  STL [R1+0x1d4], R119 ;  /* 0x0001d47701007387 */ /* 0x0005e20000100800 */
[----:B0-----:R-:W-:-:S02]  /*8f80*/  LEA.HI.X.SX32 R123, R80, R4, 0x1, P2 ;  /* 0x00000004507b7211 */ /* 0x001fc400010f0eff */
[----:B------:R-:W-:Y:S02]  /*8f90*/  CS2R R80, SRZ ;  /* 0x0000000000507805 */ /* 0x000fe4000001ff00 */
        /* <DEDUP_REMOVED lines=16> */
[----:B------:R-:W-:Y:S01]  /*90a0*/  STL [R1+0x1b8], R123 ;  /* 0x0001b87b01007387 */ /* 0x000fe20000100800 */
[----:B--2---:R-:W-:-:S03]  /*90b0*/  LEA.HI.X.SX32 R119, R118, R4, 0x1, P6 ;  /* 0x0000000476777211 */ /* 0x004fc600030f0eff */
[----:B------:R-:W-:Y:S01]  /*90c0*/  STL [R1+0x1f4], R121 ;  /* 0x0001f47901007387 */ /* 0x000fe20000100800 */
[----:B------:R-:W-:-:S03]  /*90d0*/  IADD3 R118, P6, R130, R5, RZ ;  /* 0x0000000582767210 */ /* 0x000fc60007fde0ff */
[----:B------:R0:W-:Y:S04]  /*90e0*/  STL [R1+0x1c0], R119 ;  /* 0x0001c07701007387 */ /* 0x0001e80000100800 */
        /* <DEDUP_REMOVED lines=37> */
[----:B------:R-:W-:Y:S01]  /*9340*/  STL [R1+0x210], R120 ;  /* 0x0002107801007387 */ /* 0x000fe20000100800 */
[----:B0-----:R-:W-:Y:S02]  /*9350*/  IADD3 R119, P2, R140, R5, RZ ;  /* 0x000000058c777210 */ /* 0x001fe40007f5e0ff */
[----:B-1----:R-:W-:-:S03]  /*9360*/  LEA.HI.X.SX32 R118, R134, R4, 0x1, P3 ;  /* 0x0000000486767211 */ /* 0x002fc600018f0eff */
[----:B------:R0:W-:Y:S01]  /*9370*/  STL [R1+0x44c], R119 ;  /* 0x00044c7701007387 */ /* 0x0001e20000100800 */
[----:B------:R-:W-:-:S03]  /*9380*/  IADD3 R5, P3, R141, R5, RZ ;  /* 0x000000058d057210 */ /* 0x000fc60007f7e0ff */
[----:B------:R1:W-:Y:S04]  /*9390*/  STL [R1+0x218], R118 ;  /* 0x0002187601007387 */ /* 0x0003e80000100800 */
[----:B------:R2:W-:Y:S01]  /*93a0*/  STL [R1+0x450], R5 ;  /* 0x0004500501007387 */ /* 0x0005e20000100800 */
[-C--:B0-----:R-:W-:Y:S02]  /*93b0*/  LEA.HI.X.SX32 R119, R135, R4.reuse, 0x1, P4 ;  /* 0x0000000487777211 */ /* 0x081fe400020f0eff */
[----:B-1----:R-:W-:-:S03]  /*93c0*/  LEA.HI.X.SX32 R118, R136, R4, 0x1, P5 ;  /* 0x0000000488767211 */ /* 0x002fc600028f0eff */
[----:B------:R0:W-:Y:S01]  /*93d0*/  STL [R1+0x220], R119 ;  /* 0x0002207701007387 */ /* 0x0001e20000100800 */
[----:B--2---:R-:W-:-:S03]  /*93e0*/  LEA.HI.X.SX32 R5, R137, R4, 0x1, P6 ;  /* 0x0000000489057211 */ /* 0x004fc600030f0eff */
        /* <DEDUP_REMOVED lines=8> */
[-C--:B0-----:R-:W-:Y:S02]  /*9470*/  LEA.HI.X.SX32 R119, R140, R4.reuse, 0x1, P2 ;  /* 0x000000048c777211 */ /* 0x081fe400010f0eff */
[----:B-1----:R-:W-:-:S03]  /*9480*/  LEA.HI.X.SX32 R118, R141, R4, 0x1, P3 ;  /* 0x000000048d767211 */ /* 0x002fc600018f0eff */
[----:B------:R0:W-:Y:S01]  /*9490*/  STL [R1+0x448], R119 ;  /* 0x0004487701007387 */ /* 0x0001e20000100800 */
[----:B------:R-:W-:Y:S02]  /*94a0*/  IMAD R4, R42, 0x2, R34 ;  /* 0x000000022a047824 */ /* 0x000fe400078e0222 */
[----:B--2---:R-:W-:Y:S01]  /*94b0*/  IMAD.X R5, R147, 0x1, R2, P0 ;  /* 0x0000000193057824 */ /* 0x004fe200000e0602 */
[----:B------:R1:W-:Y:S01]  /*94c0*/  STL [R1+0x23c], R118 ;  /* 0x00023c7601007387 */ /* 0x0003e20000100800 */
[----:B------:R-:W-:-:S03]  /*94d0*/  IADD3 R120, P0, R37, R3, RZ ;  /* 0x0000000325787210 */ /* 0x000fc60007f1e0ff */
[----:B------:R2:W-:Y:S01]  /*94e0*/  STL [R1+0x438], R5 ;  /* 0x0004380501007387 */ /* 0x0005e20000100800 */
[----:B0-----:R-:W-:-:S03]  /*94f0*/  IADD3 R119, P2, R40, R3, RZ ;  /* 0x0000000328777210 */ /* 0x001fc60007f5e0ff */
[----:B------:R0:W-:Y:S01]  /*9500*/  STL [R1+0x258], R120 ;  /* 0x0002587801007387 */ /* 0x0001e20000100800 */
[----:B-1----:R-:W-:Y:S01]  /*9510*/  IADD3 R118, P6, R38, R3, RZ ;  /* 0x0000000326767210 */ /* 0x002fe20007fde0ff */
[----:B--2---:R-:W-:-:S04]  /*9520*/  IMAD R5, R42, 0x2, R4 ;  /* 0x000000022a057824 */ /* 0x004fc800078e0204 */
[----:B------:R1:W-:Y:S01]  /*9530*/  STL [R1+0x298], R118 ;  /* 0x0002987601007387 */ /* 0x0003e20000100800 */
[----:B0-----:R-:W-:-:S03]  /*9540*/  IADD3 R120, P1, R41, R3, RZ ;  /* 0x0000000329787210 */ /* 0x001fc60007f3e0ff */
[----:B------:R0:W-:Y:S01]  /*9550*/  STL [R1+0x2d8], R119 ;  /* 0x0002d87701007387 */ /* 0x0001e20000100800 */
[----:B------:R-:W-:-:S03]  /*9560*/  IMAD R35, R42, 0x2, R5 ;  /* 0x000000022a237824 */ /* 0x000fc600078e0205 */
[----:B------:R2:W-:Y:S01]  /*9570*/  STL [R1+0x318], R120 ;  /* 0x0003187801007387 */ /* 0x0005e20000100800 */
[----:B------:R-:W-:Y:S01]  /*9580*/  IMAD R36, R42, 0x2, R35 ;  /* 0x000000022a247824 */ /* 0x000fe200078e0223 */
[-C--:B-1----:R-:W-:Y:S02]  /*9590*/  IADD3 R118, P4, R43, R3.reuse, RZ ;  /* 0x000000032b767210 */ /* 0x082fe40007f9e0ff */
[----:B0-----:R-:W-:-:S03]  /*95a0*/  IADD3 R119, P5, R44, R3, RZ ;  /* 0x000000032c777210 */ /* 0x001fc60007fbe0ff */
[----:B------:R0:W-:Y:S01]  /*95b0*/  STL [R1+0x358], R118 ;  /* 0x0003587601007387 */ /* 0x0001e20000100800 */
[----:B--2---:R-:W-:-:S03]  /*95c0*/  LEA.HI.X.SX32 R120, R37, R2, 0x1, P0 ;  /* 0x0000000225787211 */ /* 0x004fc600000f0eff */
[----:B------:R1:W-:Y:S01]  /*95d0*/  STL [R1+0x398], R119 ;  /* 0x0003987701007387 */ /* 0x0003e20000100800 */
[----:B------:R-:W-:-:S03]  /*95e0*/  IMAD R37, R42, 0x4, R36 ;  /* 0x000000042a257824 */ /* 0x000fc600078e0224 */
[----:B------:R2:W-:Y:S01]  /*95f0*/  STL [R1+0x254], R120 ;  /* 0x0002547801007387 */ /* 0x0005e20000100800 */
[----:B0-----:R-:W-:Y:S02]  /*9600*/  IADD3 R118, P3, R45, R3, RZ ;  /* 0x000000032d767210 */ /* 0x001fe40007f7e0ff */
[----:B-1----:R-:W-:-:S03]  /*9610*/  LEA.HI.X.SX32 R119, R38, R2, 0x1, P6 ;  /* 0x0000000226777211 */ /* 0x002fc600030f0eff */
[----:B------:R0:W-:Y:S01]  /*9620*/  STL [R1+0x3d8], R118 ;  /* 0x0003d87601007387 */ /* 0x0001e20000100800 */
[----:B------:R-:W-:Y:S01]  /*9630*/  IMAD R38, R42, 0x2, R37 ;  /* 0x000000022a267824 */ /* 0x000fe200078e0225 */
[-C--:B--2---:R-:W-:Y:S02]  /*9640*/  IADD3 R120, P0, R46, R3.reuse, RZ ;  /* 0x000000032e787210 */ /* 0x084fe40007f1e0ff */
        /* <DEDUP_REMOVED lines=13> */
[----:B------:R-:W-:Y:S01]  /*9720*/  STL [R1+0x270], R120 ;  /* 0x0002707801007387 */ /* 0x000fe20000100800 */
[----:B0-----:R-:W-:Y:S02]  /*9730*/  LEA.HI.X.SX32 R118, R44, R2, 0x1, P5 ;  /* 0x000000022c767211 */ /* 0x001fe400028f0eff */
[----:B-1----:R-:W-:-:S03]  /*9740*/  IADD3 R119, P5, R6, R3, RZ ;  /* 0x0000000306777210 */ /* 0x002fc60007fbe0ff */
[----:B------:R0:W-:Y:S04]  /*9750*/  STL [R1+0x394], R118 ;  /* 0x0003947601007387 */ /* 0x0001e80000100800 */
[----:B------:R1:W-:Y:S01]  /*9760*/  STL [R1+0x278], R119 ;  /* 0x0002787701007387 */ /* 0x0003e20000100800 */
[-C--:B0-----:R-:W-:Y:S02]  /*9770*/  LEA.HI.X.SX32 R118, R45, R2.reuse, 0x1, P3 ;  /* 0x000000022d767211 */ /* 0x081fe400018f0eff */
[----:B------:R-:W-:Y:S02]  /*9780*/  CS2R R44, SRZ ;  /* 0x00000000002c7805 */ /* 0x000fe4000001ff00 */
[----:B------:R-:W-:Y:S02]  /*9790*/  IADD3 R120, P3, R7, R3, RZ ;  /* 0x0000000307787210 */ /* 0x000fe40007f7e0ff */
[----:B-1----:R-:W-:Y:S01]  /*97a0*/  LEA.HI.X.SX32 R119, R46, R2, 0x1, P0 ;  /* 0x000000022e777211 */ /* 0x002fe200000f0eff */
[----:B------:R0:W-:Y:S01]  /*97b0*/  STL [R1+0x3d4], R118 ;  /* 0x0003d47601007387 */ /* 0x0001e20000100800 */
[----:B------:R-:W-:-:S03]  /*97c0*/  CS2R R46, SRZ ;  /* 0x00000000002e7805 */ /* 0x000fc6000001ff00 */
        /* <DEDUP_REMOVED lines=8> */
[----:B0-----:R-:W-:Y:S01]  /*9850*/  LEA.HI.X.SX32 R118, R39, R2, 0x1, P1 ;  /* 0x0000000227767211 */ /* 0x001fe200008f0eff */
[----:B------:R-:W-:Y:S01]  /*9860*/  IMAD R39, R42, 0x2, R38 ;  /* 0x000000022a277824 */ /* 0x000fe200078e0226 */
[----:B-1----:R-:W-:-:S03]  /*9870*/  IADD3 R120, P1, R25, R3, RZ ;  /* 0x0000000319787210 */ /* 0x002fc60007f3e0ff */
[----:B------:R0:W-:Y:S01]  /*9880*/  STL [R1+0x264], R118 ;  /* 0x0002647601007387 */ /* 0x0001e20000100800 */
[----:B------:R-:W-:Y:S01]  /*9890*/  IMAD R40, R42, 0x2, R39 ;  /* 0x000000022a287824 */ /* 0x000fe200078e0227 */
[----:B--2---:R-:W-:Y:S02]  /*98a0*/  LEA.HI.X.SX32 R119, R142, R2, 0x1, P4 ;  /* 0x000000028e777211 */ /* 0x004fe400020f0eff */
[----:B------:R-:W-:Y:S04]  /*98b0*/  STL [R1+0x2a0], R120 ;  /* 0x0002a07801007387 */ /* 0x000fe80000100800 */
[----:B------:R1:W-:Y:S01]  /*98c0*/  STL [R1+0x26c], R119 ;  /* 0x00026c7701007387 */ /* 0x0003e20000100800 */
[----:B0-----:R-:W-:-:S05]  /*98d0*/  IADD3 R118, P4, R26, R3, RZ ;  /* 0x000000031a767210 */ /* 0x001fca0007f9e0ff */
[----:B------:R0:W-:Y:S01]  /*98e0*/  STL [R1+0x2a8], R118 ;  /* 0x0002a87601007387 */ /* 0x0001e20000100800 */
[----:B-1----:R-:W-:Y:S02]  /*98f0*/  LEA.HI.X.SX32 R119, R6, R2, 0x1, P5 ;  /* 0x0000000206777211 */ /* 0x002fe400028f0eff */
[----:B------:R-:W-:-:S03]  /*9900*/  IADD3 R6, P5, R27, R3, RZ ;  /* 0x000000031b067210 */ /* 0x000fc60007fbe0ff */
[----:B------:R1:W-:Y:S01]  /*9910*/  STL [R1+0x274], R119 ;  /* 0x0002747701007387 */ /* 0x0003e20000100800 */
[-C--:B0-----:R-:W-:Y:S01]  /*9920*/  LEA.HI.X.SX32 R118, R7, R2.reuse, 0x1, P3 ;  /* 0x0000000207767211 */ /* 0x081fe200018f0eff */
[----:B------:R-:W-:Y:S02]  /*9930*/  IMAD R7, R42, 0x2, R40 ;  /* 0x000000022a077824 */ /* 0x000fe400078e0228 */
[----:B------:R0:W-:Y:S04]  /*9940*/  STL [R1+0x2b0], R6 ;  /* 0x0002b00601007387 */ /* 0x0001e80000100800 */
[----:B------:R2:W-:Y:S01]  /*9950*/  STL [R1+0x27c], R118 ;  /* 0x00027c7601007387 */ /* 0x0005e20000100800 */
[----:B-1----:R-:W-:Y:S02]  /*9960*/  LEA.HI.X.SX32 R119, R24, R2, 0x1, P2 ;  /* 0x0000000218777211 */ /* 0x002fe400010f0eff */
[----:B0-----:R-:W-:-:S02]  /*9970*/  IADD3 R6, P3, R28, R3, RZ ;  /* 0x000000031c067210 */ /* 0x001fc40007f7e0ff */
[----:B--2---:R-:W-:-:S03]  /*9980*/  LEA.HI.X.SX32 R118, R8, R2, 0x1, P0 ;  /* 0x0000000208767211 */ /* 0x004fc600000f0eff */
[----:B------:R0:W-:Y:S01]  /*9990*/  STL [R1+0x2b8], R6 ;  /* 0x0002b80601007387 */ /* 0x0001e20000100800 */
[----:B------:R-:W-:-:S03]  /*99a0*/  IADD3 R8, P0, R29, R3, RZ ;  /* 0x000000031d087210 */ /* 0x000fc60007f1e0ff */
[----:B------:R1:W-:Y:S04]  /*99b0*/  STL [R1+0x284], R118 ;  /* 0x0002847601007387 */ /* 0x0003e80000100800 */
[----:B------:R2:W-:Y:S01]  /*99c0*/  STL [R1+0x2c0], R8 ;  /* 0x0002c00801007387 */ /* 0x0005e20000100800 */
[----:B0-----:R-:W-:-:S03]  /*99d0*/  IMAD R6, R42, 0x2, R7 ;  /* 0x000000022a067824 */ /* 0x001fc600078e0207 */
[----:B------:R0:W-:Y:S01]  /*99e0*/  STL [R1+0x28c], R119 ;  /* 0x00028c7701007387 */ /* 0x0001e20000100800 */
[----:B-1----:R-:W-:Y:S02]  /*99f0*/  IADD3 R118, P2, R30, R3, RZ ;  /* 0x000000031e767210 */ /* 0x002fe40007f5e0ff */
[----:B--2---:R-:W-:-:S03]  /*9a00*/  LEA.HI.X.SX32 R8, R25, R2, 0x1, P1 ;  /* 0x0000000219087211 */ /* 0x004fc600008f0eff */
[----:B------:R-:W-:Y:S01]  /*9a10*/  STL [R1+0x2c8], R118 ;  /* 0x0002c87601007387 */ /* 0x000fe20000100800 */
[C---:B------:R-:W-:Y:S01]  /*9a20*/  IMAD R25, R42.reuse, 0x2, R6 ;  /* 0x000000022a197824 */ /* 0x040fe200078e0206 */
[----:B0-----:R-:W-:Y:S02]  /*9a30*/  IADD3 R119, P1, R31, R3, RZ ;  /* 0x000000031f777210 */ /* 0x001fe40007f3e0ff */
[----:B------:R0:W-:Y:S01]  /*9a40*/  STL [R1+0x29c], R8 ;  /* 0x00029c0801007387 */ /* 0x0001e20000100800 */
[----:B------:R-:W-:-:S03]  /*9a50*/  IMAD R24, R42, 0x4, R25 ;  /* 0x000000042a187824 */ /* 0x000fc600078e0219 */
[----:B------:R-:W-:Y:S01]  /*9a60*/  STL [R1+0x2d0], R119 ;  /* 0x0002d07701007387 */ /* 0x000fe20000100800 */
[----:B0-----:R-:W-:Y:S02]  /*9a70*/  LEA.HI.X.SX32 R8, R26, R2, 0x1, P4 ;  /* 0x000000021a087211 */ /* 0x001fe400020f0eff */
[----:B------:R-:W-:-:S03]  /*9a80*/  IADD3 R118, P4, R32, R3, RZ ;  /* 0x0000000320767210 */ /* 0x000fc60007f9e0ff */
[----:B------:R0:W-:Y:S04]  /*9a90*/  STL [R1+0x2a4], R8 ;  /* 0x0002a40801007387 */ /* 0x0001e80000100800 */
[----:B------:R1:W-:Y:S01]  /*9aa0*/  STL [R1+0x2e0], R118 ;  /* 0x0002e07601007387 */ /* 0x0003e20000100800 */
[-C--:B0-----:R-:W-:Y:S02]  /*9ab0*/  LEA.HI.X.SX32 R8, R27, R2.reuse, 0x1, P5 ;  /* 0x000000021b087211 */ /* 0x081fe400028f0eff */
[-C--:B------:R-:W-:Y:S02]  /*9ac0*/  IADD3 R119, P5, R33, R3.reuse, RZ ;  /* 0x0000000321777210 */ /* 0x080fe40007fbe0ff */
[----:B-1----:R-:W-:Y:S01]  /*9ad0*/  LEA.HI.X.SX32 R118, R28, R2, 0x1, P3 ;  /* 0x000000021c767211 */ /* 0x002fe200018f0eff */
[----:B------:R0:W-:Y:S01]  /*9ae0*/  STL [R1+0x2ac], R8 ;  /* 0x0002ac0801007387 */ /* 0x0001e20000100800 */
[----:B------:R-:W-:-:S03]  /*9af0*/  IADD3 R120, P3, R34, R3, RZ ;  /* 0x0000000322787210 */ /* 0x000fc60007f7e0ff */
[----:B------:R1:W-:Y:S04]  /*9b00*/  STL [R1+0x2e8], R119 ;  /* 0x0002e87701007387 */ /* 0x0003e80000100800 */
[----:B------:R2:W-:Y:S01]  /*9b10*/  STL [R1+0x2b4], R118 ;  /* 0x0002b47601007387 */ /* 0x0005e20000100800 */
[----:B0-----:R-:W-:-:S03]  /*9b20*/  IMAD R8, R42, 0x2, R24 ;  /* 0x000000022a087824 */ /* 0x001fc600078e0218 */
[----:B------:R0:W-:Y:S01]  /*9b30*/  STL [R1+0x2f0], R120 ;  /* 0x0002f07801007387 */ /* 0x0001e20000100800 */
[----:B-1----:R-:W-:Y:S01]  /*9b40*/  LEA.HI.X.SX32 R119, R29, R2, 0x1, P0 ;  /* 0x000000021d777211 */ /* 0x002fe200000f0eff */
[----:B------:R-:W-:Y:S01]  /*9b50*/  IMAD R41, R42, 0x2, R8 ;  /* 0x000000022a297824 */ /* 0x000fe200078e0208 */
[----:B--2---:R-:W-:-:S03]  /*9b60*/  IADD3 R118, P0, R4, R3, RZ ;  /* 0x0000000304767210 */ /* 0x004fc60007f1e0ff */
[----:B------:R1:W-:Y:S01]  /*9b70*/  STL [R1+0x2bc], R119 ;  /* 0x0002bc7701007387 */ /* 0x0003e20000100800 */
[----:B------:R-:W-:Y:S01]  /*9b80*/  IMAD R28, R42, 0x2, R41 ;  /* 0x000000022a1c7824 */ /* 0x000fe200078e0229 */
[----:B0-----:R-:W-:Y:S02]  /*9b90*/  LEA.HI.X.SX32 R120, R30, R2, 0x1, P2 ;  /* 0x000000021e787211 */ /* 0x001fe400010f0eff */
[----:B------:R0:W-:Y:S01]  /*9ba0*/  STL [R1+0x2f8], R118 ;  /* 0x0002f87601007387 */ /* 0x0001e20000100800 */
[----:B------:R-:W-:-:S03]  /*9bb0*/  IMAD R27, R42, 0x2, R28 ;  /* 0x000000022a1b7824 */ /* 0x000fc600078e021c */
[----:B------:R2:W-:Y:S01]  /*9bc0*/  STL [R1+0x2c4], R120 ;  /* 0x0002c47801007387 */ /* 0x0005e20000100800 */
[----:B------:R-:W-:Y:S01]  /*9bd0*/  IMAD R30, R42, 0x2, R27 ;  /* 0x000000022a1e7824 */ /* 0x000fe200078e021b */
[----:B-1----:R-:W-:Y:S02]  /*9be0*/  IADD3 R119, P2, R5, R3, RZ ;  /* 0x0000000305777210 */ /* 0x002fe40007f5e0ff */
[----:B0-----:R-:W-:-:S03]  /*9bf0*/  LEA.HI.X.SX32 R118, R31, R2, 0x1, P1 ;  /* 0x000000021f767211 */ /* 0x001fc600008f0eff */
        /* <DEDUP_REMOVED lines=10> */
[-C--:B0-----:R-:W-:Y:S02]  /*9ca0*/  LEA.HI.X.SX32 R119, R34, R2.reuse, 0x1, P3 ;  /* 0x0000000222777211 */ /* 0x081fe400018f0eff */
[----:B-1----:R-:W-:-:S03]  /*9cb0*/  LEA.HI.X.SX32 R118, R4, R2, 0x1, P0 ;  /* 0x0000000204767211 */ /* 0x002fc600000f0eff */
[----:B------:R0:W-:Y:S01]  /*9cc0*/  STL [R1+0x2ec], R119 ;  /* 0x0002ec7701007387 */ /* 0x0001e20000100800 */
[-C--:B------:R-:W-:Y:S02]  /*9cd0*/  LEA.HI.X.SX32 R4, R5, R2.reuse, 0x1, P2 ;  /* 0x0000000205047211 */ /* 0x080fe400010f0eff */
[-C--:B------:R-:W-:Y:S01]  /*9ce0*/  LEA.HI.X.SX32 R5, R36, R2.reuse, 0x1, P4 ;  /* 0x0000000224057211 */ /* 0x080fe200020f0eff */
[----:B------:R1:W-:Y:S04]  /*9cf0*/  STL [R1+0x2f4], R118 ;  /* 0x0002f47601007387 */ /* 0x0003e80000100800 */
[----:B------:R2:W-:Y:S01]  /*9d00*/  STL [R1+0x2fc], R4 ;  /* 0x0002fc0401007387 */ /* 0x0005e20000100800 */
[----:B0-----:R-:W-:Y:S02]  /*9d10*/  IADD3 R119, P0, R37, R3, RZ ;  /* 0x0000000325777210 */ /* 0x001fe40007f1e0ff */
[----:B-1----:R-:W-:-:S02]  /*9d20*/  LEA.HI.X.SX32 R118, R35, R2, 0x1, P1 ;  /* 0x0000000223767211 */ /* 0x002fc400008f0eff */
[----:B------:R-:W-:Y:S01]  /*9d30*/  CS2R R34, SRZ ;  /* 0x0000000000227805 */ /* 0x000fe2000001ff00 */
[C---:B--2---:R-:W-:Y:S02]  /*9d40*/  IMAD R4, R42.reuse, 0x2, R30 ;  /* 0x000000022a047824 */ /* 0x044fe400078e021e */
[----:B------:R0:W-:Y:S02]  /*9d50*/  STL [R1+0x304], R118 ;  /* 0x0003047601007387 */ /* 0x0001e40000100800 */
[C---:B------:R-:W-:Y:S02]  /*9d60*/  IMAD R26, R42.reuse, 0x4, R4 ;  /* 0x000000042a1a7824 */ /* 0x040fe400078e0204 */
[----:B------:R1:W-:Y:S02]  /*9d70*/  STL [R1+0x30c], R5 ;  /* 0x00030c0501007387 */ /* 0x0003e40000100800 */
[----:B------:R-:W-:Y:S02]  /*9d80*/  IMAD R29, R42, 0x2, R26 ;  /* 0x000000022a1d7824 */ /* 0x000fe400078e021a */
[----:B------:R2:W-:Y:S01]  /*9d90*/  STL [R1+0x320], R119 ;  /* 0x0003207701007387 */ /* 0x0005e20000100800 */
[-C--:B0-----:R-:W-:Y:S01]  /*9da0*/  IADD3 R118, P1, R38, R3.reuse, RZ ;  /* 0x0000000326767210 */ /* 0x081fe20007f3e0ff */
[----:B------:R-:W-:Y:S01]  /*9db0*/  IMAD R31, R42, 0x2, R29 ;  /* 0x000000022a1f7824 */ /* 0x000fe200078e021d */
[----:B-1----:R-:W-:-:S03]  /*9dc0*/  IADD3 R5, P2, R39, R3, RZ ;  /* 0x0000000327057210 */ /* 0x002fc60007f5e0ff */
[----:B------:R0:W-:Y:S01]  /*9dd0*/  STL [R1+0x328], R118 ;  /* 0x0003287601007387 */ /* 0x0001e20000100800 */
[----:B--2---:R-:W-:-:S03]  /*9de0*/  LEA.HI.X.SX32 R119, R37, R2, 0x1, P0 ;  /* 0x0000000225777211 */ /* 0x004fc600000f0eff */
[----:B------:R1:W-:Y:S01]  /*9df0*/  STL [R1+0x330], R5 ;  /* 0x0003300501007387 */ /* 0x0003e20000100800 */
[----:B------:R-:W-:-:S03]  /*9e00*/  CS2R R36, SRZ ;  /* 0x0000000000247805 */ /* 0x000fc6000001ff00 */
[----:B------:R2:W-:Y:S01]  /*9e10*/  STL [R1+0x31c], R119 ;  /* 0x00031c7701007387 */ /* 0x0005e20000100800 */
[-C--:B0-----:R-:W-:Y:S02]  /*9e20*/  LEA.HI.X.SX32 R118, R38, R2.reuse, 0x1, P1 ;  /* 0x0000000226767211 */ /* 0x081fe400008f0eff */
[----:B-1----:R-:W-:-:S03]  /*9e30*/  LEA.HI.X.SX32 R5, R39, R2, 0x1, P2 ;  /* 0x0000000227057211 */ /* 0x002fc600010f0eff */
[----:B------:R0:W-:Y:S01]  /*9e40*/  STL [R1+0x324], R118 ;  /* 0x0003247601007387 */ /* 0x0001e20000100800 */
[----:B------:R-:W-:Y:S02]  /*9e50*/  CS2R R38, SRZ ;  /* 0x0000000000267805 */ /* 0x000fe4000001ff00 */
[-C--:B--2---:R-:W-:Y:S01]  /*9e60*/  IADD3 R119, P0, R40, R3.reuse, RZ ;  /* 0x0000000328777210 */ /* 0x084fe20007f1e0ff */
[----:B------:R1:W-:Y:S04]  /*9e70*/  STL [R1+0x32c], R5 ;  /* 0x00032c0501007387 */ /* 0x0003e80000100800 */
[----:B------:R-:W-:Y:S01]  /*9e80*/  STL [R1+0x338], R119 ;  /* 0x0003387701007387 */ /* 0x000fe20000100800 */
[-C--:B0-----:R-:W-:Y:S02]  /*9e90*/  IADD3 R118, P2, R6, R3.reuse, RZ ;  /* 0x0000000306767210 */ /* 0x081fe40007f5e0ff */
[----:B-1----:R-:W-:-:S02]  /*9ea0*/  IADD3 R5, P1, R7, R3, RZ ;  /* 0x0000000307057210 */ /* 0x002fc40007f3e0ff */
[-C--:B------:R-:W-:Y:S02]  /*9eb0*/  LEA.HI.X.SX32 R6, R6, R2.reuse, 0x1, P2 ;  /* 0x0000000206067211 */ /* 0x080fe400010f0eff */
[-C--:B------:R-:W-:Y:S01]  /*9ec0*/  LEA.HI.X.SX32 R7, R7, R2.reuse, 0x1, P1 ;  /* 0x0000000207077211 */ /* 0x080fe200008f0eff */
[----:B------:R0:W-:Y:S04]  /*9ed0*/  STL [R1+0x340], R5 ;  /* 0x0003400501007387 */ /* 0x0001e80000100800 */
[----:B------:R1:W-:Y:S01]  /*9ee0*/  STL [R1+0x348], R118 ;  /* 0x0003487601007387 */ /* 0x0003e20000100800 */
[----:B0-----:R-:W-:Y:S02]  /*9ef0*/  LEA.HI.X.SX32 R5, R40, R2, 0x1, P0 ;  /* 0x0000000228057211 */ /* 0x001fe400000f0eff */
[----:B-1----:R-:W-:-:S03]  /*9f00*/  IADD3 R118, P0, R25, R3, RZ ;  /* 0x0000000319767210 */ /* 0x002fc60007f1e0ff */
[----:B------:R0:W-:Y:S04]  /*9f10*/  STL [R1+0x334], R5 ;  /* 0x0003340501007387 */ /* 0x0001e80000100800 */
[----:B------:R1:W-:Y:S04]  /*9f20*/  STL [R1+0x33c], R7 ;  /* 0x00033c0701007387 */ /* 0x0003e80000100800 */
[----:B------:R2:W-:Y:S01]  /*9f30*/  STL [R1+0x344], R6 ;  /* 0x0003440601007387 */ /* 0x0005e20000100800 */
[----:B0-----:R-:W-:-:S03]  /*9f40*/  IMAD R5, R42, 0x2, R31 ;  /* 0x000000022a057824 */ /* 0x001fc600078e021f */
[----:B------:R0:W-:Y:S01]  /*9f50*/  STL [R1+0x350], R118 ;  /* 0x0003507601007387 */ /* 0x0001e20000100800 */
[-C--:B-1----:R-:W-:Y:S01]  /*9f60*/  IADD3 R7, P2, R8, R3.reuse, RZ ;  /* 0x0000000308077210 */ /* 0x082fe20007f5e0ff */
[----:B------:R-:W-:Y:S01]  /*9f70*/  IMAD R32, R42, 0x2, R5 ;  /* 0x000000022a207824 */ /* 0x000fe200078e0205 */
[-C--:B--2---:R-:W-:Y:S02]  /*9f80*/  IADD3 R6, P1, R24, R3.reuse, RZ ;  /* 0x0000000318067210 */ /* 0x084fe40007f3e0ff */
[-C--:B------:R-:W-:Y:S02]  /*9f90*/  LEA.HI.X.SX32 R8, R8, R2.reuse, 0x1, P2 ;  /* 0x0000000208087211 */ /* 0x080fe400010f0eff */
[----:B0-----:R-:W-:Y:S01]  /*9fa0*/  IADD3 R118, P2, R27, R3, RZ ;  /* 0x000000031b767210 */ /* 0x001fe20007f5e0ff */
[----:B------:R0:W-:Y:S04]  /*9fb0*/  STL [R1+0x360], R6 ;  /* 0x0003600601007387 */ /* 0x0001e80000100800 */
[----:B------:R1:W-:Y:S01]  /*9fc0*/  STL [R1+0x368], R7 ;  /* 0x0003680701007387 */ /* 0x0003e20000100800 */
[----:B0-----:R-:W-:-:S02]  /*9fd0*/  LEA.HI.X.SX32 R6, R25, R2, 0x1, P0 ;  /* 0x0000000219067211 */ /* 0x001fc400000f0eff */
[----:B-1----:R-:W-:-:S03]  /*9fe0*/  LEA.HI.X.SX32 R7, R24, R2, 0x1, P1 ;  /* 0x0000000218077211 */ /* 0x002fc600008f0eff */
[----:B------:R0:W-:Y:S04]  /*9ff0*/  STL [R1+0x34c], R6 ;  /* 0x00034c0601007387 */ /* 0x0001e80000100800 */
[----:B------:R1:W-:Y:S04]  /*a000*/  STL [R1+0x35c], R7 ;  /* 0x00035c0701007387 */ /* 0x0003e80000100800 */
[----:B------:R2:W-:Y:S01]  /*a010*/  STL [R1+0x364], R8 ;  /* 0x0003640801007387 */ /* 0x0005e20000100800 */
[----:B0-----:R-:W-:Y:S01]  /*a020*/  IMAD R6, R42, 0x2, R32 ;  /* 0x000000022a067824 */ /* 0x001fe200078e0220 */
[----:B-1----:R-:W-:-:S02]  /*a030*/  IADD3 R7, P0, R41, R3, RZ ;  /* 0x0000000329077210 */ /* 0x002fc40007f1e0ff */
[----:B--2---:R-:W-:-:S03]  /*a040*/  IADD3 R8, P1, R28, R3, RZ ;  /* 0x000000031c087210 */ /* 0x004fc60007f3e0ff */
[----:B------:R0:W-:Y:S01]  /*a050*/  STL [R1+0x370], R7 ;  /* 0x0003700701007387 */ /* 0x0001e20000100800 */
[----:B------:R-:W-:-:S03]  /*a060*/  LEA.HI.X.SX32 R119, R28, R2, 0x1, P1 ;  /* 0x000000021c777211 */ /* 0x000fc600008f0eff */
[----:B------:R1:W-:Y:S04]  /*a070*/  STL [R1+0x378], R8 ;  /* 0x0003780801007387 */ /* 0x0003e80000100800 */
[----:B------:R2:W-:Y:S01]  /*a080*/  STL [R1+0x380], R118 ;  /* 0x0003807601007387 */ /* 0x0005e20000100800 */
[----:B0-----:R-:W-:Y:S01]  /*a090*/  IMAD R7, R42, 0x2, R6 ;  /* 0x000000022a077824 */ /* 0x001fe200078e0206 */
[----:B-1----:R-:W-:Y:S02]  /*a0a0*/  LEA.HI.X.SX32 R8, R41, R2, 0x1, P0 ;  /* 0x0000000229087211 */ /* 0x002fe400000f0eff */
[----:B------:R-:W-:Y:S02]  /*a0b0*/  CS2R R40, SRZ ;  /* 0x0000000000287805 */ /* 0x000fe4000001ff00 */
[----:B------:R-:W-:-:S02]  /*a0c0*/  IADD3 R120, P0, R30, R3, RZ ;  /* 0x000000031e787210 */ /* 0x000fc40007f1e0ff */
[----:B--2---:R-:W-:Y:S01]  /*a0d0*/  LEA.HI.X.SX32 R118, R27, R2, 0x1, P2 ;  /* 0x000000021b767211 */ /* 0x004fe200010f0eff */
[----:B------:R0:W-:Y:S04]  /*a0e0*/  STL [R1+0x36c], R8 ;  /* 0x00036c0801007387 */ /* 0x0001e80000100800 */
[----:B------:R1:W-:Y:S04]  /*a0f0*/  STL [R1+0x374], R119 ;  /* 0x0003747701007387 */ /* 0x0003e80000100800 */
[----:B------:R2:W-:Y:S01]  /*a100*/  STL [R1+0x37c], R118 ;  /* 0x00037c7601007387 */ /* 0x0005e20000100800 */
[----:B0-----:R-:W-:-:S03]  /*a110*/  IMAD R8, R42, 0x4, R7 ;  /* 0x000000042a087824 */ /* 0x001fc600078e0207 */
[----:B------:R0:W-:Y:S01]  /*a120*/  STL [R1+0x388], R120 ;  /* 0x0003887801007387 */ /* 0x0001e20000100800 */
[-C--:B-1----:R-:W-:Y:S01]  /*a130*/  IADD3 R119, P1, R4, R3.reuse, RZ ;  /* 0x0000000304777210 */ /* 0x082fe20007f3e0ff */
[----:B------:R-:W-:Y:S01]  /*a140*/  IMAD R24, R42, 0x2, R8 ;  /* 0x000000022a187824 */ /* 0x000fe200078e0208 */
[----:B--2---:R-:W-:-:S03]  /*a150*/  IADD3 R118, P2, R26, R3, RZ ;  /* 0x000000031a767210 */ /* 0x004fc60007f5e0ff */
[----:B------:R1:W-:Y:S01]  /*a160*/  STL [R1+0x390], R119 ;  /* 0x0003907701007387 */ /* 0x0003e20000100800 */
[----:B0-----:R-:W-:-:S03]  /*a170*/  LEA.HI.X.SX32 R120, R30, R2, 0x1, P0 ;  /* 0x000000021e787211 */ /* 0x001fc600000f0eff */
[----:B------:R0:W-:Y:S04]  /*a180*/  STL [R1+0x3a0], R118 ;  /* 0x0003a07601007387 */ /* 0x0001e80000100800 */
[----:B------:R2:W-:Y:S01]  /*a190*/  STL [R1+0x384], R120 ;  /* 0x0003847801007387 */ /* 0x0005e20000100800 */
[-C--:B-1----:R-:W-:Y:S01]  /*a1a0*/  LEA.HI.X.SX32 R119, R4, R2.reuse, 0x1, P1 ;  /* 0x0000000204777211 */ /* 0x082fe200008f0eff */
[----:B------:R-:W-:Y:S01]  /*a1b0*/  IMAD R4, R42, 0x2, R24 ;  /* 0x000000022a047824 */ /* 0x000fe200078e0218 */
[----:B0-----:R-:W-:-:S03]  /*a1c0*/  LEA.HI.X.SX32 R118, R26, R2, 0x1, P2 ;  /* 0x000000021a767211 */ /* 0x001fc600010f0eff */
[----:B------:R0:W-:Y:S01]  /*a1d0*/  STL [R1+0x38c], R119 ;  /* 0x00038c7701007387 */ /* 0x0001e20000100800 */
[----:B------:R-:W-:Y:S01]  /*a1e0*/  IMAD R26, R42, 0x2, R4 ;  /* 0x000000022a1a7824 */ /* 0x000fe200078e0204 */
[-C--:B--2---:R-:W-:Y:S02]  /*a1f0*/  IADD3 R120, P0, R29, R3.reuse, RZ ;  /* 0x000000031d787210 */ /* 0x084fe40007f1e0ff */
[----:B------:R1:W-:Y:S04]  /*a200*/  STL [R1+0x39c], R118 ;  /* 0x00039c7601007387 */ /* 0x0003e80000100800 */
[----:B------:R2:W-:Y:S01]  /*a210*/  STL [R1+0x3a8], R120 ;  /* 0x0003a87801007387 */ /* 0x0005e20000100800 */
[-C--:B0-----:R-:W-:Y:S02]  /*a220*/  IADD3 R119, P1, R31, R3.reuse, RZ ;  /* 0x000000031f777210 */ /* 0x081fe40007f3e0ff */
[----:B-1----:R-:W-:-:S03]  /*a230*/  IADD3 R118, P2, R5, R3, RZ ;  /* 0x0000000305767210 */ /* 0x002fc60007f5e0ff */
[----:B------:R0:W-:Y:S01]  /*a240*/  STL [R1+0x3b0], R119 ;  /* 0x0003b07701007387 */ /* 0x0001e20000100800 */
[----:B--2---:R-:W-:-:S03]  /*a250*/  LEA.HI.X.SX32 R120, R29, R2, 0x1, P0 ;  /* 0x000000021d787211 */ /* 0x004fc600000f0eff */
[----:B------:R1:W-:Y:S01]  /*a260*/  STL [R1+0x3b8], R118 ;  /* 0x0003b87601007387 */ /* 0x0003e20000100800 */
[----:B------:R-:W-:-:S03]  /*a270*/  CS2R R28, SRZ ;  /* 0x00000000001c7805 */ /* 0x000fc6000001ff00 */
[----:B------:R2:W-:Y:S01]  /*a280*/  STL [R1+0x3a4], R120 ;  /* 0x0003a47801007387 */ /* 0x0005e20000100800 */
[-C--:B0-----:R-:W-:Y:S02]  /*a290*/  LEA.HI.X.SX32 R119, R31, R2.reuse, 0x1, P1 ;  /* 0x000000021f777211 */ /* 0x081fe400008f0eff */
[----:B------:R-:W-:Y:S02]  /*a2a0*/  CS2R R30, SRZ ;  /* 0x00000000001e7805 */ /* 0x000fe4000001ff00 */
[----:B-1----:R-:W-:Y:S01]  /*a2b0*/  LEA.HI.X.SX32 R118, R5, R2, 0x1, P2 ;  /* 0x0000000205767211 */ /* 0x002fe200010f0eff */
[----:B------:R0:W-:Y:S01]  /*a2c0*/  STL [R1+0x3ac], R119 ;  /* 0x0003ac7701007387 */ /* 0x0001e20000100800 */
[----:B------:R-:W-:Y:S01]  /*a2d0*/  IMAD R5, R42, 0x2, R26 ;  /* 0x000000022a057824 */ /* 0x000fe200078e021a */
[----:B--2---:R-:W-:Y:S02]  /*a2e0*/  IADD3 R120, P0, R32, R3, RZ ;  /* 0x0000000320787210 */ /* 0x004fe40007f1e0ff */
[----:B------:R1:W-:Y:S01]  /*a2f0*/  STL [R1+0x3b4], R118 ;  /* 0x0003b47601007387 */ /* 0x0003e20000100800 */
[----:B------:R-:W-:-:S03]  /*a300*/  IMAD R25, R42, 0x2, R5 ;  /* 0x000000022a197824 */ /* 0x000fc600078e0205 */
[----:B------:R2:W-:Y:S01]  /*a310*/  STL [R1+0x3c0], R120 ;  /* 0x0003c07801007387 */ /* 0x0005e20000100800 */
[-C--:B0-----:R-:W-:Y:S02]  /*a320*/  IADD3 R119, P1, R6, R3.reuse, RZ ;  /* 0x0000000306777210 */ /* 0x081fe40007f3e0ff */
[----:B-1----:R-:W-:-:S03]  /*a330*/  IADD3 R118, P2, R7, R3, RZ ;  /* 0x0000000307767210 */ /* 0x002fc60007f5e0ff */
[----:B------:R0:W-:Y:S01]  /*a340*/  STL [R1+0x3c8], R119 ;  /* 0x0003c87701007387 */ /* 0x0001e20000100800 */
[----:B--2---:R-:W-:-:S03]  /*a350*/  LEA.HI.X.SX32 R120, R32, R2, 0x1, P0 ;  /* 0x0000000220787211 */ /* 0x004fc600000f0eff */
[----:B------:R1:W-:Y:S01]  /*a360*/  STL [R1+0x3d0], R118 ;  /* 0x0003d07601007387 */ /* 0x0003e20000100800 */
[----:B------:R-:W-:-:S03]  /*a370*/  CS2R R32, SRZ ;  /* 0x0000000000207805 */ /* 0x000fc6000001ff00 */
[----:B------:R-:W-:Y:S01]  /*a380*/  STL [R1+0x3bc], R120 ;  /* 0x0003bc7801007387 */ /* 0x000fe20000100800 */
[-C--:B0-----:R-:W-:Y:S01]  /*a390*/  LEA.HI.X.SX32 R119, R6, R2.reuse, 0x1, P1 ;  /* 0x0000000206777211 */ /* 0x081fe200008f0eff */
[----:B------:R-:W-:Y:S01]  /*a3a0*/  IMAD R6, R42, 0x2, R25 ;  /* 0x000000022a067824 */ /* 0x000fe200078e0219 */
[----:B-1----:R-:W-:-:S03]  /*a3b0*/  LEA.HI.X.SX32 R118, R7, R2, 0x1, P2 ;  /* 0x0000000207767211 */ /* 0x002fc600010f0eff */
[----:B------:R0:W-:Y:S01]  /*a3c0*/  STL [R1+0x3c4], R119 ;  /* 0x0003c47701007387 */ /* 0x0001e20000100800 */
[----:B------:R-:W-:-:S03]  /*a3d0*/  IADD3 R7, P0, R8, R3, RZ ;  /* 0x0000000308077210 */ /* 0x000fc60007f1e0ff */
[----:B------:R1:W-:Y:S04]  /*a3e0*/  STL [R1+0x3cc], R118 ;  /* 0x0003cc7601007387 */ /* 0x0003e80000100800 */
[----:B------:R2:W-:Y:S01]  /*a3f0*/  STL [R1+0x3e0], R7 ;  /* 0x0003e00701007387 */ /* 0x0005e20000100800 */
[-C--:B0-----:R-:W-:Y:S02]  /*a400*/  IADD3 R119, P1, R24, R3.reuse, RZ ;  /* 0x0000000318777210 */ /* 0x081fe40007f3e0ff */
[----:B-1----:R-:W-:-:S03]  /*a410*/  IADD3 R118, P2, R4, R3, RZ ;  /* 0x0000000304767210 */ /* 0x002fc60007f5e0ff */
[----:B------:R0:W-:Y:S01]  /*a420*/  STL [R1+0x3e8], R119 ;  /* 0x0003e87701007387 */ /* 0x0001e20000100800 */
[----:B--2---:R-:W-:-:S03]  /*a430*/  IMAD R7, R42, 0x4, R6 ;  /* 0x000000042a077824 */ /* 0x004fc600078e0206 */
[----:B------:R1:W-:Y:S01]  /*a440*/  STL [R1+0x3f0], R118 ;  /* 0x0003f07601007387 */ /* 0x0003e20000100800 */
[-C--:B0-----:R-:W-:Y:S02]  /*a450*/  LEA.HI.X.SX32 R119, R8, R2.reuse, 0x1, P0 ;  /* 0x0000000208777211 */ /* 0x081fe400000f0eff */
[-C--:B------:R-:W-:Y:S01]  /*a460*/  LEA.HI.X.SX32 R8, R4, R2.reuse, 0x1, P2 ;  /* 0x0000000204087211 */ /* 0x080fe200010f0eff */
[----:B------:R-:W-:Y:S01]  /*a470*/  IMAD R4, R42, 0x2, R7 ;  /* 0x000000022a047824 */ /* 0x000fe200078e0207 */
[----:B-1----:R-:W-:Y:S01]  /*a480*/  LEA.HI.X.SX32 R118, R24, R2, 0x1, P1 ;  /* 0x0000000218767211 */ /* 0x002fe200008f0eff */
[----:B------:R0:W-:Y:S02]  /*a490*/  STL [R1+0x3dc], R119 ;  /* 0x0003dc7701007387 */ /* 0x0001e40000100800 */
[----:B------:R-:W-:Y:S02]  /*a4a0*/  IMAD R24, R42, 0x2, R4 ;  /* 0x000000022a187824 */ /* 0x000fe400078e0204 */
[----:B------:R1:W-:Y:S04]  /*a4b0*/  STL [R1+0x3e4], R118 ;  /* 0x0003e47601007387 */ /* 0x0003e80000100800 */
[----:B------:R2:W-:Y:S01]  /*a4c0*/  STL [R1+0x3ec], R8 ;  /* 0x0003ec0801007387 */ /* 0x0005e20000100800 */
[----:B0-----:R-:W-:-:S02]  /*a4d0*/  IADD3 R119, P0, R26, R3, RZ ;  /* 0x000000031a777210 */ /* 0x001fc40007f1e0ff */
[----:B-1----:R-:W-:-:S03]  /*a4e0*/  IADD3 R118, P1, R5, R3, RZ ;  /* 0x0000000305767210 */ /* 0x002fc60007f3e0ff */
[----:B------:R0:W-:Y:S01]  /*a4f0*/  STL [R1+0x3f8], R119 ;  /* 0x0003f87701007387 */ /* 0x0001e20000100800 */
[----:B--2---:R-:W-:-:S03]  /*a500*/  IADD3 R8, P2, R25, R3, RZ ;  /* 0x0000000319087210 */ /* 0x004fc60007f5e0ff */
[----:B------:R1:W-:Y:S04]  /*a510*/  STL [R1+0x400], R118 ;  /* 0x0004007601007387 */ /* 0x0003e80000100800 */
[----:B------:R2:W-:Y:S01]  /*a520*/  STL [R1+0x408], R8 ;  /* 0x0004080801007387 */ /* 0x0005e20000100800 */
[-C--:B0-----:R-:W-:Y:S02]  /*a530*/  LEA.HI.X.SX32 R119, R26, R2.reuse, 0x1, P0 ;  /* 0x000000021a777211 */ /* 0x081fe400000f0eff */
[----:B------:R-:W-:Y:S02]  /*a540*/  CS2R R26, SRZ ;  /* 0x00000000001a7805 */ /* 0x000fe4000001ff00 */
[-C--:B-1----:R-:W-:Y:S01]  /*a550*/  LEA.HI.X.SX32 R118, R25, R2.reuse, 0x1, P2 ;  /* 0x0000000219767211 */ /* 0x082fe200010f0eff */
[----:B------:R0:W-:Y:S01]  /*a560*/  STL [R1+0x3f4], R119 ;  /* 0x0003f47701007387 */ /* 0x0001e20000100800 */
[----:B--2---:R-:W-:Y:S01]  /*a570*/  LEA.HI.X.SX32 R8, R5, R2, 0x1, P1 ;  /* 0x0000000205087211 */ /* 0x004fe200008f0eff */
[----:B------:R-:W-:-:S04]  /*a580*/  IMAD R5, R42, 0x2, R24 ;  /* 0x000000022a057824 */ /* 0x000fc800078e0218 */
[----:B------:R1:W-:Y:S01]  /*a590*/  STL [R1+0x3fc], R8 ;  /* 0x0003fc0801007387 */ /* 0x0003e20000100800 */
[----:B0-----:R-:W-:-:S03]  /*a5a0*/  IADD3 R119, P2, R4, R3, RZ ;  /* 0x0000000304777210 */ /* 0x001fc60007f5e0ff */
[----:B------:R0:W-:Y:S01]  /*a5b0*/  STL [R1+0x404], R118 ;  /* 0x0004047601007387 */ /* 0x0001e20000100800 */
[----:B------:R-:W-:Y:S02]  /*a5c0*/  LEA.HI.X.SX32 R4, R4, R2, 0x1, P2 ;  /* 0x0000000204047211 */ /* 0x000fe400010f0eff */
[-C--:B-1----:R-:W-:Y:S02]  /*a5d0*/  IADD3 R8, P0, R6, R3.reuse, RZ ;  /* 0x0000000306087210 */ /* 0x082fe40007f1e0ff */
[----:B0-----:R-:W-:-:S03]  /*a5e0*/  IADD3 R118, P1, R7, R3, RZ ;  /* 0x0000000307767210 */ /* 0x001fc60007f3e0ff */
[----:B------:R0:W-:Y:S04]  /*a5f0*/  STL [R1+0x410], R8 ;  /* 0x0004100801007387 */ /* 0x0001e80000100800 */
[----:B------:R1:W-:Y:S04]  /*a600*/  STL [R1+0x420], R118 ;  /* 0x0004207601007387 */ /* 0x0003e80000100800 */
[----:B------:R-:W-:Y:S01]  /*a610*/  STL [R1+0x428], R119 ;  /* 0x0004287701007387 */ /* 0x000fe20000100800 */
[----:B0-----:R-:W-:Y:S01]  /*a620*/  IMAD R8, R42, 0x2, R5 ;  /* 0x000000022a087824 */ /* 0x001fe200078e0205 */
[----:B-1----:R-:W-:-:S03]  /*a630*/  LEA.HI.X.SX32 R118, R6, R2, 0x1, P0 ;  /* 0x0000000206767211 */ /* 0x002fc600000f0eff */
[----:B------:R-:W-:Y:S01]  /*a640*/  IMAD R42, R42, 0x2, R8 ;  /* 0x000000022a2a7824 */ /* 0x000fe200078e0208 */
[----:B------:R-:W-:Y:S02]  /*a650*/  LEA.HI.X.SX32 R6, R7, R2, 0x1, P1 ;  /* 0x0000000207067211 */ /* 0x000fe400008f0eff */
[-C--:B------:R-:W-:Y:S01]  /*a660*/  IADD3 R7, P0, R24, R3.reuse, RZ ;  /* 0x0000000318077210 */ /* 0x080fe20007f1e0ff */
[----:B------:R-:W-:Y:S04]  /*a670*/  STL [R1+0x40c], R118 ;  /* 0x00040c7601007387 */ /* 0x000fe80000100800 */
[----:B------:R0:W-:Y:S04]  /*a680*/  STL [R1+0x41c], R6 ;  /* 0x00041c0601007387 */ /* 0x0001e80000100800 */
[----:B------:R1:W-:Y:S04]  /*a690*/  STL [R1+0x424], R4 ;  /* 0x0004240401007387 */ /* 0x0003e80000100800 */
[----:B------:R2:W-:Y:S01]  /*a6a0*/  STL [R1+0x42c], R7 ;  /* 0x00042c0701007387 */ /* 0x0005e20000100800 */
[----:B0-----:R-:W-:-:S02]  /*a6b0*/  IADD3 R6, P1, R5, R3, RZ ;  /* 0x0000000305067210 */ /* 0x001fc40007f3e0ff */
[----:B-1----:R-:W-:-:S03]  /*a6c0*/  IADD3 R4, P2, R8, R3, RZ ;  /* 0x0000000308047210 */ /* 0x002fc60007f5e0ff */
[----:B------:R0:W-:Y:S01]  /*a6d0*/  STL [R1+0x430], R6 ;  /* 0x0004300601007387 */ /* 0x0001e20000100800 */
[----:B------:R-:W-:Y:S02]  /*a6e0*/  IADD3 R3, P3, R42, R3, RZ ;  /* 0x000000032a037210 */ /* 0x000fe40007f7e0ff */
[----:B--2---:R-:W-:Y:S01]  /*a6f0*/  LOP3.LUT R7, R9, 0x20, RZ, 0x3c, !PT ;  /* 0x0000002009077812 */ /* 0x004fe200078e3cff */
[----:B------:R1:W-:Y:S04]  /*a700*/  STL [R1+0x434], R4 ;  /* 0x0004340401007387 */ /* 0x0003e80000100800 */
[----:B------:R2:W-:Y:S01]  /*a710*/  STL [R1+0x250], R3 ;  /* 0x0002500301007387 */ /* 0x0005e20000100800 */
[----:B0-----:R-:W-:Y:S02]  /*a720*/  LEA.HI.X.SX32 R6, R24, R2, 0x1, P0 ;  /* 0x0000000218067211 */ /* 0x001fe400000f0eff */
[----:B------:R-:W-:-:S02]  /*a730*/  CS2R R24, SRZ ;  /* 0x0000000000187805 */ /* 0x000fc4000001ff00 */
[-C--:B-1----:R-:W-:Y:S01]  /*a740*/  LEA.HI.X.SX32 R4, R5, R2.reuse, 0x1, P1 ;  /* 0x0000000205047211 */ /* 0x082fe200008f0eff */
[----:B------:R0:W-:Y:S01]  /*a750*/  STL [R1+0x240], R6 ;  /* 0x0002400601007387 */ /* 0x0001e20000100800 */
[C---:B------:R-:W-:Y:S02]  /*a760*/  LOP3.LUT R5, R9.reuse, 0x40, RZ, 0x3c, !PT ;  /* 0x0000004009057812 */ /* 0x040fe400078e3cff */
[-C--:B--2---:R-:W-:Y:S01]  /*a770*/  LEA.HI.X.SX32 R3, R8, R2.reuse, 0x1, P2 ;  /* 0x0000000208037211 */ /* 0x084fe200010f0eff */
[----:B------:R1:W-:Y:S01]  /*a780*/  STL [R1+0x248], R4 ;  /* 0x0002480401007387 */ /* 0x0003e20000100800 */
[----:B------:R-:W-:Y:S02]  /*a790*/  LEA.HI.X.SX32 R2, R42, R2, 0x1, P3 ;  /* 0x000000022a027211 */ /* 0x000fe400018f0eff */
[----:B------:R-:W-:Y:S02]  /*a7a0*/  CS2R R42, SRZ ;  /* 0x00000000002a7805 */ /* 0x000fe4000001ff00 */
[C---:B------:R-:W-:Y:S01]  /*a7b0*/  LOP3.LUT R8, R9.reuse, 0x10, RZ, 0x3c, !PT ;  /* 0x0000001009087812 */ /* 0x040fe200078e3cff */
[----:B------:R2:W-:Y:S01]  /*a7c0*/  STL [R1+0x24c], R3 ;  /* 0x00024c0301007387 */ /* 0x0005e20000100800 */
[----:B0-----:R-:W-:-:S03]  /*a7d0*/  LOP3.LUT R6, R9, 0x30, RZ, 0x3c, !PT ;  /* 0x0000003009067812 */ /* 0x001fc600078e3cff */
[----:B------:R0:W-:Y:S01]  /*a7e0*/  STL [R1+0x244], R2 ;  /* 0x0002440201007387 */ /* 0x0001e20000100800 */
[C---:B-1----:R-:W-:Y:S02]  /*a7f0*/  LOP3.LUT R4, R9.reuse, 0x50, RZ, 0x3c, !PT ;  /* 0x0000005009047812 */ /* 0x042fe400078e3cff */
[----:B--2---:R-:W-:Y:S02]  /*a800*/  LOP3.LUT R3, R9, 0x60, RZ, 0x3c, !PT ;  /* 0x0000006009037812 */ /* 0x004fe400078e3cff */
[----:B0-----:R-:W-:-:S05]  /*a810*/  SHF.R.S32.HI R2, RZ, 0x7, R144 ;  /* 0x00000007ff027819 */ /* 0x001fca0000011490 */
[----:B------:R0:W-:Y:S02]  /*a820*/  STL [R1+0x484], R2 ;  /* 0x0004840201007387 */ /* 0x0001e40000100800 */
[----:B0-----:R-:W-:-:S07]  /*a830*/  LOP3.LUT R2, R9, 0x70, RZ, 0x3c, !PT ;  /* 0x0000007009027812 */ /* 0x001fce00078e3cff */
.L_x_2:
[----:B------:R-:W2:Y:S04]  /*a840*/  LDL R119, [R1+0x244] ;  /* 0x0002440001777983 */ /* 0x000ea80000100800 */
[----:B------:R-:W2:Y:S01]  /*a850*/  LDL R118, [R1+0x250] ;  /* 0x0002500001767983 */ /* 0x000ea20000100800 */
[----:B------:R-:W-:Y:S01]  /*a860*/  UIMAD UR13, UR4, -0x80, UR5 ;  /* 0xffffff80040d78a4 */ /* 0x000fe2000f8e0205 */
[----:B------:R-:W0:Y:S02]  /*a870*/  S2R R120, SR_TID.X ;  /* 0x0000000000787919 */ /* 0x000e240000002100 */
[----:B------:R1:W-:Y:S04]  /*a880*/  STL [R1+0x6cc], R111 ;  /* 0x0006cc6f01007387 */ /* 0x0003e80000100800 */
[----:B------:R-:W-:Y:S04]  /*a890*/  STL [R1+0x6c8], R89 ;  /* 0x0006c85901007387 */ /* 0x000fe80000100800 */
[----:B------:R-:W-:Y:S04]  /*a8a0*/  STL [R1+0x6c4], R103 ;  /* 0x0006c46701007387 */ /* 0x000fe80000100800 */
[----:B------:R3:W-:Y:S04]  /*a8b0*/  STL [R1+0x6c0], R13 ;  /* 0x0006c00d01007387 */ /* 0x0007e80000100800 */
[----:B-----5:R4:W-:Y:S04]  /*a8c0*/  STL [R1+0x568], R0 ;  /* 0x0005680001007387 */ /* 0x0209e80000100800 */
[----:B-1----:R-:W2:Y:S01]  /*a8d0*/  LDL R111, [R1+0x434] ;  /* 0x00043400016f7983 */ /* 0x002ea20000100800 */
[----:B------:R-:W1:Y:S01]  /*a8e0*/  S2R R121, SR_TID.X ;  /* 0x0000000000797919 */ /* 0x000e620000002100 */
[----:B0-----:R-:W-:Y:S01]  /*a8f0*/  SHF.R.U32.HI R120, RZ, 0x6, R120 ;  /* 0x00000006ff787819 */ /* 0x001fe20000011678 */
[----:B---3--:R-:W0:Y:S03]  /*a900*/  S2R R13, SR_TID.X ;  /* 0x00000000000d7919 */ /* 0x008e260000002100 */
[----:B------:R-:W-:Y:S01]  /*a910*/  SGXT.U32 R120, R120, 0x1 ;  /* 0x000000017878781a */ /* 0x000fe20000000000 */
[----:B------:R-:W3:Y:S03]  /*a920*/  LDL R159, [R1+0x248] ;  /* 0x00024800019f7983 */ /* 0x000ee60000100800 */
[----:B------:R-:W-:Y:S01]  /*a930*/  LOP3.LUT R120, R120, 0x4, RZ, 0xfc, !PT ;  /* 0x0000000478787812 */ /* 0x000fe200078efcff */
[----:B------:R-:W3:Y:S03]  /*a940*/  LDL R103, [R1+0x240] ;  /* 0x0002400001677983 */ /* 0x000ee60000100800 */
[----:B------:R-:W-:Y:S01]  /*a950*/  ISETP.GE.AND P2, PT, R120, UR13, PT ;  /* 0x0000000d78007c0c */ /* 0x000fe2000bf46270 */
[----:B------:R-:W3:Y:S04]  /*a960*/  LDL R89, [R1+0x42c] ;  /* 0x00042c0001597983 */ /* 0x000ee80000100800 */
[----:B------:R-:W3:Y:S01]  /*a970*/  LDL R120, [R1+0x24c] ;  /* 0x00024c0001787983 */ /* 0x000ee20000100800 */
[----:B------:R-:W-:-:S03]  /*a980*/  PRMT R141, RZ, 0x7610, R141 ;  /* 0x00007610ff8d7816 */ /* 0x000fc6000000008d */
[----:B----4-:R-:W4:Y:S01]  /*a990*/  LDL R0, [R1+0x428] ;  /* 0x0004280001007983 */ /* 0x010f220000100800 */
[----:B-1----:R-:W-:-:S04]  /*a9a0*/  SHF.R.U32.HI R121, RZ, 0x6, R121 ;  /* 0x00000006ff797819 */ /* 0x002fc80000011679 */
[----:B------:R-:W-:-:S04]  /*a9b0*/  SGXT.U32 R121, R121, 0x1 ;  /* 0x000000017979781a */ /* 0x000fc80000000000 */
[----:B------:R-:W-:-:S04]  /*a9c0*/  LOP3.LUT R121, R121, 0x2, RZ, 0xfc, !PT ;  /* 0x0000000279797812 */ /* 0x000fc800078efcff */
[----:B------:R-:W-:Y:S02]  /*a9d0*/  ISETP.GE.AND P0, PT, R121, UR13, PT ;  /* 0x0000000d79007c0c */ /* 0x000fe4000bf06270 */
[----:B------:R-:W1:Y:S01]  /*a9e0*/  S2R R121, SR_TID.X ;  /* 0x0000000000797919 */ /* 0x000e620000002100 */
[----:B0-----:R-:W-:Y:S02]  /*a9f0*/  SHF.R.U32.HI R13, RZ, 0x6, R13 ;  /* 0x00000006ff0d7819 */ /* 0x001fe4000001160d */
[----:B-1----:R-:W-:-:S04]  /*aa00*/  SHF.R.U32.HI R121, RZ, 0x6, R121 ;  /* 0x00000006ff797819 */ /* 0x002fc80000011679 */
[----:B------:R-:W-:-:S04]  /*aa10*/  SGXT.U32 R121, R121, 0x1 ;  /* 0x000000017979781a */ /* 0x000fc80000000000 */
[----:B------:R-:W-:-:S04]  /*aa20*/  LOP3.LUT R121, R121, 0x6, RZ, 0xfc, !PT ;  /* 0x0000000679797812 */ /* 0x000fc800078efcff */
[----:B------:R-:W-:Y:S02]  /*aa30*/  ISETP.GE.AND P3, PT, R121, UR13, PT ;  /* 0x0000000d79007c0c */ /* 0x000fe4000bf66270 */
[----:B------:R-:W4:Y:S01]  /*aa40*/  LDL R121, [R1+0x430] ;  /* 0x0004300001797983 */ /* 0x000f220000100800 */
[----:B------:R-:W-:-:S04]  /*aa50*/  SGXT.U32 R13, R13, 0x1 ;  /* 0x000000010d0d781a */ /* 0x000fc80000000000 */
[----:B------:R-:W-:-:S04]  /*aa60*/  LOP3.LUT R13, R13, 0x8, RZ, 0xfc, !PT ;  /* 0x000000080d0d7812 */ /* 0x000fc800078efcff */
[----:B------:R-:W-:Y:S02]  /*aa70*/  ISETP.GE.AND P4, PT, R13, UR13, PT ;  /* 0x0000000d0d007c0c */ /* 0x000fe4000bf86270 */
[----:B------:R-:W4:Y:S04]  /*aa80*/  LDL R13, [R1+0x424] ;  /* 0x00042400010d7983 */ /* 0x000f280000100800 */
[----:B--2---:R0:W2:Y:S02]  /*aa90*/  @!P0 LDG.E.U8 R141, desc[UR18][R118.64] ;  /* 0x00000012768d8981 */ /* 0x0040a4000c1e1100 */
[----:B0-----:R-:W0:Y:S01]  /*aaa0*/  S2R R119, SR_TID.X ;  /* 0x0000000000777919 */ /* 0x001e220000002100 */
[----:B------:R-:W1:Y:S01]  /*aab0*/  S2R R118, SR_TID.X ;  /* 0x0000000000767919 */ /* 0x000e620000002100 */
[----:B0-----:R-:W-:-:S02]  /*aac0*/  SHF.R.U32.HI R119, RZ, 0x6, R119 ;  /* 0x00000006ff777819 */ /* 0x001fc40000011677 */
[----:B-1----:R-:W-:Y:S02]  /*aad0*/  SHF.R.U32.HI R118, RZ, 0x6, R118 ;  /* 0x00000006ff767819 */ /* 0x002fe40000011676 */
[----:B------:R-:W-:Y:S02]  /*aae0*/  SGXT.U32 R119, R119, 0x1 ;  /* 0x000000017777781a */ /* 0x000fe40000000000 */
[----:B------:R-:W-:Y:S02]  /*aaf0*/  SGXT.U32 R118, R118, 0x1 ;  /* 0x000000017676781a */ /* 0x000fe40000000000 */
[----:B------:R-:W-:Y:S02]  /*ab00*/  LOP3.LUT R119, R119, 0xc, RZ, 0xfc, !PT ;  /* 0x0000000c77777812 */ /* 0x000fe400078efcff */
[----:B------:R-:W-:Y:S02]  /*ab10*/  LOP3.LUT R118, R118, 0xa, RZ, 0xfc, !PT ;  /* 0x0000000a76767812 */ /* 0x000fe400078efcff */
[----:B------:R-:W-:Y:S01]  /*ab20*/  ISETP.GE.AND P0, PT, R119, UR13, PT ;  /* 0x0000000d77007c0c */ /* 0x000fe2000bf06270 */
[----:B---3--:R-:W-:Y:S01]  /*ab30*/  @!P2 IMAD.MOV.U32 R119, RZ, RZ, R120 ;  /* 0x000000ffff77a224 */ /* 0x008fe200078e0078 */
[----:B------:R-:W-:Y:S01]  /*ab40*/  ISETP.GE.AND P1, PT, R118, UR13, PT ;  /* 0x0000000d76007c0c */ /* 0x000fe2000bf26270 */
[----:B------:R-:W-:Y:S01]  /*ab50*/  @!P2 IMAD.MOV.U32 R118, RZ, RZ, R111 ;  /* 0x000000ffff76a224 */ /* 0x000fe200078e006f */
[----:B------:R-:W3:Y:S04]  /*ab60*/  LDL R120, [R1+0x41c] ;  /* 0x00041c0001787983 */ /* 0x000ee80000100800 */
[----:B------:R-:W2:Y:S01]  /*ab70*/  LDL R111, [R1+0x420] ;  /* 0x00042000016f7983 */ /* 0x000ea20000100800 */
[----:B------:R-:W-:-:S02]  /*ab80*/  PRMT R140, RZ, 0x7610, R140 ;  /* 0x00007610ff8c7816 */ /* 0x000fc4000000008c */
[----:B------:R-:W-:-:S04]  /*ab90*/  PRMT R139, RZ, 0x7610, R139 ;  /* 0x00007610ff8b7816 */ /* 0x000fc8000000008b */
[----:B------:R0:W2:Y:S02]  /*aba0*/  @!P2 LDG.E.U8 R140, desc[UR18][R118.64] ;  /* 0x00000012768ca981 */ /* 0x0000a4000c1e1100 */
[----:B0-----:R-:W-:Y:S01]  /*abb0*/  @!P3 IMAD.MOV.U32 R119, RZ, RZ, R159 ;  /* 0x000000ffff77b224 */ /* 0x001fe200078e009f */
[----:B------:R-:W-:Y:S01]  /*abc0*/  PRMT R138, RZ, 0x7610, R138 ;  /* 0x00007610ff8a7816 */ /* 0x000fe2000000008a */
[----:B------:R-:W2:Y:S01]  /*abd0*/  LDL R159, [R1+0x3fc] ;  /* 0x0003fc00019f7983 */ /* 0x000ea20000100800 */
[----:B------:R-:W-:Y:S02]  /*abe0*/  PRMT R137, RZ, 0x7610, R137 ;  /* 0x00007610ff897816 */ /* 0x000fe40000000089 */
[----:B------:R-:W-:Y:S01]  /*abf0*/  PRMT R136, RZ, 0x7610, R136 ;  /* 0x00007610ff887816 */ /* 0x000fe20000000088 */
[----:B----4-:R-:W-:-:S05]  /*ac00*/  @!P3 IMAD.MOV.U32 R118, RZ, RZ, R121 ;  /* 0x000000ffff76b224 */ /* 0x010fca00078e0079 */
[----:B------:R0:W4:Y:S02]  /*ac10*/  @!P3 LDG.E.U8 R139, desc[UR18][R118.64] ;  /* 0x00000012768bb981 */ /* 0x000124000c1e1100 */
[----:B0-----:R-:W-:Y:S02]  /*ac20*/  @!P4 IMAD.MOV.U32 R118, RZ, RZ, R89 ;  /* 0x000000ffff76c224 */ /* 0x001fe400078e0059 */
[----:B------:R-:W-:Y:S01]  /*ac30*/  @!P4 IMAD.MOV.U32 R119, RZ, RZ, R103 ;  /* 0x000000ffff77c224 */ /* 0x000fe200078e0067 */
[----:B------:R-:W0:Y:S01]  /*ac40*/  S2R R89, SR_TID.X ;  /* 0x0000000000597919 */ /* 0x000e220000002100 */
[----:B------:R-:W1:Y:S03]  /*ac50*/  S2R R103, SR_TID.X ;  /* 0x0000000000677919 */ /* 0x000e660000002100 */
[----:B------:R0:W4:Y:S02]  /*ac60*/  @!P4 LDG.E.U8 R138, desc[UR18][R118.64] ;  /* 0x00000012768ac981 */ /* 0x000124000c1e1100 */
[----:B0-----:R-:W-:-:S02]  /*ac70*/  @!P1 IMAD.MOV.U32 R118, RZ, RZ, R0 ;  /* 0x000000ffff769224 */ /* 0x001fc400078e0000 */
[----:B------:R-:W-:Y:S01]  /*ac80*/  @!P1 IMAD.MOV.U32 R119, RZ, RZ, R13 ;  /* 0x000000ffff779224 */ /* 0x000fe200078e000d */
[----:B------:R-:W4:Y:S04]  /*ac90*/  LDL R0, [R1+0x408] ;  /* 0x0004080001007983 */ /* 0x000f280000100800 */
[----:B------:R3:W4:Y:S04]  /*aca0*/  @!P1 LDG.E.U8 R137, desc[UR18][R118.64] ;  /* 0x0000001276899981 */ /* 0x000728000c1e1100 */
[----:B------:R-:W4:Y:S01]  /*acb0*/  LDL R13, [R1+0x404] ;  /* 0x00040400010d7983 */ /* 0x000f220000100800 */
[----:B------:R-:W-:-:S02]  /*acc0*/  SHF.R.U32.HI R89, RZ, 0x6, R89 ;  /* 0x00000006ff597819 */ /* 0x000fc40000011659 */
[----:B-1----:R-:W-:Y:S02]  /*acd0*/  SHF.R.U32.HI R103, RZ, 0x6, R103 ;  /* 0x00000006ff677819 */ /* 0x002fe40000011667 */
[----:B------:R-:W-:Y:S02]  /*ace0*/  SGXT.U32 R89, R89, 0x1 ;  /* 0x000000015959781a */ /* 0x000fe40000000000 */
[----:B------:R-:W-:Y:S02]  /*acf0*/  SGXT.U32 R103, R103, 0x1 ;  /* 0x000000016767781a */ /* 0x000fe40000000000 */
[----:B------:R-:W-:Y:S02]  /*ad00*/  LOP3.LUT R89, R89, 0x12, RZ, 0xfc, !PT ;  /* 0x0000001259597812 */ /* 0x000fe400078efcff */
[----:B------:R-:W-:Y:S02]  /*ad10*/  LOP3.LUT R103, R103, 0x10, RZ, 0xfc, !PT ;  /* 0x0000001067677812 */ /* 0x000fe400078efcff */
[----:B------:R-:W-:-:S02]  /*ad20*/  ISETP.GE.AND P4, PT, R89, UR13, PT ;  /* 0x0000000d59007c0c */ /* 0x000fc4000bf86270 */
[----:B------:R-:W-:Y:S01]  /*ad30*/  ISETP.GE.AND P3, PT, R103, UR13, PT ;  /* 0x0000000d67007c0c */ /* 0x000fe2000bf66270 */
[----:B------:R-:W4:Y:S04]  /*ad40*/  LDL R89, [R1+0x410] ;  /* 0x0004100001597983 */ /* 0x000f280000100800 */
[----:B------:R-:W4:Y:S01]  /*ad50*/  LDL R103, [R1+0x40c] ;  /* 0x00040c0001677983 */ /* 0x000f220000100800 */
[----:B---3--:R-:W-:Y:S02]  /*ad60*/  @!P0 IMAD.MOV.U32 R119, RZ, RZ, R120 ;  /* 0x000000ffff778224 */ /* 0x008fe400078e0078 */
[----:B--2---:R-:W-:-:S05]  /*ad70*/  @!P0 IMAD.MOV.U32 R118, RZ, RZ, R111 ;  /* 0x000000ffff768224 */ /* 0x004fca00078e006f */
[----:B------:R0:W2:Y:S04]  /*ad80*/  @!P0 LDG.E.U8 R136, desc[UR18][R118.64] ;  /* 0x0000001276888981 */ /* 0x0000a8000c1e1100 */
[----:B------:R-:W0:Y:S04]  /*ad90*/  LDL R118, [R1+0x414] ;  /* 0x0004140001767983 */ /* 0x000e280000100800 */
[----:B------:R-:W0:Y:S01]  /*ada0*/  LDL R119, [R1+0x418] ;  /* 0x0004180001777983 */ /* 0x000e220000100800 */
[----:B------:R-:W1:Y:S01]  /*adb0*/  S2R R121, SR_TID.X ;  /* 0x0000000000797919 */ /* 0x000e620000002100 */
[----:B------:R-:W3:Y:S01]  /*adc0*/  S2R R111, SR_TID.X ;  /* 0x00000000006f7919 */ /* 0x000ee20000002100 */
[----:B------:R-:W3:Y:S01]  /*add0*/  S2R R120, SR_TID.X ;  /* 0x0000000000787919 */ /* 0x000ee20000002100 */
[----:B-1----:R-:W-:-:S04]  /*ade0*/  LEA.HI R121, R121, 0xe, RZ, 0x1a ;  /* 0x0000000e79797811 */ /* 0x002fc800078fd0ff */
[----:B------:R-:W-:Y:S02]  /*adf0*/  ISETP.GE.AND P2, PT, R121, UR13, PT ;  /* 0x0000000d79007c0c */ /* 0x000fe4000bf46270 */
[----:B---3--:R-:W-:Y:S01]  /*ae00*/  SHF.R.U32.HI R111, RZ, 0x6, R111 ;  /* 0x00000006ff6f7819 */ /* 0x008fe2000001166f */
[----:B------:R-:W3:Y:S01]  /*ae10*/  LDL R121, [R1+0x400] ;  /* 0x0004000001797983 */ /* 0x000ee20000100800 */
[----:B------:R-:W-:Y:S02]  /*ae20*/  SHF.R.U32.HI R120, RZ, 0x6, R120 ;  /* 0x00000006ff787819 */ /* 0x000fe40000011678 */
[----:B------:R-:W-:Y:S02]  /*ae30*/  SGXT.U32 R111, R111, 0x1 ;  /* 0x000000016f6f781a */ /* 0x000fe40000000000 */
[----:B------:R-:W-:Y:S02]  /*ae40*/  SGXT.U32 R120, R120, 0x1 ;  /* 0x000000017878781a */ /* 0x000fe40000000000 */
[----:B------:R-:W-:-:S02]  /*ae50*/  LOP3.LUT R111, R111, 0x16, RZ, 0xfc, !PT ;  /* 0x000000166f6f7812 */ /* 0x000fc400078efcff */
[----:B------:R-:W-:Y:S02]  /*ae60*/  LOP3.LUT R120, R120, 0x14, RZ, 0xfc, !PT ;  /* 0x0000001478787812 */ /* 0x000fe400078efcff */
[----:B------:R-:W-:Y:S02]  /*ae70*/  PRMT R135, RZ, 0x7610, R135 ;  /* 0x00007610ff877816 */ /* 0x000fe40000000087 */
[----:B------:R-:W-:Y:S02]  /*ae80*/  ISETP.GE.AND P0, PT, R120, UR13, PT ;  /* 0x0000000d78007c0c */ /* 0x000fe4000bf06270 */
[----:B------:R-:W-:Y:S01]  /*ae90*/  ISETP.GE.AND P1, PT, R111, UR13, PT ;  /* 0x0000000d6f007c0c */ /* 0x000fe2000bf26270 */
[----:B------:R-:W2:Y:S04]  /*aea0*/  LDL R120, [R1+0x3f4] ;  /* 0x0003f40001787983 */ /* 0x000ea80000100800 */
[----:B------:R-:W2:Y:S01]  /*aeb0*/  LDL R111, [R1+0x3f8] ;  /* 0x0003f800016f7983 */ /* 0x000ea20000100800 */
[----:B------:R-:W-:-:S02]  /*aec0*/  PRMT R134, RZ, 0x7610, R134 ;  /* 0x00007610ff867816 */ /* 0x000fc40000000086 */
[----:B0-----:R-:W-:-:S04]  /*aed0*/  @!P2 LOP3.LUT R119, R119, R118, RZ, 0x3c, !PT ;  /* 0x000000767777a212 */ /* 0x001fc800078e3cff */
[----:B------:R-:W-:-:S04]  /*aee0*/  @!P2 LOP3.LUT R118, R119, R118, RZ, 0x3c, !PT ;  /* 0x000000767776a212 */ /* 0x000fc800078e3cff */
[----:B------:R-:W-:-:S05]  /*aef0*/  @!P2 LOP3.LUT R119, R119, R118, RZ, 0x3c, !PT ;  /* 0x000000767777a212 */ /* 0x000fca00078e3cff */
[----:B------:R4:W2:Y:S02]  /*af00*/  @!P2 LDG.E.U8 R135, desc[UR18][R118.64] ;  /* 0x000000127687a981 */ /* 0x0008a4000c1e1100 */
[----:B----4-:R-:W-:Y:S02]  /*af10*/  @!P3 IMAD.MOV.U32 R118, RZ, RZ, R89 ;  /* 0x000000ffff76b224 */ /* 0x010fe400078e0059 */
[----:B------:R-:W-:Y:S01]  /*af20*/  @!P3 IMAD.MOV.U32 R119, RZ, RZ, R103 ;  /* 0x000000ffff77b224 */ /* 0x000fe200078e0067 */
[----:B------:R-:W4:Y:S04]  /*af30*/  LDL R89, [R1+0x3f0] ;  /* 0x0003f00001597983 */ /* 0x000f280000100800 */
[----:B------:R-:W4:Y:S04]  /*af40*/  LDL R103, [R1+0x3ec] ;  /* 0x0003ec0001677983 */ /* 0x000f280000100800 */
[----:B------:R0:W4:Y:S02]  /*af50*/  @!P3 LDG.E.U8 R134, desc[UR18][R118.64] ;  /* 0x000000127686b981 */ /* 0x000124000c1e1100 */
[----:B0-----:R-:W-:-:S02]  /*af60*/  @!P4 IMAD.MOV.U32 R118, RZ, RZ, R0 ;  /* 0x000000ffff76c224 */ /* 0x001fc400078e0000 */
[----:B------:R-:W-:Y:S01]  /*af70*/  @!P4 IMAD.MOV.U32 R119, RZ, RZ, R13 ;  /* 0x000000ffff77c224 */ /* 0x000fe200078e000d */
[----:B------:R-:W4:Y:S04]  /*af80*/  LDL R0, [R1+0x3e8] ;  /* 0x0003e80001007983 */ /* 0x000f280000100800 */
[----:B------:R-:W4:Y:S01]  /*af90*/  LDL R13, [R1+0x3e4] ;  /* 0x0003e400010d7983 */ /* 0x000f220000100800 */
[----:B------:R-:W-:-:S06]  /*afa0*/  PRMT R133, RZ, 0x7610, R133 ;  /* 0x00007610ff857816 */ /* 0x000fcc0000000085 */
[----:B------:R0:W4:Y:S02]  /*afb0*/  @!P4 LDG.E.U8 R133, desc[UR18][R118.64] ;  /* 0x000000127685c981 */ /* 0x000124000c1e1100 */
[----:B0-----:R-:W0:Y:S01]  /*afc0*/  S2R R119, SR_TID.X ;  /* 0x0000000000777919 */ /* 0x001e220000002100 */
[----:B------:R-:W1:Y:S01]  /*afd0*/  S2R R118, SR_TID.X ;  /* 0x0000000000767919 */ /* 0x000e620000002100 */
[----:B------:R-:W-:Y:S02]  /*afe0*/  PRMT R132, RZ, 0x7610, R132 ;  /* 0x00007610ff847816 */ /* 0x000fe40000000084 */
[----:B------:R-:W-:Y:S02]  /*aff0*/  PRMT R131, RZ, 0x7610, R131 ;  /* 0x00007610ff837816 */ /* 0x000fe40000000083 */
[----:B0-----:R-:W-:Y:S02]  /*b000*/  SHF.R.U32.HI R119, RZ, 0x6, R119 ;  /* 0x00000006ff777819 */ /* 0x001fe40000011677 */
[----:B-1----:R-:W-:-:S02]  /*b010*/  SHF.R.U32.HI R118, RZ, 0x6, R118 ;  /* 0x00000006ff767819 */ /* 0x002fc40000011676 */
[----:B------:R-:W-:Y:S02]  /*b020*/  SGXT.U32 R119, R119, 0x1 ;  /* 0x000000017777781a */ /* 0x000fe40000000000 */
[----:B------:R-:W-:Y:S02]  /*b030*/  SGXT.U32 R118, R118, 0x1 ;  /* 0x000000017676781a */ /* 0x000fe40000000000 */
[----:B------:R-:W-:Y:S02]  /*b040*/  LOP3.LUT R119, R119, 0x1a, RZ, 0xfc, !PT ;  /* 0x0000001a77777812 */ /* 0x000fe400078efcff */
[----:B------:R-:W-:Y:S02]  /*b050*/  LOP3.LUT R118, R118, 0x18, RZ, 0xfc, !PT ;  /* 0x0000001876767812 */ /* 0x000fe400078efcff */
[----:B------:R-:W-:Y:S01]  /*b060*/  ISETP.GE.AND P3, PT, R119, UR13, PT ;  /* 0x0000000d77007c0c */ /* 0x000fe2000bf66270 */
[----:B------:R-:W-:Y:S01]  /*b070*/  @!P0 IMAD.MOV.U32 R119, RZ, RZ, R159 ;  /* 0x000000ffff778224 */ /* 0x000fe200078e009f */
[----:B------:R-:W-:Y:S01]  /*b080*/  ISETP.GE.AND P2, PT, R118, UR13, PT ;  /* 0x0000000d76007c0c */ /* 0x000fe2000bf46270 */
[----:B---3--:R-:W-:Y:S01]  /*b090*/  @!P0 IMAD.MOV.U32 R118, RZ, RZ, R121 ;  /* 0x000000ffff768224 */ /* 0x008fe200078e0079 */
[----:B------:R-:W-:Y:S01]  /*b0a0*/  PRMT R130, RZ, 0x7610, R130 ;  /* 0x00007610ff827816 */ /* 0x000fe20000000082 */
[----:B------:R-:W3:Y:S04]  /*b0b0*/  LDL R159, [R1+0x3cc] ;  /* 0x0003cc00019f7983 */ /* 0x000ee80000100800 */
[----:B------:R2:W3:Y:S02]  /*b0c0*/  @!P0 LDG.E.U8 R132, desc[UR18][R118.64] ;  /* 0x0000001276848981 */ /* 0x0004e4000c1e1100 */
[----:B--2---:R-:W-:-:S02]  /*b0d0*/  @!P1 IMAD.MOV.U32 R118, RZ, RZ, R111 ;  /* 0x000000ffff769224 */ /* 0x004fc400078e006f */
[----:B------:R-:W-:-:S05]  /*b0e0*/  @!P1 IMAD.MOV.U32 R119, RZ, RZ, R120 ;  /* 0x000000ffff779224 */ /* 0x000fca00078e0078 */
[----:B------:R4:W2:Y:S01]  /*b0f0*/  @!P1 LDG.E.U8 R131, desc[UR18][R118.64] ;  /* 0x0000001276839981 */ /* 0x0008a2000c1e1100 */
[----:B------:R-:W-:Y:S01]  /*b100*/  PRMT R129, RZ, 0x7610, R129 ;  /* 0x00007610ff817816 */ /* 0x000fe20000000081 */
[----:B----4-:R-:W-:Y:S01]  /*b110*/  @!P2 IMAD.MOV.U32 R118, RZ, RZ, R89 ;  /* 0x000000ffff76a224 */ /* 0x010fe200078e0059 */
[----:B------:R-:W0:Y:S01]  /*b120*/  S2R R111, SR_TID.X ;  /* 0x00000000006f7919 */ /* 0x000e220000002100 */
[----:B------:R-:W-:Y:S01]  /*b130*/  @!P2 IMAD.MOV.U32 R119, RZ, RZ, R103 ;  /* 0x000000ffff77a224 */ /* 0x000fe200078e0067 */
[----:B------:R-:W1:Y:S04]  /*b140*/  S2R R121, SR_TID.X ;  /* 0x0000000000797919 */ /* 0x000e680000002100 */
[----:B------:R4:W2:Y:S01]  /*b150*/  @!P2 LDG.E.U8 R130, desc[UR18][R118.64] ;  /* 0x000000127682a981 */ /* 0x0008a2000c1e1100 */
[----:B------:R-:W-:-:S03]  /*b160*/  PRMT R128, RZ, 0x7610, R128 ;  /* 0x00007610ff807816 */ /* 0x000fc60000000080 */
[----:B------:R-:W2:Y:S04]  /*b170*/  LDL R103, [R1+0x3c4] ;  /* 0x0003c40001677983 */ /* 0x000ea80000100800 */
[----:B------:R-:W2:Y:S01]  /*b180*/  LDL R89, [R1+0x3c8] ;  /* 0x0003c80001597983 */ /* 0x000ea20000100800 */
[----:B----4-:R-:W-:-:S03]  /*b190*/  @!P3 IMAD.MOV.U32 R118, RZ, RZ, R0 ;  /* 0x000000ffff76b224 */ /* 0x010fc600078e0000 */
[----:B------:R-:W4:Y:S01]  /*b1a0*/  LDL R0, [R1+0x3c0] ;  /* 0x0003c00001007983 */ /* 0x000f220000100800 */
[----:B------:R-:W-:-:S03]  /*b1b0*/  @!P3 IMAD.MOV.U32 R119, RZ, RZ, R13 ;  /* 0x000000ffff77b224 */ /* 0x000fc600078e000d */
[----:B------:R-:W4:Y:S04]  /*b1c0*/  LDL R13, [R1+0x3bc] ;  /* 0x0003bc00010d7983 */ /* 0x000f280000100800 */
[----:B------:R3:W4:Y:S04]  /*b1d0*/  @!P3 LDG.E.U8 R129, desc[UR18][R118.64] ;  /* 0x000000127681b981 */ /* 0x000728000c1e1100 */
[----:B------:R-:W3:Y:S04]  /*b1e0*/  LDL R118, [R1+0x3dc] ;  /* 0x0003dc0001767983 */ /* 0x000ee80000100800 */
[----:B------:R-:W3:Y:S01]  /*b1f0*/  LDL R119, [R1+0x3e0] ;  /* 0x0003e00001777983 */ /* 0x000ee20000100800 */
[----:B0-----:R-:W-:-:S04]  /*b200*/  SHF.R.U32.HI R111, RZ, 0x6, R111 ;  /* 0x00000006ff6f7819 */ /* 0x001fc8000001166f */
[----:B------:R-:W-:-:S04]  /*b210*/  SGXT.U32 R111, R111, 0x1 ;  /* 0x000000016f6f781a */ /* 0x000fc80000000000 */
[----:B------:R-:W-:-:S04]  /*b220*/  LOP3.LUT R111, R111, 0x20, RZ, 0xfc, !PT ;  /* 0x000000206f6f7812 */ /* 0x000fc800078efcff */
[----:B------:R-:W-:Y:S02]  /*b230*/  ISETP.GE.AND P4, PT, R111, UR13, PT ;  /* 0x0000000d6f007c0c */ /* 0x000fe4000bf86270 */
[----:B------:R-:W0:Y:S01]  /*b240*/  S2R R111, SR_TID.X ;  /* 0x00000000006f7919 */ /* 0x000e220000002100 */
[----:B-1----:R-:W-:-:S04]  /*b250*/  SHF.R.U32.HI R121, RZ, 0x6, R121 ;  /* 0x00000006ff797819 */ /* 0x002fc80000011679 */
[----:B------:R-:W-:-:S04]  /*b260*/  SGXT.U32 R121, R121, 0x1 ;  /* 0x000000017979781a */ /* 0x000fc80000000000 */
[----:B------:R-:W-:-:S04]  /*b270*/  LOP3.LUT R121, R121, 0x1c, RZ, 0xfc, !PT ;  /* 0x0000001c79797812 */ /* 0x000fc800078efcff */
[----:B------:R-:W-:Y:S02]  /*b280*/  ISETP.GE.AND P0, PT, R121, UR13, PT ;  /* 0x0000000d79007c0c */ /* 0x000fe4000bf06270 */
[----:B------:R-:W2:Y:S01]  /*b290*/  LDL R121, [R1+0x3d0] ;  /* 0x0003d00001797983 */ /* 0x000ea20000100800 */
[----:B0-----:R-:W-:-:S04]  /*b2a0*/  SHF.R.U32.HI R111, RZ, 0x6, R111 ;  /* 0x00000006ff6f7819 */ /* 0x001fc8000001166f */
[----:B------:R-:W-:-:S04]  /*b2b0*/  SGXT.U32 R111, R111, 0x1 ;  /* 0x000000016f6f781a */ /* 0x000fc80000000000 */
[----:B------:R-:W-:-:S04]  /*b2c0*/  LOP3.LUT R111, R111, 0x22, RZ, 0xfc, !PT ;  /* 0x000000226f6f7812 */ /* 0x000fc800078efcff */
[----:B------:R-:W-:Y:S02]  /*b2d0*/  ISETP.GE.AND P2, PT, R111, UR13, PT ;  /* 0x0000000d6f007c0c */ /* 0x000fe4000bf46270 */
[----:B------:R-:W4:Y:S01]  /*b2e0*/  LDL.LU R111, [R1+0x6cc] ;  /* 0x0006cc00016f7983 */ /* 0x000f220000300800 */
[----:B---3--:R-:W-:-:S04]  /*b2f0*/  @!P0 LOP3.LUT R119, R119, R118, RZ, 0x3c, !PT ;  /* 0x0000007677778212 */ /* 0x008fc800078e3cff */
[----:B------:R-:W-:-:S04]  /*b300*/  @!P0 LOP3.LUT R118, R119, R118, RZ, 0x3c, !PT ;  /* 0x0000007677768212 */ /* 0x000fc800078e3cff */
[----:B------:R-:W-:-:S05]  /*b310*/  @!P0 LOP3.LUT R119, R119, R118, RZ, 0x3c, !PT ;  /* 0x0000007677778212 */ /* 0x000fca00078e3cff */
[----:B------:R0:W3:Y:S04]  /*b320*/  @!P0 LDG.E.U8 R128, desc[UR18][R118.64] ;  /* 0x0000001276808981 */ /* 0x0000e8000c1e1100 */
[----:B------:R-:W0:Y:S04]  /*b330*/  LDL R118, [R1+0x3d4] ;  /* 0x0003d40001767983 */ /* 0x000e280000100800 */
[----:B------:R-:W0:Y:S01]  /*b340*/  LDL R119, [R1+0x3d8] ;  /* 0x0003d80001777983 */ /* 0x000e220000100800 */
[----:B------:R-:W1:Y:S02]  /*b350*/  S2R R120, SR_TID.X ;  /* 0x0000000000787919 */ /* 0x000e640000002100 */
[----:B-1----:R-:W-:-:S04]  /*b360*/  LEA.HI R120, R120, 0x1e, RZ, 0x1a ;  /* 0x0000001e78787811 */ /* 0x002fc800078fd0ff */
[----:B------:R-:W-:Y:S02]  /*b370*/  ISETP.GE.AND P1, PT, R120, UR13, PT ;  /* 0x0000000d78007c0c */ /* 0x000fe4000bf26270 */
[----:B------:R-:W1:Y:S01]  /*b380*/  S2R R120, SR_TID.X ;  /* 0x0000000000787919 */ /* 0x000e620000002100 */
[----:B------:R-:W-:Y:S02]  /*b390*/  PRMT R127, RZ, 0x7610, R127 ;  /* 0x00007610ff7f7816 */ /* 0x000fe4000000007f */
[----:B------:R-:W-:Y:S02]  /*b3a0*/  PRMT R126, RZ, 0x7610, R126 ;  /* 0x00007610ff7e7816 */ /* 0x000fe4000000007e */
[----:B------:R-:W-:Y:S02]  /*b3b0*/  PRMT R125, RZ, 0x7610, R125 ;  /* 0x00007610ff7d7816 */ /* 0x000fe4000000007d */
[----:B------:R-:W-:Y:S02]  /*b3c0*/  PRMT R124, RZ, 0x7610, R124 ;  /* 0x00007610ff7c7816 */ /* 0x000fe4000000007c */
[----:B-1----:R-:W-:-:S04]  /*b3d0*/  SHF.R.U32.HI R120, RZ, 0x6, R120 ;  /* 0x00000006ff787819 */ /* 0x002fc80000011678 */
[----:B------:R-:W-:-:S04]  /*b3e0*/  SGXT.U32 R120, R120, 0x1 ;  /* 0x000000017878781a */ /* 0x000fc80000000000 */
[----:B------:R-:W-:-:S04]  /*b3f0*/  LOP3.LUT R120, R120, 0x24, RZ, 0xfc, !PT ;  /* 0x0000002478787812 */ /* 0x000fc800078efcff */
[----:B------:R-:W-:Y:S02]  /*b400*/  ISETP.GE.AND P3, PT, R120, UR13, PT ;  /* 0x0000000d78007c0c */ /* 0x000fe4000bf66270 */
[----:B0-----:R-:W-:-:S04]  /*b410*/  @!P1 LOP3.LUT R119, R119, R118, RZ, 0x3c, !PT ;  /* 0x0000007677779212 */ /* 0x001fc800078e3cff */
[----:B------:R-:W-:-:S04]  /*b420*/  @!P1 LOP3.LUT R118, R119, R118, RZ, 0x3c, !PT ;  /* 0x0000007677769212 */ /* 0x000fc800078e3cff */
[----:B------:R-:W-:-:S05]  /*b430*/  @!P1 LOP3.LUT R119, R119, R118, RZ, 0x3c, !PT ;  /* 0x0000007677779212 */ /* 0x000fca00078e3cff */
[----:B------:R2:W3:Y:S02]  /*b440*/  @!P1 LDG.E.U8 R127, desc[UR18][R118.64] ;  /* 0x00000012767f9981 */ /* 0x0004e4000c1e1100 */
[----:B--2---:R-:W-:Y:S02]  /*b450*/  @!P4 IMAD.MOV.U32 R118, RZ, RZ, R121 ;  /* 0x000000ffff76c224 */ /* 0x004fe400078e0079 */
[----:B------:R-:W-:-:S05]  /*b460*/  @!P4 IMAD.MOV.U32 R119, RZ, RZ, R159 ;  /* 0x000000ffff77c224 */ /* 0x000fca00078e009f */
[----:B------:R0:W2:Y:S02]  /*b470*/  @!P4 LDG.E.U8 R126, desc[UR18][R118.64] ;  /* 0x00000012767ec981 */ /* 0x0000a4000c1e1100 */
[----:B0-----:R-:W-:Y:S02]  /*b480*/  @!P2 IMAD.MOV.U32 R118, RZ, RZ, R89 ;  /* 0x000000ffff76a224 */ /* 0x001fe400078e0059 */
[----:B------:R-:W-:Y:S01]  /*b490*/  @!P2 IMAD.MOV.U32 R119, RZ, RZ, R103 ;  /* 0x000000ffff77a224 */ /* 0x000fe200078e0067 */
[----:B------:R-:W0:Y:S04]  /*b4a0*/  S2R R159, SR_TID.X ;  /* 0x00000000009f7919 */ /* 0x000e280000002100 */
[----:B------:R4:W2:Y:S01]  /*b4b0*/  @!P2 LDG.E.U8 R125, desc[UR18][R118.64] ;  /* 0x00000012767da981 */ /* 0x0008a2000c1e1100 */
[----:B------:R-:W1:Y:S01]  /*b4c0*/  S2R R121, SR_TID.X ;  /* 0x0000000000797919 */ /* 0x000e620000002100 */
[----:B------:R-:W-:-:S02]  /*b4d0*/  PRMT R123, RZ, 0x7610, R123 ;  /* 0x00007610ff7b7816 */ /* 0x000fc4000000007b */
[----:B------:R-:W3:Y:S01]  /*b4e0*/  LDL R103, [R1+0x3a0] ;  /* 0x0003a00001677983 */ /* 0x000ee20000100800 */
[----:B----4-:R-:W-:Y:S02]  /*b4f0*/  @!P3 IMAD.MOV.U32 R118, RZ, RZ, R0 ;  /* 0x000000ffff76b224 */ /* 0x010fe400078e0000 */
[----:B------:R-:W-:Y:S01]  /*b500*/  @!P3 IMAD.MOV.U32 R119, RZ, RZ, R13 ;  /* 0x000000ffff77b224 */ /* 0x000fe200078e000d */
[----:B------:R-:W4:Y:S04]  /*b510*/  LDL R89, [R1+0x394] ;  /* 0x0003940001597983 */ /* 0x000f280000100800 */
[----:B------:R1:W2:Y:S04]  /*b520*/  @!P3 LDG.E.U8 R124, desc[UR18][R118.64] ;  /* 0x00000012767cb981 */ /* 0x0002a8000c1e1100 */
[----:B------:R-:W3:Y:S04]  /*b530*/  LDL R118, [R1+0x3b4] ;  /* 0x0003b40001767983 */ /* 0x000ee80000100800 */
[----:B------:R-:W3:Y:S01]  /*b540*/  LDL R119, [R1+0x3b8] ;  /* 0x0003b80001777983 */ /* 0x000ee20000100800 */
[----:B------:R-:W1:Y:S01]  /*b550*/  S2R R0, SR_TID.X ;  /* 0x0000000000007919 */ /* 0x000e620000002100 */
[----:B------:R-:W1:Y:S01]  /*b560*/  S2R R13, SR_TID.X ;  /* 0x00000000000d7919 */ /* 0x000e620000002100 */
[----:B0-----:R-:W-:-:S04]  /*b570*/  SHF.R.U32.HI R159, RZ, 0x6, R159 ;  /* 0x00000006ff9f7819 */ /* 0x001fc8000001169f */
[----:B------:R-:W-:Y:S02]  /*b580*/  SGXT.U32 R159, R159, 0x1 ;  /* 0x000000019f9f781a */ /* 0x000fe40000000000 */
[----:B-1----:R-:W-:-:S04]  /*b590*/  SHF.R.U32.HI R0, RZ, 0x6, R0 ;  /* 0x00000006ff007819 */ /* 0x002fc80000011600 */
[----:B------:R-:W-:-:S04]  /*b5a0*/  SGXT.U32 R0, R0, 0x1 ;  /* 0x000000010000781a */ /* 0x000fc80000000000 */
[----:B------:R-:W-:-:S04]  /*b5b0*/  LOP3.LUT R0, R0, 0x2c, RZ, 0xfc, !PT ;  /* 0x0000002c00007812 */ /* 0x000fc800078efcff */
[----:B------:R-:W-:Y:S02]  /*b5c0*/  ISETP.GE.AND P3, PT, R0, UR13, PT ;  /* 0x0000000d00007c0c */ /* 0x000fe4000bf66270 */
[----:B------:R-:W0:Y:S01]  /*b5d0*/  S2R R0, SR_TID.X ;  /* 0x0000000000007919 */ /* 0x000e220000002100 */
[----:B------:R-:W-:-:S04]  /*b5e0*/  LOP3.LUT R159, R159, 0x26, RZ, 0xfc, !PT ;  /* 0x000000269f9f7812 */ /* 0x000fc800078efcff */
[----:B------:R-:W-:Y:S02]  /*b5f0*/  ISETP.GE.AND P0, PT, R159, UR13, PT ;  /* 0x0000000d9f007c0c */ /* 0x000fe4000bf06270 */
[----:B------:R-:W-:Y:S01]  /*b600*/  SHF.R.U32.HI R121, RZ, 0x6, R121 ;  /* 0x00000006ff797819 */ /* 0x000fe20000011679 */
[----:B------:R-:W4:Y:S01]  /*b610*/  LDL R159, [R1+0x3a8] ;  /* 0x0003a800019f7983 */ /* 0x000f220000100800 */
[----:B------:R-:W-:Y:S02]  /*b620*/  SHF.R.U32.HI R13, RZ, 0x6, R13 ;  /* 0x00000006ff0d7819 */ /* 0x000fe4000001160d */
[----:B------:R-:W-:Y:S02]  /*b630*/  SGXT.U32 R121, R121, 0x1 ;  /* 0x000000017979781a */ /* 0x000fe40000000000 */
[----:B------:R-:W-:Y:S02]  /*b640*/  SGXT.U32 R13, R13, 0x1 ;  /* 0x000000010d0d781a */ /* 0x000fe40000000000 */
[----:B------:R-:W-:-:S02]  /*b650*/  LOP3.LUT R121, R121, 0x28, RZ, 0xfc, !PT ;  /* 0x0000002879797812 */ /* 0x000fc400078efcff */
[----:B------:R-:W-:Y:S02]  /*b660*/  LOP3.LUT R13, R13, 0x2a, RZ, 0xfc, !PT ;  /* 0x0000002a0d0d7812 */ /* 0x000fe400078efcff */
[----:B------:R-:W-:Y:S02]  /*b670*/  ISETP.GE.AND P1, PT, R121, UR13, PT ;  /* 0x0000000d79007c0c */ /* 0x000fe4000bf26270 */
[----:B------:R-:W-:Y:S01]  /*b680*/  ISETP.GE.AND P2, PT, R13, UR13, PT ;  /* 0x0000000d0d007c0c */ /* 0x000fe2000bf46270 */
[----:B------:R-:W2:Y:S04]  /*b690*/  LDL R121, [R1+0x39c] ;  /* 0x00039c0001797983 */ /* 0x000ea80000100800 */
[----:B------:R-:W2:Y:S01]  /*b6a0*/  LDL R13, [R1+0x398] ;  /* 0x00039800010d7983 */ /* 0x000ea20000100800 */
[----:B0-----:R-:W-:-:S04]  /*b6b0*/  LEA.HI R0, R0, 0x2e, RZ, 0x1a ;  /* 0x0000002e00007811 */ /* 0x001fc800078fd0ff */
[----:B------:R-:W-:Y:S02]  /*b6c0*/  ISETP.GE.AND P4, PT, R0, UR13, PT ;  /* 0x0000000d00007c0c */ /* 0x000fe4000bf86270 */
[----:B------:R-:W2:Y:S01]  /*b6d0*/  LDL.LU R0, [R1+0x438] ;  /* 0x0004380001007983 */ /* 0x000ea20000300800 */
[----:B---3--:R-:W-:-:S04]  /*b6e0*/  @!P0 LOP3.LUT R119, R119, R118, RZ, 0x3c, !PT ;  /* 0x0000007677778212 */ /* 0x008fc800078e3cff */
[----:B------:R-:W-:-:S04]  /*b6f0*/  @!P0 LOP3.LUT R118, R119, R118, RZ, 0x3c, !PT ;  /* 0x0000007677768212 */ /* 0x000fc800078e3cff */
[----:B------:R-:W-:-:S05]  /*b700*/  @!P0 LOP3.LUT R119, R119, R118, RZ, 0x3c, !PT ;  /* 0x0000007677778212 */ /* 0x000fca00078e3cff */
[----:B------:R0:W3:Y:S04]  /*b710*/  @!P0 LDG.E.U8 R123, desc[UR18][R118.64] ;  /* 0x00000012767b8981 */ /* 0x0000e8000c1e1100 */
[----:B------:R-:W0:Y:S04]  /*b720*/  LDL R118, [R1+0x3ac] ;  /* 0x0003ac0001767983 */ /* 0x000e280000100800 */
[----:B------:R-:W0:Y:S01]  /*b730*/  LDL R119, [R1+0x3b0] ;  /* 0x0003b00001777983 */ /* 0x000e220000100800 */
[----:B------:R-:W-:Y:S02]  /*b740*/  PRMT R122, RZ, 0x7610, R122 ;  /* 0x00007610ff7a7816 */ /* 0x000fe4000000007a */
[----:B0-----:R-:W-:-:S04]  /*b750*/  @!P1 LOP3.LUT R119, R119, R118, RZ, 0x3c, !PT ;  /* 0x0000007677779212 */ /* 0x001fc800078e3cff */
[----:B------:R-:W-:-:S04]  /*b760*/  @!P1 LOP3.LUT R118, R119, R118, RZ, 0x3c, !PT ;  /* 0x0000007677769212 */ /* 0x000fc800078e3cff */
[----:B------:R-:W-:-:S05]  /*b770*/  @!P1 LOP3.LUT R119, R119, R118, RZ, 0x3c, !PT ;  /* 0x0000007677779212 */ /* 0x000fca00078e3cff */
[----:B------:R0:W3:Y:S04]  /*b780*/  @!P1 LDG.E.U8 R122, desc[UR18][R118.64] ;  /* 0x00000012767a9981 */ /* 0x0000e8000c1e1100 */
[----:B------:R-:W2:Y:S01]  /*b790*/  LDL R119, [R1+0x3a4] ;  /* 0x0003a40001777983 */ /* 0x000ea20000100800 */
[----:B0-----:R-:W0:Y:S01]  /*b7a0*/  S2R R118, SR_TID.X ;  /* 0x0000000000767919 */ /* 0x001e220000002100 */
[----:B------:R-:W-:Y:S02]  /*b7b0*/  PRMT R158, RZ, 0x7610, R158 ;  /* 0x00007610ff9e7816 */ /* 0x000fe4000000009e */
[----:B------:R-:W-:Y:S02]  /*b7c0*/  PRMT R192, RZ, 0x7610, R192 ;  /* 0x00007610ffc07816 */ /* 0x000fe400000000c0 */
[----:B------:R-:W-:-:S02]  /*b7d0*/  PRMT R191, RZ, 0x7610, R191 ;  /* 0x00007610ffbf7816 */ /* 0x000fc400000000bf */
[----:B0-----:R-:W-:-:S04]  /*b7e0*/  SHF.R.U32.HI R118, RZ, 0x6, R118 ;  /* 0x00000006ff767819 */ /* 0x001fc80000011676 */
[----:B------:R-:W-:-:S04]  /*b7f0*/  SGXT.U32 R118, R118, 0x1 ;  /* 0x000000017676781a */ /* 0x000fc80000000000 */
[----:B------:R-:W-:-:S04]  /*b800*/  LOP3.LUT R118, R118, 0x30, RZ, 0xfc, !PT ;  /* 0x0000003076767812 */ /* 0x000fc800078efcff */
[----:B------:R-:W-:Y:S01]  /*b810*/  ISETP.GE.AND P1, PT, R118, UR13, PT ;  /* 0x0000000d76007c0c */ /* 0x000fe2000bf26270 */
[----:B----4-:R-:W-:Y:S01]  /*b820*/  @!P2 IMAD.MOV.U32 R118, RZ, RZ, R159 ;  /* 0x000000ffff76a224 */ /* 0x010fe200078e009f */
[----:B------:R-:W0:Y:S01]  /*b830*/  S2R R120, SR_TID.X ;  /* 0x0000000000787919 */ /* 0x000e220000002100 */
[----:B------:R-:W-:Y:S01]  /*b840*/  PRMT R149, RZ, 0x7610, R149 ;  /* 0x00007610ff957816 */ /* 0x000fe20000000095 */
[----:B------:R-:W4:Y:S04]  /*b850*/  LDL R159, [R1+0x388] ;  /* 0x00038800019f7983 */ /* 0x000f280000100800 */
[----:B--2---:R1:W2:Y:S02]  /*b860*/  @!P2 LDG.E.U8 R158, desc[UR18][R118.64] ;  /* 0x00000012769ea981 */ /* 0x0042a4000c1e1100 */
[----:B-1----:R-:W-:-:S02]  /*b870*/  @!P3 IMAD.MOV.U32 R118, RZ, RZ, R103 ;  /* 0x000000ffff76b224 */ /* 0x002fc400078e0067 */
[----:B------:R-:W-:Y:S01]  /*b880*/  @!P3 IMAD.MOV.U32 R119, RZ, RZ, R121 ;  /* 0x000000ffff77b224 */ /* 0x000fe200078e0079 */
[----:B0-----:R-:W-:Y:S01]  /*b890*/  SHF.R.U32.HI R120, RZ, 0x6, R120 ;  /* 0x00000006ff787819 */ /* 0x001fe20000011678 */
[----:B------:R-:W3:Y:S04]  /*b8a0*/  LDL R121, [R1+0x37c] ;  /* 0x00037c0001797983 */ /* 0x000ee80000100800 */
[----:B------:R0:W2:Y:S04]  /*b8b0*/  @!P3 LDG.E.U8 R192, desc[UR18][R118.64] ;  /* 0x0000001276c0b981 */ /* 0x0000a8000c1e1100 */
[----:B------:R-:W2:Y:S01]  /*b8c0*/  LDL R103, [R1+0x374] ;  /* 0x0003740001677983 */ /* 0x000ea20000100800 */
[----:B0-----:R-:W-:-:S02]  /*b8d0*/  @!P4 IMAD.MOV.U32 R118, RZ, RZ, R13 ;  /* 0x000000ffff76c224 */ /* 0x001fc400078e000d */
[----:B------:R-:W-:-:S05]  /*b8e0*/  @!P4 IMAD.MOV.U32 R119, RZ, RZ, R89 ;  /* 0x000000ffff77c224 */ /* 0x000fca00078e0059 */
[----:B------:R0:W2:Y:S04]  /*b8f0*/  @!P4 LDG.E.U8 R191, desc[UR18][R118.64] ;  /* 0x0000001276bfc981 */ /* 0x0000a8000c1e1100 */
[----:B------:R-:W0:Y:S04]  /*b900*/  LDL R118, [R1+0x38c] ;  /* 0x00038c0001767983 */ /* 0x000e280000100800 */
[----:B------:R-:W0:Y:S01]  /*b910*/  LDL R119, [R1+0x390] ;  /* 0x0003900001777983 */ /* 0x000e220000100800 */
[----:B------:R-:W1:Y:S01]  /*b920*/  S2R R89, SR_TID.X ;  /* 0x0000000000597919 */ /* 0x000e620000002100 */
[----:B------:R-:W4:Y:S01]  /*b930*/  S2R R13, SR_TID.X ;  /* 0x00000000000d7919 */ /* 0x000f220000002100 */
[----:B-1----:R-:W-:-:S04]  /*b940*/  SHF.R.U32.HI R89, RZ, 0x6, R89 ;  /* 0x00000006ff597819 */ /* 0x002fc80000011659 */
[----:B------:R-:W-:-:S04]  /*b950*/  SGXT.U32 R89, R89, 0x1 ;  /* 0x000000015959781a */ /* 0x000fc80000000000 */
[----:B------:R-:W-:-:S04]  /*b960*/  LOP3.LUT R89, R89, 0x32, RZ, 0xfc, !PT ;  /* 0x0000003259597812 */ /* 0x000fc800078efcff */
[----:B------:R-:W-:Y:S02]  /*b970*/  ISETP.GE.AND P2, PT, R89, UR13, PT ;  /* 0x0000000d59007c0c */ /* 0x000fe4000bf46270 */
[----:B------:R-:W1:Y:S01]  /*b980*/  S2R R89, SR_TID.X ;  /* 0x0000000000597919 */ /* 0x000e620000002100 */
[----:B----4-:R-:W-:-:S04]  /*b990*/  SHF.R.U32.HI R13, RZ, 0x6, R13 ;  /* 0x00000006ff0d7819 */ /* 0x010fc8000001160d */
[----:B------:R-:W-:Y:S02]  /*b9a0*/  SGXT.U32 R13, R13, 0x1 ;  /* 0x000000010d0d781a */ /* 0x000fe40000000000 */
[----:B------:R-:W-:Y:S02]  /*b9b0*/  SGXT.U32 R120, R120, 0x1 ;  /* 0x000000017878781a */ /* 0x000fe40000000000 */
[----:B------:R-:W-:Y:S02]  /*b9c0*/  LOP3.LUT R13, R13, 0x34, RZ, 0xfc, !PT ;  /* 0x000000340d0d7812 */ /* 0x000fe400078efcff */
[----:B------:R-:W-:Y:S02]  /*b9d0*/  ISETP.GE.AND P0, PT, R120, UR13, PT ;  /* 0x0000000d78007c0c */ /* 0x000fe4000bf06270 */
[----:B------:R-:W-:Y:S01]  /*b9e0*/  ISETP.GE.AND P3, PT, R13, UR13, PT ;  /* 0x0000000d0d007c0c */ /* 0x000fe2000bf66270 */
[----:B------:R-:W4:Y:S04]  /*b9f0*/  LDL R120, [R1+0x380] ;  /* 0x0003800001787983 */ /* 0x000f280000100800 */
[----:B------:R-:W2:Y:S01]  /*ba00*/  LDL R13, [R1+0x378] ;  /* 0x00037800010d7983 */ /* 0x000ea20000100800 */
[----:B-1----:R-:W-:-:S04]  /*ba10*/  SHF.R.U32.HI R89, RZ, 0x6, R89 ;  /* 0x00000006ff597819 */ /* 0x002fc80000011659 */
[----:B------:R-:W-:-:S04]  /*ba20*/  SGXT.U32 R89, R89, 0x1 ;  /* 0x000000015959781a */ /* 0x000fc80000000000 */
[----:B------:R-:W-:-:S04]  /*ba30*/  LOP3.LUT R89, R89, 0x36, RZ, 0xfc, !PT ;  /* 0x0000003659597812 */ /* 0x000fc800078efcff */
[----:B------:R-:W-:Y:S02]  /*ba40*/  ISETP.GE.AND P4, PT, R89, UR13, PT ;  /* 0x0000000d59007c0c */ /* 0x000fe4000bf86270 */
[----:B------:R-:W2:Y:S01]  /*ba50*/  LDL.LU R89, [R1+0x6c8] ;  /* 0x0006c80001597983 */ /* 0x000ea20000300800 */
[----:B0-----:R-:W-:-:S04]  /*ba60*/  @!P1 LOP3.LUT R119, R119, R118, RZ, 0x3c, !PT ;  /* 0x0000007677779212 */ /* 0x001fc800078e3cff */
[----:B------:R-:W-:-:S04]  /*ba70*/  @!P1 LOP3.LUT R118, R119, R118, RZ, 0x3c, !PT ;  /* 0x0000007677769212 */ /* 0x000fc800078e3cff */
[----:B------:R-:W-:-:S05]  /*ba80*/  @!P1 LOP3.LUT R119, R119, R118, RZ, 0x3c, !PT ;  /* 0x0000007677779212 */ /* 0x000fca00078e3cff */
[----:B------:R0:W2:Y:S04]  /*ba90*/  @!P1 LDG.E.U8 R149, desc[UR18][R118.64] ;  /* 0x0000001276959981 */ /* 0x0000a8000c1e1100 */
[----:B------:R-:W0:Y:S04]  /*baa0*/  LDL R119, [R1+0x454] ;  /* 0x0004540001777983 */ /* 0x000e280000100800 */
[----:B------:R1:W-:Y:S01]  /*bab0*/  STL [R1+0x56c], R0 ;  /* 0x00056c0001007387 */ /* 0x0003e20000100800 */
[----:B------:R-:W-:Y:S01]  /*bac0*/  PRMT R142, RZ, 0x7610, R142 ;  /* 0x00007610ff8e7816 */ /* 0x000fe2000000008e */
[----:B0-----:R-:W-:-:S02]  /*bad0*/  @!P0 IMAD.MOV.U32 R118, RZ, RZ, R119 ;  /* 0x000000ffff768224 */ /* 0x001fc400078e0077 */
[----:B------:R-:W-:Y:S02]  /*bae0*/  @!P0 IMAD.MOV.U32 R119, RZ, RZ, R0 ;  /* 0x000000ffff778224 */ /* 0x000fe400078e0000 */
[----:B-1----:R-:W3:Y:S04]  /*baf0*/  LDL R0, [R1+0x384] ;  /* 0x0003840001007983 */ /* 0x002ee80000100800 */
[----:B------:R0:W2:Y:S02]  /*bb00*/  @!P0 LDG.E.U8 R142, desc[UR18][R118.64] ;  /* 0x00000012768e8981 */ /* 0x0000a4000c1e1100 */
[----:B0-----:R-:W0:Y:S01]  /*bb10*/  S2R R119, SR_TID.X ;  /* 0x0000000000777919 */ /* 0x001e220000002100 */
[----:B------:R-:W1:Y:S01]  /*bb20*/  S2R R118, SR_TID.X ;  /* 0x0000000000767919 */ /* 0x000e620000002100 */
[----:B------:R-:W-:-:S02]  /*bb30*/  PRMT R151, RZ, 0x7610, R151 ;  /* 0x00007610ff977816 */ /* 0x000fc40000000097 */
[----:B------:R-:W-:Y:S02]  /*bb40*/  PRMT R152, RZ, 0x7610, R152 ;  /* 0x00007610ff987816 */ /* 0x000fe40000000098 */
[----:B0-----:R-:W-:Y:S02]  /*bb50*/  SHF.R.U32.HI R119, RZ, 0x6, R119 ;  /* 0x00000006ff777819 */ /* 0x001fe40000011677 */
[----:B-1----:R-:W-:Y:S02]  /*bb60*/  SHF.R.U32.HI R118, RZ, 0x6, R118 ;  /* 0x00000006ff767819 */ /* 0x002fe40000011676 */
[----:B------:R-:W-:Y:S02]  /*bb70*/  SGXT.U32 R119, R119, 0x1 ;  /* 0x000000017777781a */ /* 0x000fe40000000000 */
[----:B------:R-:W-:Y:S02]  /*bb80*/  SGXT.U32 R118, R118, 0x1 ;  /* 0x000000017676781a */ /* 0x000fe40000000000 */
[----:B------:R-:W-:-:S02]  /*bb90*/  LOP3.LUT R119, R119, 0x3a, RZ, 0xfc, !PT ;  /* 0x0000003a77777812 */ /* 0x000fc400078efcff */
[----:B------:R-:W-:Y:S02]  /*bba0*/  LOP3.LUT R118, R118, 0x38, RZ, 0xfc, !PT ;  /* 0x0000003876767812 */ /* 0x000fe400078efcff */
[----:B------:R-:W-:Y:S02]  /*bbb0*/  ISETP.GE.AND P0, PT, R119, UR13, PT ;  /* 0x0000000d77007c0c */ /* 0x000fe4000bf06270 */
[----:B------:R-:W-:Y:S01]  /*bbc0*/  ISETP.GE.AND P1, PT, R118, UR13, PT ;  /* 0x0000000d76007c0c */ /* 0x000fe2000bf26270 */
[----:B------:R-:W-:Y:S01]  /*bbd0*/  @!P2 IMAD.MOV.U32 R118, RZ, RZ, R159 ;  /* 0x000000ffff76a224 */ /* 0x000fe200078e009f */
[----:B------:R-:W-:Y:S01]  /*bbe0*/  PRMT R155, RZ, 0x7610, R155 ;  /* 0x00007610ff9b7816 */ /* 0x000fe2000000009b */
[----:B------:R-:W2:Y:S01]  /*bbf0*/  LDL R159, [R1+0x368] ;  /* 0x00036800019f7983 */ /* 0x000ea20000100800 */
[----:B---3--:R-:W-:-:S05]  /*bc00*/  @!P2 IMAD.MOV.U32 R119, RZ, RZ, R0 ;  /* 0x000000ffff77a224 */ /* 0x008fca00078e0000 */
[----:B------:R4:W3:Y:S02]  /*bc10*/  @!P2 LDG.E.U8 R151, desc[UR18][R118.64] ;  /* 0x000000127697a981 */ /* 0x0008e4000c1e1100 */
[----:B----4-:R-:W-:Y:S02]  /*bc20*/  @!P3 IMAD.MOV.U32 R118, RZ, RZ, R120 ;  /* 0x000000ffff76b224 */ /* 0x010fe400078e0078 */
[----:B------:R-:W-:Y:S01]  /*bc30*/  @!P3 IMAD.MOV.U32 R119, RZ, RZ, R121 ;  /* 0x000000ffff77b224 */ /* 0x000fe200078e0079 */
[----:B------:R-:W-:Y:S01]  /*bc40*/  PRMT R156, RZ, 0x7610, R156 ;  /* 0x00007610ff9c7816 */ /* 0x000fe2000000009c */
[----:B------:R-:W4:Y:S04]  /*bc50*/  LDL R120, [R1+0x35c] ;  /* 0x00035c0001787983 */ /* 0x000f280000100800 */
[----:B------:R2:W3:Y:S02]  /*bc60*/  @!P3 LDG.E.U8 R152, desc[UR18][R118.64] ;  /* 0x000000127698b981 */ /* 0x0004e4000c1e1100 */
[----:B--2---:R-:W-:-:S02]  /*bc70*/  @!P4 IMAD.MOV.U32 R118, RZ, RZ, R13 ;  /* 0x000000ffff76c224 */ /* 0x004fc400078e000d */
[----:B------:R-:W-:Y:S01]  /*bc80*/  @!P4 IMAD.MOV.U32 R119, RZ, RZ, R103 ;  /* 0x000000ffff77c224 */ /* 0x000fe200078e0067 */
[----:B------:R-:W2:Y:S04]  /*bc90*/  LDL R13, [R1+0x360] ;  /* 0x00036000010d7983 */ /* 0x000ea80000100800 */
[----:B------:R0:W3:Y:S04]  /*bca0*/  @!P4 LDG.E.U8 R155, desc[UR18][R118.64] ;  /* 0x00000012769bc981 */ /* 0x0000e8000c1e1100 */
[----:B------:R-:W0:Y:S04]  /*bcb0*/  LDL R118, [R1+0x36c] ;  /* 0x00036c0001767983 */ /* 0x000e280000100800 */
[----:B------:R-:W0:Y:S01]  /*bcc0*/  LDL R119, [R1+0x370] ;  /* 0x0003700001777983 */ /* 0x000e220000100800 */
[----:B------:R-:W1:Y:S02]  /*bcd0*/  S2R R103, SR_TID.X ;  /* 0x0000000000677919 */ /* 0x000e640000002100 */
[----:B-1----:R-:W-:-:S04]  /*bce0*/  SHF.R.U32.HI R103, RZ, 0x6, R103 ;  /* 0x00000006ff677819 */ /* 0x002fc80000011667 */
[----:B------:R-:W-:-:S04]  /*bcf0*/  SGXT.U32 R103, R103, 0x1 ;  /* 0x000000016767781a */ /* 0x000fc80000000000 */
[----:B------:R-:W-:-:S04]  /*bd00*/  LOP3.LUT R103, R103, 0x3c, RZ, 0xfc, !PT ;  /* 0x0000003c67677812 */ /* 0x000fc800078efcff */
[----:B------:R-:W-:Y:S02]  /*bd10*/  ISETP.GE.AND P2, PT, R103, UR13, PT ;  /* 0x0000000d67007c0c */ /* 0x000fe4000bf46270 */
[----:B------:R-:W3:Y:S01]  /*bd20*/  LDL.LU R103, [R1+0x6c4] ;  /* 0x0006c40001677983 */ /* 0x000ee20000300800 */
[----:B0-----:R-:W-:-:S04]  /*bd30*/  @!P1 LOP3.LUT R119, R119, R118, RZ, 0x3c, !PT ;  /* 0x0000007677779212 */ /* 0x001fc800078e3cff */
[----:B------:R-:W-:-:S04]  /*bd40*/  @!P1 LOP3.LUT R118, R119, R118, RZ, 0x3c, !PT ;  /* 0x0000007677769212 */ /* 0x000fc800078e3cff */
[----:B------:R-:W-:-:S05]  /*bd50*/  @!P1 LOP3.LUT R119, R119, R118, RZ, 0x3c, !PT ;  /* 0x0000007677779212 */ /* 0x000fca00078e3cff */
[----:B------:R0:W3:Y:S04]  /*bd60*/  @!P1 LDG.E.U8 R156, desc[UR18][R118.64] ;  /* 0x00000012769c9981 */ /* 0x0000e8000c1e1100 */
[----:B------:R-:W4:Y:S01]  /*bd70*/  LDL R119, [R1+0x364] ;  /* 0x0003640001777983 */ /* 0x000f220000100800 */
[----:B------:R-:W-:Y:S01]  /*bd80*/  PRMT R160, RZ, 0x7610, R160 ;  /* 0x00007610ffa07816 */ /* 0x000fe200000000a0 */
[----:B0-----:R-:W-:Y:S01]  /*bd90*/  @!P0 IMAD.MOV.U32 R118, RZ, RZ, R159 ;  /* 0x000000ffff768224 */ /* 0x001fe200078e009f */
[----:B------:R-:W0:Y:S01]  /*bda0*/  S2R R0, SR_TID.X ;  /* 0x0000000000007919 */ /* 0x000e220000002100 */
[----:B------:R-:W1:Y:S01]  /*bdb0*/  S2R R121, SR_TID.X ;  /* 0x0000000000797919 */ /* 0x000e620000002100 */
[----:B------:R-:W-:Y:S02]  /*bdc0*/  PRMT R163, RZ, 0x7610, R163 ;  /* 0x00007610ffa37816 */ /* 0x000fe400000000a3 */
[----:B------:R-:W-:Y:S01]  /*bdd0*/  PRMT R165, RZ, 0x7610, R165 ;  /* 0x00007610ffa57816 */ /* 0x000fe200000000a5 */
[----:B------:R-:W3:Y:S01]  /*bde0*/  LDL R159, [R1+0x348] ;  /* 0x00034800019f7983 */ /* 0x000ee20000100800 */
[----:B0-----:R-:W-:-:S04]  /*bdf0*/  SHF.R.U32.HI R0, RZ, 0x6, R0 ;  /* 0x00000006ff007819 */ /* 0x001fc80000011600 */
[----:B------:R-:W-:Y:S02]  /*be00*/  SGXT.U32 R0, R0, 0x1 ;  /* 0x000000010000781a */ /* 0x000fe40000000000 */
[----:B-1----:R-:W-:Y:S02]  /*be10*/  LEA.HI R121, R121, 0x3e, RZ, 0x1a ;  /* 0x0000003e79797811 */ /* 0x002fe400078fd0ff */
[----:B------:R-:W-:Y:S02]  /*be20*/  LOP3.LUT R0, R0, 0x40, RZ, 0xfc, !PT ;  /* 0x0000004000007812 */ /* 0x000fe400078efcff */
[----:B------:R-:W-:Y:S02]  /*be30*/  ISETP.GE.AND P3, PT, R121, UR13, PT ;  /* 0x0000000d79007c0c */ /* 0x000fe4000bf66270 */
[----:B------:R-:W-:Y:S01]  /*be40*/  ISETP.GE.AND P4, PT, R0, UR13, PT ;  /* 0x0000000d00007c0c */ /* 0x000fe2000bf86270 */
[----:B------:R-:W3:Y:S04]  /*be50*/  LDL R121, [R1+0x34c] ;  /* 0x00034c0001797983 */ /* 0x000ee80000100800 */
[----:B------:R-:W3:Y:S04]  /*be60*/  LDL R0, [R1+0x350] ;  /* 0x0003500001007983 */ /* 0x000ee80000100800 */
[----:B----4-:R0:W4:Y:S02]  /*be70*/  @!P0 LDG.E.U8 R160, desc[UR18][R118.64] ;  /* 0x0000001276a08981 */ /* 0x010124000c1e1100 */
        /* <DEDUP_REMOVED lines=9> */
[----:B------:R-:W-:Y:S01]  /*bf10*/  @!P2 IMAD.MOV.U32 R119, RZ, RZ, R120 ;  /* 0x000000ffff77a224 */ /* 0x000fe200078e0078 */
[----:B------:R-:W-:Y:S01]  /*bf20*/  ISETP.GE.AND P0, PT, R118, UR13, PT ;  /* 0x0000000d76007c0c */ /* 0x000fe2000bf06270 */
[----:B--2---:R-:W-:Y:S01]  /*bf30*/  @!P2 IMAD.MOV.U32 R118, RZ, RZ, R13 ;  /* 0x000000ffff76a224 */ /* 0x004fe200078e000d */
[----:B------:R-:W-:Y:S01]  /*bf40*/  PRMT R166, RZ, 0x7610, R166 ;  /* 0x00007610ffa67816 */ /* 0x000fe200000000a6 */
[----:B------:R-:W2:Y:S04]  /*bf50*/  LDL R120, [R1+0x334] ;  /* 0x0003340001787983 */ /* 0x000ea80000100800 */
[----:B------:R0:W4:Y:S01]  /*bf60*/  @!P2 LDG.E.U8 R163, desc[UR18][R118.64] ;  /* 0x0000001276a3a981 */ /* 0x000122000c1e1100 */
[----:B------:R-:W-:-:S03]  /*bf70*/  PRMT R169, RZ, 0x7610, R169 ;  /* 0x00007610ffa97816 */ /* 0x000fc600000000a9 */
[----:B------:R-:W2:Y:S04]  /*bf80*/  LDL R13, [R1+0x338] ;  /* 0x00033800010d7983 */ /* 0x000ea80000100800 */
[----:B------:R-:W0:Y:S04]  /*bf90*/  LDL R118, [R1+0x354] ;  /* 0x0003540001767983 */ /* 0x000e280000100800 */
[----:B------:R-:W0:Y:S02]  /*bfa0*/  LDL R119, [R1+0x358] ;  /* 0x0003580001777983 */ /* 0x000e240000100800 */
[----:B0-----:R-:W-:-:S04]  /*bfb0*/  @!P3 LOP3.LUT R119, R119, R118, RZ, 0x3c, !PT ;  /* 0x000000767777b212 */ /* 0x001fc800078e3cff */
[----:B------:R-:W-:-:S04]  /*bfc0*/  @!P3 LOP3.LUT R118, R119, R118, RZ, 0x3c, !PT ;  /* 0x000000767776b212 */ /* 0x000fc800078e3cff */
[----:B------:R-:W-:-:S05]  /*bfd0*/  @!P3 LOP3.LUT R119, R119, R118, RZ, 0x3c, !PT ;  /* 0x000000767777b212 */ /* 0x000fca00078e3cff */
[----:B------:R3:W4:Y:S02]  /*bfe0*/  @!P3 LDG.E.U8 R165, desc[UR18][R118.64] ;  /* 0x0000001276a5b981 */ /* 0x000724000c1e1100 */
[----:B---3--:R-:W-:Y:S02]  /*bff0*/  @!P4 IMAD.MOV.U32 R118, RZ, RZ, R0 ;  /* 0x000000ffff76c224 */ /* 0x008fe400078e0000 */
[----:B------:R-:W-:Y:S01]  /*c000*/  @!P4 IMAD.MOV.U32 R119, RZ, RZ, R121 ;  /* 0x000000ffff77c224 */ /* 0x000fe200078e0079 */
[----:B------:R-:W0:Y:S04]  /*c010*/  S2R R0, SR_TID.X ;  /* 0x0000000000007919 */ /* 0x000e280000002100 */
[----:B------:R1:W3:Y:S01]  /*c020*/  @!P4 LDG.E.U8 R166, desc[UR18][R118.64] ;  /* 0x0000001276a6c981 */ /* 0x0002e2000c1e1100 */
[----:B------:R-:W-:-:S02]  /*c030*/  PRMT R170, RZ, 0x7610, R170 ;  /* 0x00007610ffaa7816 */ /* 0x000fc400000000aa */
[----:B------:R-:W-:Y:S01]  /*c040*/  PRMT R173, RZ, 0x7610, R173 ;  /* 0x00007610ffad7816 */ /* 0x000fe200000000ad */
[----:B------:R-:W4:Y:S04]  /*c050*/  LDL R121, [R1+0x324] ;  /* 0x0003240001797983 */ /* 0x000f280000100800 */
[----:B------:R-:W2:Y:S01]  /*c060*/  LDL R119, [R1+0x344] ;  /* 0x0003440001777983 */ /* 0x000ea20000100800 */
[----:B-1----:R-:W-:-:S05]  /*c070*/  @!P0 IMAD.MOV.U32 R118, RZ, RZ, R159 ;  /* 0x000000ffff768224 */ /* 0x002fca00078e009f */
[----:B--2---:R1:W2:Y:S04]  /*c080*/  @!P0 LDG.E.U8 R169, desc[UR18][R118.64] ;  /* 0x0000001276a98981 */ /* 0x0042a8000c1e1100 */
[----:B------:R-:W1:Y:S04]  /*c090*/  LDL R118, [R1+0x33c] ;  /* 0x00033c0001767983 */ /* 0x000e680000100800 */
[----:B------:R-:W1:Y:S01]  /*c0a0*/  LDL R119, [R1+0x340] ;  /* 0x0003400001777983 */ /* 0x000e620000100800 */
[----:B0-----:R-:W-:-:S04]  /*c0b0*/  SHF.R.U32.HI R0, RZ, 0x6, R0 ;  /* 0x00000006ff007819 */ /* 0x001fc80000011600 */
[----:B------:R-:W-:-:S04]  /*c0c0*/  SGXT.U32 R0, R0, 0x1 ;  /* 0x000000010000781a */ /* 0x000fc80000000000 */
[----:B------:R-:W-:-:S04]  /*c0d0*/  LOP3.LUT R0, R0, 0x46, RZ, 0xfc, !PT ;  /* 0x0000004600007812 */ /* 0x000fc800078efcff */
[----:B------:R-:W-:Y:S02]  /*c0e0*/  ISETP.GE.AND P2, PT, R0, UR13, PT ;  /* 0x0000000d00007c0c */ /* 0x000fe4000bf46270 */
[----:B------:R-:W3:Y:S01]  /*c0f0*/  LDL R0, [R1+0x328] ;  /* 0x0003280001007983 */ /* 0x000ee20000100800 */
[----:B------:R-:W0:Y:S01]  /*c100*/  S2R R159, SR_TID.X ;  /* 0x00000000009f7919 */ /* 0x000e220000002100 */
[----:B-1----:R-:W-:-:S04]  /*c110*/  @!P1 LOP3.LUT R119, R119, R118, RZ, 0x3c, !PT ;  /* 0x0000007677779212 */ /* 0x002fc800078e3cff */
[----:B------:R-:W-:-:S04]  /*c120*/  @!P1 LOP3.LUT R118, R119, R118, RZ, 0x3c, !PT ;  /* 0x0000007677769212 */ /* 0x000fc800078e3cff */
[----:B------:R-:W-:-:S05]  /*c130*/  @!P1 LOP3.LUT R119, R119, R118, RZ, 0x3c, !PT ;  /* 0x0000007677779212 */ /* 0x000fca00078e3cff */
[----:B------:R1:W2:Y:S02]  /*c140*/  @!P1 LDG.E.U8 R170, desc[UR18][R118.64] ;  /* 0x0000001276aa9981 */ /* 0x0002a4000c1e1100 */
[----:B-1----:R-:W-:Y:S02]  /*c150*/  @!P2 IMAD.MOV.U32 R118, RZ, RZ, R13 ;  /* 0x000000ffff76a224 */ /* 0x002fe400078e000d */
[----:B------:R-:W-:Y:S01]  /*c160*/  @!P2 IMAD.MOV.U32 R119, RZ, RZ, R120 ;  /* 0x000000ffff77a224 */ /* 0x000fe200078e0078 */
[----:B0-----:R-:W-:Y:S01]  /*c170*/  SHF.R.U32.HI R159, RZ, 0x6, R159 ;  /* 0x00000006ff9f7819 */ /* 0x001fe2000001169f */
[----:B------:R-:W2:Y:S04]  /*c180*/  LDL R120, [R1+0x314] ;  /* 0x0003140001787983 */ /* 0x000ea80000100800 */
[----:B------:R0:W2:Y:S01]  /*c190*/  @!P2 LDG.E.U8 R173, desc[UR18][R118.64] ;  /* 0x0000001276ada981 */ /* 0x0000a2000c1e1100 */
[----:B------:R-:W-:-:S02]  /*c1a0*/  PRMT R175, RZ, 0x7610, R175 ;  /* 0x00007610ffaf7816 */ /* 0x000fc400000000af */
[----:B------:R-:W-:Y:S01]  /*c1b0*/  PRMT R176, RZ, 0x7610, R176 ;  /* 0x00007610ffb07816 */ /* 0x000fe200000000b0 */
[----:B------:R-:W2:Y:S04]  /*c1c0*/  LDL R13, [R1+0x318] ;  /* 0x00031800010d7983 */ /* 0x000ea80000100800 */
[----:B------:R-:W0:Y:S04]  /*c1d0*/  LDL R118, [R1+0x32c] ;  /* 0x00032c0001767983 */ /* 0x000e280000100800 */
[----:B------:R-:W0:Y:S01]  /*c1e0*/  LDL R119, [R1+0x330] ;  /* 0x0003300001777983 */ /* 0x000e220000100800 */
[----:B------:R-:W-:-:S04]  /*c1f0*/  SGXT.U32 R159, R159, 0x1 ;  /* 0x000000019f9f781a */ /* 0x000fc80000000000 */
[----:B------:R-:W-:-:S04]  /*c200*/  LOP3.LUT R159, R159, 0x48, RZ, 0xfc, !PT ;  /* 0x000000489f9f7812 */ /* 0x000fc800078efcff */
[----:B------:R-:W-:Y:S02]  /*c210*/  ISETP.GE.AND P0, PT, R159, UR13, PT ;  /* 0x0000000d9f007c0c */ /* 0x000fe4000bf06270 */
[----:B------:R-:W1:Y:S02]  /*c220*/  S2R R159, SR_TID.X ;  /* 0x00000000009f7919 */ /* 0x000e640000002100 */
[----:B-1----:R-:W-:-:S04]  /*c230*/  SHF.R.U32.HI R159, RZ, 0x6, R159 ;  /* 0x00000006ff9f7819 */ /* 0x002fc8000001169f */
[----:B------:R-:W-:-:S04]  /*c240*/  SGXT.U32 R159, R159, 0x1 ;  /* 0x000000019f9f781a */ /* 0x000fc80000000000 */
[----:B------:R-:W-:-:S04]  /*c250*/  LOP3.LUT R159, R159, 0x4a, RZ, 0xfc, !PT ;  /* 0x0000004a9f9f7812 */ /* 0x000fc800078efcff */
[----:B------:R-:W-:Y:S02]  /*c260*/  ISETP.GE.AND P1, PT, R159, UR13, PT ;  /* 0x0000000d9f007c0c */ /* 0x000fe4000bf26270 */
[----:B------:R-:W1:Y:S01]  /*c270*/  S2R R159, SR_TID.X ;  /* 0x00000000009f7919 */ /* 0x000e620000002100 */
[----:B0-----:R-:W-:-:S04]  /*c280*/  @!P0 LOP3.LUT R119, R119, R118, RZ, 0x3c, !PT ;  /* 0x0000007677778212 */ /* 0x001fc800078e3cff */
[----:B------:R-:W-:-:S04]  /*c290*/  @!P0 LOP3.LUT R118, R119, R118, RZ, 0x3c, !PT ;  /* 0x0000007677768212 */ /* 0x000fc800078e3cff */
[----:B------:R-:W-:-:S05]  /*c2a0*/  @!P0 LOP3.LUT R119, R119, R118, RZ, 0x3c, !PT ;  /* 0x0000007677778212 */ /* 0x000fca00078e3cff */
[----:B------:R3:W2:Y:S02]  /*c2b0*/  @!P0 LDG.E.U8 R175, desc[UR18][R118.64] ;  /* 0x0000001276af8981 */ /* 0x0006a4000c1e1100 */
[----:B---3--:R-:W-:Y:S02]  /*c2c0*/  @!P1 IMAD.MOV.U32 R118, RZ, RZ, R0 ;  /* 0x000000ffff769224 */ /* 0x008fe400078e0000 */
[----:B----4-:R-:W-:Y:S01]  /*c2d0*/  @!P1 IMAD.MOV.U32 R119, RZ, RZ, R121 ;  /* 0x000000ffff779224 */ /* 0x010fe200078e0079 */
[----:B-1----:R-:W-:Y:S01]  /*c2e0*/  SHF.R.U32.HI R159, RZ, 0x6, R159 ;  /* 0x00000006ff9f7819 */ /* 0x002fe2000001169f */
[----:B------:R-:W3:Y:S04]  /*c2f0*/  LDL R121, [R1+0x304] ;  /* 0x0003040001797983 */ /* 0x000ee80000100800 */
[----:B------:R0:W4:Y:S01]  /*c300*/  @!P1 LDG.E.U8 R176, desc[UR18][R118.64] ;  /* 0x0000001276b09981 */ /* 0x000122000c1e1100 */
[----:B------:R-:W-:-:S02]  /*c310*/  PRMT R179, RZ, 0x7610, R179 ;  /* 0x00007610ffb37816 */ /* 0x000fc400000000b3 */
[----:B------:R-:W-:Y:S01]  /*c320*/  PRMT R181, RZ, 0x7610, R181 ;  /* 0x00007610ffb57816 */ /* 0x000fe200000000b5 */
[----:B------:R-:W3:Y:S04]  /*c330*/  LDL R0, [R1+0x308] ;  /* 0x0003080001007983 */ /* 0x000ee80000100800 */
[----:B------:R-:W0:Y:S04]  /*c340*/  LDL R118, [R1+0x31c] ;  /* 0x00031c0001767983 */ /* 0x000e280000100800 */
[----:B------:R-:W0:Y:S01]  /*c350*/  LDL R119, [R1+0x320] ;  /* 0x0003200001777983 */ /* 0x000e220000100800 */
[----:B------:R-:W-:-:S04]  /*c360*/  SGXT.U32 R159, R159, 0x1 ;  /* 0x000000019f9f781a */ /* 0x000fc80000000000 */
[----:B------:R-:W-:-:S04]  /*c370*/  LOP3.LUT R159, R159, 0x4c, RZ, 0xfc, !PT ;  /* 0x0000004c9f9f7812 */ /* 0x000fc800078efcff */
[----:B------:R-:W-:Y:S02]  /*c380*/  ISETP.GE.AND P0, PT, R159, UR13, PT ;  /* 0x0000000d9f007c0c */ /* 0x000fe4000bf06270 */
[----:B------:R-:W1:Y:S02]  /*c390*/  S2R R159, SR_TID.X ;  /* 0x00000000009f7919 */ /* 0x000e640000002100 */
[----:B-1----:R-:W-:-:S04]  /*c3a0*/  LEA.HI R159, R159, 0x4e, RZ, 0x1a ;  /* 0x0000004e9f9f7811 */ /* 0x002fc800078fd0ff */
[----:B------:R-:W-:Y:S02]  /*c3b0*/  ISETP.GE.AND P1, PT, R159, UR13, PT ;  /* 0x0000000d9f007c0c */ /* 0x000fe4000bf26270 */
[----:B------:R-:W1:Y:S03]  /*c3c0*/  S2R R159, SR_TID.X ;  /* 0x00000000009f7919 */ /* 0x000e660000002100 */
[----:B0-----:R-:W-:-:S04]  /*c3d0*/  @!P0 LOP3.LUT R119, R119, R118, RZ, 0x3c, !PT ;  /* 0x0000007677778212 */ /* 0x001fc800078e3cff */
[----:B------:R-:W-:-:S04]  /*c3e0*/  @!P0 LOP3.LUT R118, R119, R118, RZ, 0x3c, !PT ;  /* 0x0000007677768212 */ /* 0x000fc800078e3cff */
[----:B------:R-:W-:-:S05]  /*c3f0*/  @!P0 LOP3.LUT R119, R119, R118, RZ, 0x3c, !PT ;  /* 0x0000007677778212 */ /* 0x000fca00078e3cff */
[----:B------:R2:W4:Y:S02]  /*c400*/  @!P0 LDG.E.U8 R179, desc[UR18][R118.64] ;  /* 0x0000001276b38981 */ /* 0x000524000c1e1100 */
[----:B--2---:R-:W-:Y:S02]  /*c410*/  @!P1 IMAD.MOV.U32 R118, RZ, RZ, R13 ;  /* 0x000000ffff769224 */ /* 0x004fe400078e000d */
[----:B------:R-:W-:Y:S01]  /*c420*/  @!P1 IMAD.MOV.U32 R119, RZ, RZ, R120 ;  /* 0x000000ffff779224 */ /* 0x000fe200078e0078 */
[----:B-1----:R-:W-:Y:S01]  /*c430*/  SHF.R.U32.HI R159, RZ, 0x6, R159 ;  /* 0x00000006ff9f7819 */ /* 0x002fe2000001169f */
[----:B------:R-:W2:Y:S04]  /*c440*/  LDL R120, [R1+0x2f4] ;  /* 0x0002f40001787983 */ /* 0x000ea80000100800 */
[----:B------:R0:W4:Y:S01]  /*c450*/  @!P1 LDG.E.U8 R181, desc[UR18][R118.64] ;  /* 0x0000001276b59981 */ /* 0x000122000c1e1100 */
        /* <DEDUP_REMOVED lines=17> */
[----:B------:R3:W4:Y:S02]  /*c570*/  @!P0 LDG.E.U8 R183, desc[UR18][R118.64] ;  /* 0x0000001276b78981 */ /* 0x000724000c1e1100 */
[----:B---3--:R-:W-:Y:S02]  /*c580*/  @!P1 IMAD.MOV.U32 R118, RZ, RZ, R0 ;  /* 0x000000ffff769224 */ /* 0x008fe400078e0000 */
[----:B------:R-:W-:Y:S01]  /*c590*/  @!P1 IMAD.MOV.U32 R119, RZ, RZ, R121 ;  /* 0x000000ffff779224 */ /* 0x000fe200078e0079 */
        /* <DEDUP_REMOVED lines=184> */
[----:B------:R-:W1:Y:S04]  /*d120*/  LDL R118, [R1+0x27c] ;  /* 0x00027c0001767983 */ /* 0x000e680000100800 */
[----:B------:R-:W1:Y:S01]  /*d130*/  LDL R119, [R1+0x280] ;  /* 0x0002800001777983 */ /* 0x000e620000100800 */
[----:B------:R-:W2:Y:S01]  /*d140*/  S2R R121, SR_TID.X ;  /* 0x0000000000797919 */ /* 0x000ea20000002100 */
[----:B0-----:R-:W-:-:S04]  /*d150*/  SHF.R.U32.HI R159, RZ, 0x6, R159 ;  /* 0x00000006ff9f7819 */ /* 0x001fc8000001169f */
[----:B------:R-:W-:-:S04]  /*d160*/  SGXT.U32 R159, R159, 0x1 ;  /* 0x000000019f9f781a */ /* 0x000fc80000000000 */
[----:B------:R-:W-:-:S04]  /*d170*/  LOP3.LUT R159, R159, 0x74, RZ, 0xfc, !PT ;  /* 0x000000749f9f7812 */ /* 0x000fc800078efcff */
[----:B------:R-:W-:Y:S02]  /*d180*/  ISETP.GE.AND P0, PT, R159, UR13, PT ;  /* 0x0000000d9f007c0c */ /* 0x000fe4000bf06270 */
[----:B------:R-:W3:Y:S01]  /*d190*/  LDL R159, [R1+0x264] ;  /* 0x00026400019f7983 */ /* 0x000ee20000100800 */
[----:B--2---:R-:W-:-:S04]  /*d1a0*/  SHF.R.U32.HI R121, RZ, 0x6, R121 ;  /* 0x00000006ff797819 */ /* 0x004fc80000011679 */
[----:B------:R-:W-:-:S04]  /*d1b0*/  SGXT.U32 R121, R121, 0x1 ;  /* 0x000000017979781a */ /* 0x000fc80000000000 */
[----:B------:R-:W-:-:S04]  /*d1c0*/  LOP3.LUT R121, R121, 0x76, RZ, 0xfc, !PT ;  /* 0x0000007679797812 */ /* 0x000fc800078efcff */
[----:B------:R-:W-:Y:S02]  /*d1d0*/  ISETP.GE.AND P1, PT, R121, UR13, PT ;  /* 0x0000000d79007c0c */ /* 0x000fe4000bf26270 */
[----:B-1----:R-:W-:-:S04]  /*d1e0*/  @!P0 LOP3.LUT R119, R119, R118, RZ, 0x3c, !PT ;  /* 0x0000007677778212 */ /* 0x002fc800078e3cff */
[----:B------:R-:W-:-:S04]  /*d1f0*/  @!P0 LOP3.LUT R118, R119, R118, RZ, 0x3c, !PT ;  /* 0x0000007677768212 */ /* 0x000fc800078e3cff */
[----:B------:R-:W-:-:S05]  /*d200*/  @!P0 LOP3.LUT R119, R119, R118, RZ, 0x3c, !PT ;  /* 0x0000007677778212 */ /* 0x000fca00078e3cff */
[----:B------:R0:W2:Y:S02]  /*d210*/  @!P0 LDG.E.U8 R162, desc[UR18][R118.64] ;  /* 0x0000001276a28981 */ /* 0x0000a4000c1e1100 */
[----:B0-----:R-:W-:Y:S02]  /*d220*/  @!P1 IMAD.MOV.U32 R118, RZ, RZ, R13 ;  /* 0x000000ffff769224 */ /* 0x001fe400078e000d */
[----:B------:R-:W-:Y:S01]  /*d230*/  @!P1 IMAD.MOV.U32 R119, RZ, RZ, R120 ;  /* 0x000000ffff779224 */ /* 0x000fe200078e0078 */
[----:B------:R-:W0:Y:S04]  /*d240*/  S2R R121, SR_TID.X ;  /* 0x0000000000797919 */ /* 0x000e280000002100 */
[----:B------:R1:W2:Y:S01]  /*d250*/  @!P1 LDG.E.U8 R161, desc[UR18][R118.64] ;  /* 0x0000001276a19981 */ /* 0x0002a2000c1e1100 */
[----:B------:R-:W4:Y:S01]  /*d260*/  S2R R13, SR_TID.X ;  /* 0x00000000000d7919 */ /* 0x000f220000002100 */
[----:B------:R-:W-:-:S02]  /*d270*/  PRMT R157, RZ, 0x7610, R157 ;  /* 0x00007610ff9d7816 */ /* 0x000fc4000000009d */
[----:B------:R-:W-:Y:S01]  /*d280*/  PRMT R154, RZ, 0x7610, R154 ;  /* 0x00007610ff9a7816 */ /* 0x000fe2000000009a */
[----:B------:R-:W2:Y:S04]  /*d290*/  LDL R120, [R1+0x258] ;  /* 0x0002580001787983 */ /* 0x000ea80000100800 */
[----:B------:R-:W1:Y:S04]  /*d2a0*/  LDL R118, [R1+0x26c] ;  /* 0x00026c0001767983 */ /* 0x000e680000100800 */
[----:B------:R-:W1:Y:S01]  /*d2b0*/  LDL R119, [R1+0x270] ;  /* 0x0002700001777983 */ /* 0x000e620000100800 */
[----:B0-----:R-:W-:-:S04]  /*d2c0*/  SHF.R.U32.HI R121, RZ, 0x6, R121 ;  /* 0x00000006ff797819 */ /* 0x001fc80000011679 */
[----:B------:R-:W-:-:S04]  /*d2d0*/  SGXT.U32 R121, R121, 0x1 ;  /* 0x000000017979781a */ /* 0x000fc80000000000 */
[----:B------:R-:W-:-:S04]  /*d2e0*/  LOP3.LUT R121, R121, 0x78, RZ, 0xfc, !PT ;  /* 0x0000007879797812 */ /* 0x000fc800078efcff */
[----:B------:R-:W-:Y:S02]  /*d2f0*/  ISETP.GE.AND P0, PT, R121, UR13, PT ;  /* 0x0000000d79007c0c */ /* 0x000fe4000bf06270 */
[----:B----4-:R-:W-:Y:S01]  /*d300*/  SHF.R.U32.HI R13, RZ, 0x6, R13 ;  /* 0x00000006ff0d7819 */ /* 0x010fe2000001160d */
[----:B------:R-:W4:Y:S03]  /*d310*/  LDL R121, [R1+0x254] ;  /* 0x0002540001797983 */ /* 0x000f260000100800 */
[----:B------:R-:W-:-:S04]  /*d320*/  SGXT.U32 R13, R13, 0x1 ;  /* 0x000000010d0d781a */ /* 0x000fc80000000000 */
[----:B------:R-:W-:-:S04]  /*d330*/  LOP3.LUT R13, R13, 0x7a, RZ, 0xfc, !PT ;  /* 0x0000007a0d0d7812 */ /* 0x000fc800078efcff */
[----:B------:R-:W-:Y:S02]  /*d340*/  ISETP.GE.AND P1, PT, R13, UR13, PT ;  /* 0x0000000d0d007c0c */ /* 0x000fe4000bf26270 */
[----:B------:R-:W4:Y:S01]  /*d350*/  LDL.LU R13, [R1+0x6c0] ;  /* 0x0006c000010d7983 */ /* 0x000f220000300800 */
[----:B-1----:R-:W-:-:S04]  /*d360*/  @!P0 LOP3.LUT R119, R119, R118, RZ, 0x3c, !PT ;  /* 0x0000007677778212 */ /* 0x002fc800078e3cff */
[----:B------:R-:W-:-:S04]  /*d370*/  @!P0 LOP3.LUT R118, R119, R118, RZ, 0x3c, !PT ;  /* 0x0000007677768212 */ /* 0x000fc800078e3cff */
[----:B------:R-:W-:-:S05]  /*d380*/  @!P0 LOP3.LUT R119, R119, R118, RZ, 0x3c, !PT ;  /* 0x0000007677778212 */ /* 0x000fca00078e3cff */
[----:B------:R0:W4:Y:S02]  /*d390*/  @!P0 LDG.E.U8 R157, desc[UR18][R118.64] ;  /* 0x00000012769d8981 */ /* 0x000124000c1e1100 */
[----:B0-----:R-:W0:Y:S01]  /*d3a0*/  S2R R119, SR_TID.X ;  /* 0x0000000000777919 */ /* 0x001e220000002100 */
[----:B------:R-:W-:Y:S01]  /*d3b0*/  @!P1 IMAD.MOV.U32 R118, RZ, RZ, R0 ;  /* 0x000000ffff769224 */ /* 0x000fe200078e0000 */
[----:B0-----:R-:W-:-:S04]  /*d3c0*/  SHF.R.U32.HI R119, RZ, 0x6, R119 ;  /* 0x00000006ff777819 */ /* 0x001fc80000011677 */
[----:B------:R-:W-:-:S04]  /*d3d0*/  SGXT.U32 R119, R119, 0x1 ;  /* 0x000000017777781a */ /* 0x000fc80000000000 */
[----:B------:R-:W-:-:S04]  /*d3e0*/  LOP3.LUT R119, R119, 0x7c, RZ, 0xfc, !PT ;  /* 0x0000007c77777812 */ /* 0x000fc800078efcff */
[----:B------:R-:W-:Y:S01]  /*d3f0*/  ISETP.GE.AND P0, PT, R119, UR13, PT ;  /* 0x0000000d77007c0c */ /* 0x000fe2000bf06270 */
[----:B---3--:R-:W-:-:S05]  /*d400*/  @!P1 IMAD.MOV.U32 R119, RZ, RZ, R159 ;  /* 0x000000ffff779224 */ /* 0x008fca00078e009f */
[----:B------:R0:W3:Y:S04]  /*d410*/  @!P1 LDG.E.U8 R154, desc[UR18][R118.64] ;  /* 0x00000012769a9981 */ /* 0x0000e8000c1e1100 */
[----:B------:R-:W0:Y:S04]  /*d420*/  LDL R118, [R1+0x25c] ;  /* 0x00025c0001767983 */ /* 0x000e280000100800 */
[----:B------:R-:W0:Y:S01]  /*d430*/  LDL R119, [R1+0x260] ;  /* 0x0002600001777983 */ /* 0x000e220000100800 */
[----:B------:R-:W1:Y:S01]  /*d440*/  S2R R0, SR_TID.X ;  /* 0x0000000000007919 */ /* 0x000e620000002100 */
[----:B------:R-:W2:Y:S01]  /*d450*/  S2R R159, SR_TID.X ;  /* 0x00000000009f7919 */ /* 0x000ea20000002100 */
[----:B------:R-:W-:-:S02]  /*d460*/  PRMT R153, RZ, 0x7610, R153 ;  /* 0x00007610ff997816 */ /* 0x000fc40000000099 */
[----:B------:R-:W-:Y:S02]  /*d470*/  PRMT R150, RZ, 0x7610, R150 ;  /* 0x00007610ff967816 */ /* 0x000fe40000000096 */
[----:B-1----:R-:W-:-:S04]  /*d480*/  LEA.HI R0, R0, 0x7e, RZ, 0x1a ;  /* 0x0000007e00007811 */ /* 0x002fc800078fd0ff */
[----:B------:R-:W-:Y:S02]  /*d490*/  ISETP.GE.AND P1, PT, R0, UR13, PT ;  /* 0x0000000d00007c0c */ /* 0x000fe4000bf26270 */
[----:B--2---:R-:W-:Y:S01]  /*d4a0*/  LOP3.LUT R159, R159, 0x7f, RZ, 0xc0, !PT ;  /* 0x0000007f9f9f7812 */ /* 0x004fe200078ec0ff */
[----:B------:R-:W2:Y:S01]  /*d4b0*/  LDL.LU R0, [R1+0x8] ;  /* 0x0000080001007983 */ /* 0x000ea20000300800 */
[----:B0-----:R-:W-:-:S04]  /*d4c0*/  @!P0 LOP3.LUT R119, R119, R118, RZ, 0x3c, !PT ;  /* 0x0000007677778212 */ /* 0x001fc800078e3cff */
[----:B------:R-:W-:-:S04]  /*d4d0*/  @!P0 LOP3.LUT R118, R119, R118, RZ, 0x3c, !PT ;  /* 0x0000007677768212 */ /* 0x000fc800078e3cff */
[----:B------:R-:W-:-:S05]  /*d4e0*/  @!P0 LOP3.LUT R119, R119, R118, RZ, 0x3c, !PT ;  /* 0x0000007677778212 */ /* 0x000fca00078e3cff */
[----:B------:R0:W3:Y:S02]  /*d4f0*/  @!P0 LDG.E.U8 R153, desc[UR18][R118.64] ;  /* 0x0000001276998981 */ /* 0x0000e4000c1e1100 */
[----:B0-----:R-:W-:Y:S02]  /*d500*/  @!P1 IMAD.MOV.U32 R118, RZ, RZ, R120 ;  /* 0x000000ffff769224 */ /* 0x001fe400078e0078 */
[----:B----4-:R-:W-:-:S05]  /*d510*/  @!P1 IMAD.MOV.U32 R119, RZ, RZ, R121 ;  /* 0x000000ffff779224 */ /* 0x010fca00078e0079 */
[----:B------:R0:W4:Y:S01]  /*d520*/  @!P1 LDG.E.U8 R150, desc[UR18][R118.64] ;  /* 0x0000001276969981 */ /* 0x000122000c1e1100 */
[----:B------:R-:W-:Y:S01]  /*d530*/  BAR.SYNC.DEFER_BLOCKING 0x0 ;  /* 0x0000000000007b1d */ /* 0x000fe20000010000 */
[----:B------:R-:W-:Y:S02]  /*d540*/  ISETP.GE.AND P0, PT, R159, UR13, PT ;  /* 0x0000000d9f007c0c */ /* 0x000fe4000bf06270 */
[----:B0-----:R-:W-:-:S03]  /*d550*/  PRMT R118, RZ, 0x7610, R118 ;  /* 0x00007610ff767816 */ /* 0x001fc60000000076 */
[----:B------:R-:W2:Y:S04]  /*d560*/  LDL R159, [R1+0x15c] ;  /* 0x00015c00019f7983 */ /* 0x000ea80000100800 */
[----:B------:R0:W-:Y:S04]  /*d570*/  STL [R1+0x574], R91 ;  /* 0x0005745b01007387 */ /* 0x0001e80000100800 */
[----:B------:R-:W-:Y:S02]  /*d580*/  @!P0 IMAD.MOV.U32 R120, RZ, RZ, R91 ;  /* 0x000000ffff788224 */ /* 0x000fe400078e005b */
[----:B------:R-:W-:Y:S01]  /*d590*/  @!P0 IMAD.MOV.U32 R121, RZ, RZ, R18 ;  /* 0x000000ffff798224 */ /* 0x000fe200078e0012 */
[----:B0-----:R-:W3:Y:S04]  /*d5a0*/  LDL.LU R91, [R1+0x18] ;  /* 0x00001800015b7983 */ /* 0x001ee80000300800 */
[----:B------:R0:W-:Y:S04]  /*d5b0*/  STL [R1+0x570], R18 ;  /* 0x0005701201007387 */ /* 0x0001e80000100800 */
[----:B------:R1:W4:Y:S04]  /*d5c0*/  @!P0 LDG.E.U8 R118, desc[UR18][R120.64] ;  /* 0x0000001278768981 */ /* 0x000328000c1e1100 */
[----:B0-----:R-:W4:Y:S04]  /*d5d0*/  LDL.LU R18, [R1+0x10] ;  /* 0x0000100001127983 */ /* 0x001f280000300800 */
[----:B------:R-:W1:Y:S04]  /*d5e0*/  LDL R120, [R1+0x458] ;  /* 0x0004580001787983 */ /* 0x000e680000100800 */
[----:B------:R-:W1:Y:S01]  /*d5f0*/  LDL R121, [R1+0x45c] ;  /* 0x00045c0001797983 */ /* 0x000e620000100800 */
[----:B------:R-:W-:-:S02]  /*d600*/  PRMT R148, RZ, 0x7610, R148 ;  /* 0x00007610ff947816 */ /* 0x000fc40000000094 */
[----:B-1----:R-:W-:-:S04]  /*d610*/  @!P0 LOP3.LUT R121, R121, R120, RZ, 0x3c, !PT ;  /* 0x0000007879798212 */ /* 0x002fc800078e3cff */
[----:B------:R-:W-:-:S04]  /*d620*/  @!P0 LOP3.LUT R120, R121, R120, RZ, 0x3c, !PT ;  /* 0x0000007879788212 */ /* 0x000fc800078e3cff */
[----:B------:R-:W-:-:S05]  /*d630*/  @!P0 LOP3.LUT R121, R121, R120, RZ, 0x3c, !PT ;  /* 0x0000007879798212 */ /* 0x000fca00078e3cff */
[----:B------:R0:W4:Y:S04]  /*d640*/  @!P0 LDG.E.U8 R148, desc[UR18][R120.64] ;  /* 0x0000001278948981 */ /* 0x000128000c1e1100 */
[----:B------:R-:W0:Y:S04]  /*d650*/  LDL R120, [R1+0x218] ;  /* 0x0002180001787983 */ /* 0x000e280000100800 */
[----:B------:R-:W0:Y:S01]  /*d660*/  LDL R121, [R1+0x21c] ;  /* 0x00021c0001797983 */ /* 0x000e220000100800 */
[----:B------:R-:W-:Y:S02]  /*d670*/  PRMT R147, RZ, 0x7610, R147 ;  /* 0x00007610ff937816 */ /* 0x000fe40000000093 */
[----:B0-----:R-:W-:-:S04]  /*d680*/  @!P0 LOP3.LUT R121, R121, R120, RZ, 0x3c, !PT ;  /* 0x0000007879798212 */ /* 0x001fc800078e3cff */
        /* <DEDUP_REMOVED lines=17> */
[----:B------:R-:W3:Y:S01]  /*d7a0*/  LDL R121, [R1+0x158] ;  /* 0x0001580001797983 */ /* 0x000ee20000100800 */
[----:B------:R-:W-:Y:S01]  /*d7b0*/  PRMT R144, RZ, 0x7610, R144 ;  /* 0x00007610ff907816 */ /* 0x000fe20000000090 */
[----:B--2---:R-:W-:Y:S01]  /*d7c0*/  @!P0 IMAD.MOV.U32 R120, RZ, RZ, R159 ;  /* 0x000000ffff788224 */ /* 0x004fe200078e009f */
[----:B------:R-:W-:Y:S01]  /*d7d0*/  PRMT R143, RZ, 0x7610, R143 ;  /* 0x00007610ff8f7816 */ /* 0x000fe2000000008f */
[----:B------:R0:W-:Y:S04]  /*d7e0*/  STS.U8 [R9+UR7+0x4000], R142 ;  /* 0x0040008e09007988 */ /* 0x0001e80008000007 */
[----:B------:R1:W-:Y:S04]  /*d7f0*/  STS.U8 [R9+UR7+0x4002], R141 ;  /* 0x0040028d09007988 */ /* 0x0003e80008000007 */
[----:B------:R-:W2:Y:S04]  /*d800*/  LDL R159, [R1+0x1c] ;  /* 0x00001c00019f7983 */ /* 0x000ea80000100800 */
[----:B---3--:R3:W4:Y:S04]  /*d810*/  @!P0 LDG.E.U8 R144, desc[UR18][R120.64] ;  /* 0x0000001278908981 */ /* 0x008728000c1e1100 */
[----:B------:R-:W3:Y:S04]  /*d820*/  LDL R120, [R1+0x118] ;  /* 0x0001180001787983 */ /* 0x000ee80000100800 */
[----:B------:R-:W3:Y:S02]  /*d830*/  LDL R121, [R1+0x11c] ;  /* 0x00011c0001797983 */ /* 0x000ee40000100800 */
[----:B---3--:R-:W-:-:S04]  /*d840*/  @!P0 LOP3.LUT R121, R121, R120, RZ, 0x3c, !PT ;  /* 0x0000007879798212 */ /* 0x008fc800078e3cff */
[----:B------:R-:W-:-:S04]  /*d850*/  @!P0 LOP3.LUT R120, R121, R120, RZ, 0x3c, !PT ;  /* 0x0000007879788212 */ /* 0x000fc800078e3cff */
[----:B------:R-:W-:-:S05]  /*d860*/  @!P0 LOP3.LUT R121, R121, R120, RZ, 0x3c, !PT ;  /* 0x0000007879798212 */ /* 0x000fca00078e3cff */
[----:B------:R3:W4:Y:S04]  /*d870*/  @!P0 LDG.E.U8 R143, desc[UR18][R120.64] ;  /* 0x00000012788f8981 */ /* 0x000728000c1e1100 */
[----:B------:R-:W3:Y:S04]  /*d880*/  LDL R120, [R1+0xd8] ;  /* 0x0000d80001787983 */ /* 0x000ee80000100800 */
[----:B------:R-:W3:Y:S01]  /*d890*/  LDL R121, [R1+0xdc] ;  /* 0x0000dc0001797983 */ /* 0x000ee20000100800 */
[----:B0-----:R-:W-:Y:S02]  /*d8a0*/  PRMT R142, RZ, 0x7610, R142 ;  /* 0x00007610ff8e7816 */ /* 0x001fe4000000008e */
[----:B---3--:R-:W-:-:S04]  /*d8b0*/  @!P0 LOP3.LUT R121, R121, R120, RZ, 0x3c, !PT ;  /* 0x0000007879798212 */ /* 0x008fc800078e3cff */
[----:B------:R-:W-:-:S04]  /*d8c0*/  @!P0 LOP3.LUT R120, R121, R120, RZ, 0x3c, !PT ;  /* 0x0000007879788212 */ /* 0x000fc800078e3cff */
[----:B------:R-:W-:-:S05]  /*d8d0*/  @!P0 LOP3.LUT R121, R121, R120, RZ, 0x3c, !PT ;  /* 0x0000007879798212 */ /* 0x000fca00078e3cff */
[----:B------:R0:W3:Y:S04]  /*d8e0*/  @!P0 LDG.E.U8 R142, desc[UR18][R120.64] ;  /* 0x00000012788e8981 */ /* 0x0000e8000c1e1100 */
[----:B------:R-:W0:Y:S04]  /*d8f0*/  LDL R120, [R1+0x98] ;  /* 0x0000980001787983 */ /* 0x000e280000100800 */
[----:B------:R-:W0:Y:S01]  /*d900*/  LDL R121, [R1+0x9c] ;  /* 0x00009c0001797983 */ /* 0x000e220000100800 */
[----:B-1----:R-:W-:Y:S02]  /*d910*/  PRMT R141, RZ, 0x7610, R141 ;  /* 0x00007610ff8d7816 */ /* 0x002fe4000000008d */
[----:B0-----:R-:W-:-:S04]  /*d920*/  @!P0 LOP3.LUT R121, R121, R120, RZ, 0x3c, !PT ;  /* 0x0000007879798212 */ /* 0x001fc800078e3cff */
[----:B------:R-:W-:-:S04]  /*d930*/  @!P0 LOP3.LUT R120, R121, R120, RZ, 0x3c, !PT ;  /* 0x0000007879788212 */ /* 0x000fc800078e3cff */
[----:B------:R-:W-:-:S05]  /*d940*/  @!P0 LOP3.LUT R121, R121, R120, RZ, 0x3c, !PT ;  /* 0x0000007879798212 */ /* 0x000fca00078e3cff */
[----:B------:R0:W3:Y:S04]  /*d950*/  @!P0 LDG.E.U8 R141, desc[UR18][R120.64] ;  /* 0x00000012788d8981 */ /* 0x0000e8000c1e1100 */
[----:B------:R-:W0:Y:S04]  /*d960*/  LDL R120, [R1+0x58] ;  /* 0x0000580001787983 */ /* 0x000e280000100800 */
[----:B------:R-:W0:Y:S04]  /*d970*/  LDL R121, [R1+0x5c] ;  /* 0x00005c0001797983 */ /* 0x000e280000100800 */
[----:B------:R1:W-:Y:S04]  /*d980*/  STS.U8 [R9+UR7+0x4004], R140 ;  /* 0x0040048c09007988 */ /* 0x0003e80008000007 */
[----:B------:R2:W-:Y:S01]  /*d990*/  STS.U8 [R9+UR7+0x4006], R139 ;  /* 0x0040068b09007988 */ /* 0x0005e20008000007 */
[----:B-1----:R-:W-:-:S02]  /*d9a0*/  PRMT R140, RZ, 0x7610, R140 ;  /* 0x00007610ff8c7816 */ /* 0x002fc4000000008c */
[----:B--2---:R-:W-:Y:S01]  /*d9b0*/  PRMT R139, RZ, 0x7610, R139 ;  /* 0x00007610ff8b7816 */ /* 0x004fe2000000008b */
[----:B------:R1:W-:Y:S04]  /*d9c0*/  STS.U8 [R9+UR7+0x4008], R138 ;  /* 0x0040088a09007988 */ /* 0x0003e80008000007 */
[----:B------:R2:W-:Y:S01]  /*d9d0*/  STS.U8 [R9+UR7+0x400a], R137 ;  /* 0x00400a8909007988 */ /* 0x0005e20008000007 */
[----:B-1----:R-:W-:Y:S02]  /*d9e0*/  PRMT R138, RZ, 0x7610, R138 ;  /* 0x00007610ff8a7816 */ /* 0x002fe4000000008a */
[----:B--2---:R-:W-:Y:S01]  /*d9f0*/  PRMT R137, RZ, 0x7610, R137 ;  /* 0x00007610ff897816 */ /* 0x004fe20000000089 */
[----:B------:R1:W-:Y:S04]  /*da00*/  STS.U8 [R9+UR7+0x400c], R136 ;  /* 0x00400c8809007988 */ /* 0x0003e80008000007 */
[----:B------:R2:W-:Y:S01]  /*da10*/  STS.U8 [R9+UR7+0x400e], R135 ;  /* 0x00400e8709007988 */ /* 0x0005e20008000007 */
[----:B-1----:R-:W-:-:S02]  /*da20*/  PRMT R136, RZ, 0x7610, R136 ;  /* 0x00007610ff887816 */ /* 0x002fc40000000088 */
[----:B--2---:R-:W-:Y:S01]  /*da30*/  PRMT R135, RZ, 0x7610, R135 ;  /* 0x00007610ff877816 */ /* 0x004fe20000000087 */
[----:B------:R1:W-:Y:S04]  /*da40*/  STS.U8 [R8+UR7+0x4000], R134 ;  /* 0x0040008608007988 */ /* 0x0003e80008000007 */
[----:B------:R2:W-:Y:S01]  /*da50*/  STS.U8 [R8+UR7+0x4002], R133 ;  /* 0x0040028508007988 */ /* 0x0005e20008000007 */
[----:B-1----:R-:W-:Y:S02]  /*da60*/  PRMT R134, RZ, 0x7610, R134 ;  /* 0x00007610ff867816 */ /* 0x002fe40000000086 */
[----:B--2---:R-:W-:Y:S02]  /*da70*/  PRMT R133, RZ, 0x7610, R133 ;  /* 0x00007610ff857816 */ /* 0x004fe40000000085 */
[----:B0-----:R-:W-:-:S04]  /*da80*/  @!P0 LOP3.LUT R121, R121, R120, RZ, 0x3c, !PT ;  /* 0x0000007879798212 */ /* 0x001fc800078e3cff */
[----:B------:R-:W-:-:S04]  /*da90*/  @!P0 LOP3.LUT R120, R121, R120, RZ, 0x3c, !PT ;  /* 0x0000007879788212 */ /* 0x000fc800078e3cff */
[----:B------:R-:W-:-:S05]  /*daa0*/  @!P0 LOP3.LUT R121, R121, R120, RZ, 0x3c, !PT ;  /* 0x0000007879798212 */ /* 0x000fca00078e3cff */
[----:B------:R0:W2:Y:S02]  /*dab0*/  @!P0 LDG.E.U8 R140, desc[UR18][R120.64] ;  /* 0x00000012788c8981 */ /* 0x0000a4000c1e1100 */
[----:B0-----:R-:W-:Y:S02]  /*dac0*/  @!P0 IMAD.MOV.U32 R120, RZ, RZ, R159 ;  /* 0x000000ffff788224 */ /* 0x001fe400078e009f */
[----:B------:R-:W-:Y:S01]  /*dad0*/  @!P0 IMAD.MOV.U32 R121, RZ, RZ, R91 ;  /* 0x000000ffff798224 */ /* 0x000fe200078e005b */
[----:B------:R-:W4:Y:S04]  /*dae0*/  LDL R159, [R1+0x1d4] ;  /* 0x0001d400019f7983 */ /* 0x000f280000100800 */
[----:B------:R0:W2:Y:S02]  /*daf0*/  @!P0 LDG.E.U8 R139, desc[UR18][R120.64] ;  /* 0x00000012788b8981 */ /* 0x0000a4000c1e1100 */
[----:B0-----:R-:W-:-:S02]  /*db00*/  @!P0 IMAD.MOV.U32 R120, RZ, RZ, R244 ;  /* 0x000000ffff788224 */ /* 0x001fc400078e00f4 */
[----:B------:R-:W-:Y:S01]  /*db10*/  @!P0 IMAD.MOV.U32 R121, RZ, RZ, R243 ;  /* 0x000000ffff798224 */ /* 0x000fe200078e00f3 */
[----:B------:R0:W-:Y:S04]  /*db20*/  STL [R1+0x584], R91 ;  /* 0x0005845b01007387 */ /* 0x0001e80000100800 */
[----:B------:R1:W2:Y:S04]  /*db30*/  @!P0 LDG.E.U8 R138, desc[UR18][R120.64] ;  /* 0x00000012788a8981 */ /* 0x0002a8000c1e1100 */
[----:B0-----:R-:W3:Y:S01]  /*db40*/  LDL.LU R91, [R1+0xc] ;  /* 0x00000c00015b7983 */ /* 0x001ee20000300800 */
[----:B-1----:R-:W-:-:S02]  /*db50*/  @!P0 IMAD.MOV.U32 R120, RZ, RZ, R228 ;  /* 0x000000ffff788224 */ /* 0x002fc400078e00e4 */
[----:B------:R-:W-:Y:S01]  /*db60*/  @!P0 IMAD.MOV.U32 R121, RZ, RZ, R227 ;  /* 0x000000ffff798224 */ /* 0x000fe200078e00e3 */
[----:B------:R0:W-:Y:S04]  /*db70*/  STL [R1+0x57c], R244 ;  /* 0x00057cf401007387 */ /* 0x0001e80000100800 */
[----:B------:R1:W2:Y:S04]  /*db80*/  @!P0 LDG.E.U8 R137, desc[UR18][R120.64] ;  /* 0x0000001278898981 */ /* 0x0002a8000c1e1100 */
[----:B0-----:R-:W2:Y:S01]  /*db90*/  LDL.LU R244, [R1+0x4] ;  /* 0x0000040001f47983 */ /* 0x001ea20000300800 */
[----:B-1----:R-:W-:-:S03]  /*dba0*/  @!P0 IMAD.MOV.U32 R120, RZ, RZ, R212 ;  /* 0x000000ffff788224 */ /* 0x002fc600078e00d4 */
[----:B------:R0:W-:Y:S01]  /*dbb0*/  STL [R1+0x578], R243 ;  /* 0x000578f301007387 */ /* 0x0001e20000100800 */
[----:B------:R-:W-:-:S05]  /*dbc0*/  @!P0 IMAD.MOV.U32 R121, RZ, RZ, R211 ;  /* 0x000000ffff798224 */ /* 0x000fca00078e00d3 */
[----:B------:R1:W2:Y:S04]  /*dbd0*/  @!P0 LDG.E.U8 R136, desc[UR18][R120.64] ;  /* 0x0000001278888981 */ /* 0x0002a8000c1e1100 */
[----:B0-----:R-:W3:Y:S04]  /*dbe0*/  LDL R243, [R1+0x1d0] ;  /* 0x0001d00001f37983 */ /* 0x001ee80000100800 */
[----:B------:R0:W-:Y:S01]  /*dbf0*/  STL [R1+0x588], R228 ;  /* 0x000588e401007387 */ /* 0x0001e20000100800 */
[----:B-1----:R-:W-:Y:S02]  /*dc00*/  @!P0 IMAD.MOV.U32 R120, RZ, RZ, R196 ;  /* 0x000000ffff788224 */ /* 0x002fe400078e00c4 */
[----:B------:R-:W-:-:S05]  /*dc10*/  @!P0 IMAD.MOV.U32 R121, RZ, RZ, R195 ;  /* 0x000000ffff798224 */ /* 0x000fca00078e00c3 */
[----:B------:R1:W2:Y:S04]  /*dc20*/  @!P0 LDG.E.U8 R135, desc[UR18][R120.64] ;  /* 0x0000001278878981 */ /* 0x0002a8000c1e1100 */
[----:B0-----:R-:W2:Y:S04]  /*dc30*/  LDL.LU R228, [R1+0x38] ;  /* 0x0000380001e47983 */ /* 0x001ea80000300800 */
[----:B------:R0:W-:Y:S01]  /*dc40*/  STL [R1+0x580], R227 ;  /* 0x000580e301007387 */ /* 0x0001e20000100800 */
[----:B-1----:R-:W-:Y:S02]  /*dc50*/  @!P0 IMAD.MOV.U32 R120, RZ, RZ, R110 ;  /* 0x000000ffff788224 */ /* 0x002fe400078e006e */
[----:B------:R-:W-:-:S05]  /*dc60*/  @!P0 IMAD.MOV.U32 R121, RZ, RZ, R23 ;  /* 0x000000ffff798224 */ /* 0x000fca00078e0017 */
[----:B------:R1:W2:Y:S04]  /*dc70*/  @!P0 LDG.E.U8 R134, desc[UR18][R120.64] ;  /* 0x0000001278868981 */ /* 0x0002a8000c1e1100 */
[----:B0-----:R-:W2:Y:S04]  /*dc80*/  LDL.LU R227, [R1+0x30] ;  /* 0x0000300001e37983 */ /* 0x001ea80000300800 */
[----:B------:R0:W-:Y:S04]  /*dc90*/  STL [R1+0x590], R212 ;  /* 0x000590d401007387 */ /* 0x0001e80000100800 */
[----:B0-----:R-:W2:Y:S04]  /*dca0*/  LDL.LU R212, [R1+0x40] ;  /* 0x0000400001d47983 */ /* 0x001ea80000300800 */
[----:B------:R0:W-:Y:S01]  /*dcb0*/  STL [R1+0x58c], R211 ;  /* 0x00058cd301007387 */ /* 0x0001e20000100800 */
[----:B-1----:R-:W-:-:S03]  /*dcc0*/  @!P0 IMAD.MOV.U32 R120, RZ, RZ, R102 ;  /* 0x000000ffff788224 */ /* 0x002fc600078e0066 */
[----:B0-----:R-:W2:Y:S04]  /*dcd0*/  LDL.LU R211, [R1+0x14] ;  /* 0x0000140001d37983 */ /* 0x001ea80000300800 */
[----:B------:R0:W-:Y:S01]  /*dce0*/  STL [R1+0x594], R9 ;  /* 0x0005940901007387 */ /* 0x0001e20000100800 */
[----:B------:R-:W-:-:S05]  /*dcf0*/  @!P0 IMAD.MOV.U32 R121, RZ, RZ, R12 ;  /* 0x000000ffff798224 */ /* 0x000fca00078e000c */
[----:B------:R1:W2:Y:S04]  /*dd00*/  @!P0 LDG.E.U8 R133, desc[UR18][R120.64] ;  /* 0x0000001278858981 */ /* 0x0002a8000c1e1100 */
[----:B0-----:R-:W2:Y:S04]  /*dd10*/  LDL.LU R9, [R1+0x48] ;  /* 0x0000480001097983 */ /* 0x001ea80000300800 */
[----:B------:R0:W-:Y:S04]  /*dd20*/  STL [R1+0x59c], R196 ;  /* 0x00059cc401007387 */ /* 0x0001e80000100800 */
[----:B0-----:R-:W2:Y:S04]  /*dd30*/  LDL.LU R196, [R1+0x50] ;  /* 0x0000500001c47983 */ /* 0x001ea80000300800 */
[----:B------:R0:W-:Y:S04]  /*dd40*/  STL [R1+0x598], R195 ;  /* 0x000598c301007387 */ /* 0x0001e80000100800 */
[----:B0-----:R-:W4:Y:S04]  /*dd50*/  LDL R195, [R1+0x214] ;  /* 0x0002140001c37983 */ /* 0x001f280000100800 */
[----:B------:R0:W-:Y:S04]  /*dd60*/  STL [R1+0x5a4], R110 ;  /* 0x0005a46e01007387 */ /* 0x0001e80000100800 */
[----:B0-----:R-:W2:Y:S04]  /*dd70*/  LDL R110, [R1+0x194] ;  /* 0x00019400016e7983 */ /* 0x001ea80000100800 */
[----:B------:R0:W-:Y:S04]  /*dd80*/  STL [R1+0x5a0], R23 ;  /* 0x0005a01701007387 */ /* 0x0001e80000100800 */
[----:B0-----:R-:W2:Y:S04]  /*dd90*/  LDL R23, [R1+0x190] ;  /* 0x0001900001177983 */ /* 0x001ea80000100800 */
[----:B------:R0:W-:Y:S04]  /*dda0*/  STL [R1+0x5ac], R102 ;  /* 0x0005ac6601007387 */ /* 0x0001e80000100800 */
[----:B0-----:R-:W2:Y:S04]  /*ddb0*/  LDL.LU R102, [R1+0x3c] ;  /* 0x00003c0001667983 */ /* 0x001ea80000300800 */
[----:B------:R0:W-:Y:S04]  /*ddc0*/  STL [R1+0x5a8], R12 ;  /* 0x0005a80c01007387 */ /* 0x0001e80000100800 */
[----:B------:R-:W1:Y:S04]  /*ddd0*/  LDL R120, [R1+0x23c] ;  /* 0x00023c0001787983 */ /* 0x000e680000100800 */
[----:B------:R-:W1:Y:S04]  /*dde0*/  LDL R121, [R1+0x450] ;  /* 0x0004500001797983 */ /* 0x000e680000100800 */
[----:B0-----:R-:W3:Y:S04]  /*ddf0*/  LDL R12, [R1+0x210] ;  /* 0x00021000010c7983 */ /* 0x001ee80000100800 */
[----:B------:R0:W-:Y:S04]  /*de00*/  STS.U8 [R8+UR7+0x4004], R132 ;  /* 0x0040048408007988 */ /* 0x0001e80008000007 */
[----:B------:R0:W-:Y:S02]  /*de10*/  STS.U8 [R8+UR7+0x4006], R131 ;  /* 0x0040068308007988 */ /* 0x0001e40008000007 */
[----:B0-----:R-:W-:-:S02]  /*de20*/  PRMT R132, RZ, 0x7610, R132 ;  /* 0x00007610ff847816 */ /* 0x001fc40000000084 */
[----:B------:R-:W-:Y:S01]  /*de30*/  PRMT R131, RZ, 0x7610, R131 ;  /* 0x00007610ff837816 */ /* 0x000fe20000000083 */
[----:B------:R0:W-:Y:S04]  /*de40*/  STS.U8 [R8+UR7+0x4008], R130 ;  /* 0x0040088208007988 */ /* 0x0001e80008000007 */
[----:B------:R0:W-:Y:S02]  /*de50*/  STS.U8 [R8+UR7+0x400a], R129 ;  /* 0x00400a8108007988 */ /* 0x0001e40008000007 */
[----:B0-----:R-:W-:Y:S02]  /*de60*/  PRMT R130, RZ, 0x7610, R130 ;  /* 0x00007610ff827816 */ /* 0x001fe40000000082 */
[----:B------:R-:W-:Y:S02]  /*de70*/  PRMT R129, RZ, 0x7610, R129 ;  /* 0x00007610ff817816 */ /* 0x000fe40000000081 */
[----:B-1----:R-:W-:-:S04]  /*de80*/  @!P0 LOP3.LUT R121, R121, R120, RZ, 0x3c, !PT ;  /* 0x0000007879798212 */ /* 0x002fc800078e3cff */
[----:B------:R-:W-:-:S04]  /*de90*/  @!P0 LOP3.LUT R120, R121, R120, RZ, 0x3c, !PT ;  /* 0x0000007879788212 */ /* 0x000fc800078e3cff */
[----:B------:R-:W-:-:S05]  /*dea0*/  @!P0 LOP3.LUT R121, R121, R120, RZ, 0x3c, !PT ;  /* 0x0000007879798212 */ /* 0x000fca00078e3cff */
[----:B------:R4:W2:Y:S02]  /*deb0*/  @!P0 LDG.E.U8 R132, desc[UR18][R120.64] ;  /* 0x0000001278848981 */ /* 0x0008a4000c1e1100 */
[----:B----4-:R-:W-:Y:S02]  /*dec0*/  @!P0 IMAD.MOV.U32 R120, RZ, RZ, R195 ;  /* 0x000000ffff788224 */ /* 0x010fe400078e00c3 */
[----:B---3--:R-:W-:Y:S01]  /*ded0*/  @!P0 IMAD.MOV.U32 R121, RZ, RZ, R12 ;  /* 0x000000ffff798224 */ /* 0x008fe200078e000c */
[----:B------:R0:W-:Y:S04]  /*dee0*/  STS.U8 [R8+UR7+0x400c], R128 ;  /* 0x00400c8008007988 */ /* 0x0001e80008000007 */
[----:B------:R1:W3:Y:S04]  /*def0*/  @!P0 LDG.E.U8 R131, desc[UR18][R120.64] ;  /* 0x0000001278838981 */ /* 0x0002e8000c1e1100 */
[----:B------:R-:W4:Y:S04]  /*df00*/  LDL R12, [R1+0x154] ;  /* 0x00015400010c7983 */ /* 0x000f280000100800 */
[----:B------:R-:W3:Y:S01]  /*df10*/  LDL R195, [R1+0xd0] ;  /* 0x0000d00001c37983 */ /* 0x000ee20000100800 */
[----:B-1----:R-:W-:-:S02]  /*df20*/  @!P0 IMAD.MOV.U32 R120, RZ, RZ, R159 ;  /* 0x000000ffff788224 */ /* 0x002fc400078e009f */
[----:B------:R-:W-:Y:S01]  /*df30*/  @!P0 IMAD.MOV.U32 R121, RZ, RZ, R243 ;  /* 0x000000ffff798224 */ /* 0x000fe200078e00f3 */
[----:B0-----:R-:W-:Y:S01]  /*df40*/  PRMT R128, RZ, 0x7610, R128 ;  /* 0x00007610ff807816 */ /* 0x001fe20000000080 */
[----:B------:R-:W3:Y:S04]  /*df50*/  LDL R243, [R1+0x114] ;  /* 0x0001140001f37983 */ /* 0x000ee80000100800 */
[----:B------:R2:W3:Y:S04]  /*df60*/  @!P0 LDG.E.U8 R130, desc[UR18][R120.64] ;  /* 0x0000001278828981 */ /* 0x0004e8000c1e1100 */
[----:B------:R-:W3:Y:S01]  /*df70*/  LDL R159, [R1+0xd4] ;  /* 0x0000d400019f7983 */ /* 0x000ee20000100800 */
[----:B--2---:R-:W-:-:S02]  /*df80*/  @!P0 IMAD.MOV.U32 R120, RZ, RZ, R110 ;  /* 0x000000ffff788224 */ /* 0x004fc400078e006e */
[----:B------:R-:W-:Y:S01]  /*df90*/  @!P0 IMAD.MOV.U32 R121, RZ, RZ, R23 ;  /* 0x000000ffff798224 */ /* 0x000fe200078e0017 */
[----:B------:R-:W2:Y:S04]  /*dfa0*/  LDL R110, [R1+0x90] ;  /* 0x00009000016e7983 */ /* 0x000ea80000100800 */
[----:B------:R4:W2:Y:S04]  /*dfb0*/  @!P0 LDG.E.U8 R129, desc[UR18][R120.64] ;  /* 0x0000001278818981 */ /* 0x0008a8000c1e1100 */
[----:B------:R-:W2:Y:S04]  /*dfc0*/  LDL R23, [R1+0x94] ;  /* 0x0000940001177983 */ /* 0x000ea80000100800 */
[----:B------:R-:W3:Y:S01]  /*dfd0*/  LDL R121, [R1+0x150] ;  /* 0x0001500001797983 */ /* 0x000ee20000100800 */
[----:B----4-:R-:W-:-:S03]  /*dfe0*/  @!P0 IMAD.MOV.U32 R120, RZ, RZ, R12 ;  /* 0x000000ffff788224 */ /* 0x010fc600078e000c */
[----:B------:R-:W4:Y:S04]  /*dff0*/  LDL R12, [R1+0x54] ;  /* 0x00005400010c7983 */ /* 0x000f280000100800 */
[----:B---3--:R0:W3:Y:S04]  /*e000*/  @!P0 LDG.E.U8 R128, desc[UR18][R120.64] ;  /* 0x0000001278808981 */ /* 0x0080e8000c1e1100 */
[----:B------:R-:W2:Y:S01]  /*e010*/  LDL R121, [R1+0x110] ;  /* 0x0001100001797983 */ /* 0x000ea20000100800 */
[----:B0-----:R-:W-:-:S03]  /*e020*/  @!P0 IMAD.MOV.U32 R120, RZ, RZ, R243 ;  /* 0x000000ffff788224 */ /* 0x001fc600078e00f3 */
[----:B------:R0:W-:Y:S04]  /*e030*/  STS.U8 [R8+UR7+0x400e], R127 ;  /* 0x00400e7f08007988 */ /* 0x0001e80008000007 */
[----:B------:R1:W-:Y:S01]  /*e040*/  STS.U8 [R7+UR7+0x4000], R126 ;  /* 0x0040007e07007988 */ /* 0x0003e20008000007 */
[----:B0-----:R-:W-:-:S03]  /*e050*/  PRMT R127, RZ, 0x7610, R127 ;  /* 0x00007610ff7f7816 */ /* 0x001fc6000000007f */
[----:B------:R0:W-:Y:S01]  /*e060*/  STL [R1+0x5b0], R8 ;  /* 0x0005b00801007387 */ /* 0x0001e20000100800 */
[----:B-1----:R-:W-:-:S03]  /*e070*/  PRMT R126, RZ, 0x7610, R126 ;  /* 0x00007610ff7e7816 */ /* 0x002fc6000000007e */
[----:B------:R1:W-:Y:S04]  /*e080*/  STS.U8 [R7+UR7+0x4002], R125 ;  /* 0x0040027d07007988 */ /* 0x0003e80008000007 */
[----:B------:R1:W-:Y:S04]  /*e090*/  STS.U8 [R7+UR7+0x4004], R124 ;  /* 0x0040047c07007988 */ /* 0x0003e80008000007 */
[----:B0-----:R-:W3:Y:S01]  /*e0a0*/  LDL R8, [R1+0x1cc] ;  /* 0x0001cc0001087983 */ /* 0x001ee20000100800 */
[----:B-1----:R-:W-:-:S03]  /*e0b0*/  PRMT R125, RZ, 0x7610, R125 ;  /* 0x00007610ff7d7816 */ /* 0x002fc6000000007d */
[----:B------:R0:W-:Y:S01]  /*e0c0*/  STS.U8 [R7+UR7+0x4006], R123 ;  /* 0x0040067b07007988 */ /* 0x0001e20008000007 */
[----:B------:R-:W-:-:S03]  /*e0d0*/  PRMT R124, RZ, 0x7610, R124 ;  /* 0x00007610ff7c7816 */ /* 0x000fc6000000007c */
[----:B------:R1:W-:Y:S04]  /*e0e0*/  STS.U8 [R7+UR7+0x4008], R122 ;  /* 0x0040087a07007988 */ /* 0x0003e80008000007 */
[----:B------:R1:W-:Y:S01]  /*e0f0*/  STS.U8 [R7+UR7+0x400a], R158 ;  /* 0x00400a9e07007988 */ /* 0x0003e20008000007 */
[----:B0-----:R-:W-:-:S03]  /*e100*/  PRMT R123, RZ, 0x7610, R123 ;  /* 0x00007610ff7b7816 */ /* 0x001fc6000000007b */
[----:B------:R-:W3:Y:S04]  /*e110*/  LDL R243, [R1+0x1c8] ;  /* 0x0001c80001f37983 */ /* 0x000ee80000100800 */
[----:B--2---:R0:W2:Y:S02]  /*e120*/  @!P0 LDG.E.U8 R127, desc[UR18][R120.64] ;  /* 0x00000012787f8981 */ /* 0x0040a4000c1e1100 */
[----:B0-----:R-:W-:Y:S02]  /*e130*/  @!P0 IMAD.MOV.U32 R120, RZ, RZ, R159 ;  /* 0x000000ffff788224 */ /* 0x001fe400078e009f */
[----:B------:R-:W-:Y:S02]  /*e140*/  @!P0 IMAD.MOV.U32 R121, RZ, RZ, R195 ;  /* 0x000000ffff798224 */ /* 0x000fe400078e00c3 */
[----:B------:R-:W3:Y:S04]  /*e150*/  LDL R195, [R1+0x448] ;  /* 0x0004480001c37983 */ /* 0x000ee80000100800 */
[----:B------:R0:W2:Y:S02]  /*e160*/  @!P0 LDG.E.U8 R126, desc[UR18][R120.64] ;  /* 0x00000012787e8981 */ /* 0x0000a4000c1e1100 */
[----:B0-----:R-:W-:-:S02]  /*e170*/  @!P0 IMAD.MOV.U32 R120, RZ, RZ, R23 ;  /* 0x000000ffff788224 */ /* 0x001fc400078e0017 */
[----:B------:R-:W-:Y:S01]  /*e180*/  @!P0 IMAD.MOV.U32 R121, RZ, RZ, R110 ;  /* 0x000000ffff798224 */ /* 0x000fe200078e006e */
[----:B------:R-:W2:Y:S04]  /*e190*/  LDL R23, [R1+0x208] ;  /* 0x0002080001177983 */ /* 0x000ea80000100800 */
[----:B------:R-:W2:Y:S04]  /*e1a0*/  LDL R110, [R1+0x44c] ;  /* 0x00044c00016e7983 */ /* 0x000ea80000100800 */
[----:B------:R4:W2:Y:S02]  /*e1b0*/  @!P0 LDG.E.U8 R125, desc[UR18][R120.64] ;  /* 0x00000012787d8981 */ /* 0x0008a4000c1e1100 */
[----:B----4-:R-:W-:-:S02]  /*e1c0*/  @!P0 IMAD.MOV.U32 R120, RZ, RZ, R12 ;  /* 0x000000ffff788224 */ /* 0x010fc400078e000c */
[----:B------:R-:W4:Y:S01]  /*e1d0*/  LDL R12, [R1+0x20c] ;  /* 0x00020c00010c7983 */ /* 0x000f220000100800 */
[----:B------:R-:W-:-:S05]  /*e1e0*/  @!P0 IMAD.MOV.U32 R121, RZ, RZ, R196 ;  /* 0x000000ffff798224 */ /* 0x000fca00078e00c4 */
[----:B------:R0:W4:Y:S01]  /*e1f0*/  @!P0 LDG.E.U8 R124, desc[UR18][R120.64] ;  /* 0x00000012787c8981 */ /* 0x000122000c1e1100 */
[----:B-1----:R-:W-:Y:S01]  /*e200*/  PRMT R122, RZ, 0x7610, R122 ;  /* 0x00007610ff7a7816 */ /* 0x002fe2000000007a */
[----:B0-----:R-:W-:Y:S02]  /*e210*/  @!P0 IMAD.MOV.U32 R120, RZ, RZ, R211 ;  /* 0x000000ffff788224 */ /* 0x001fe400078e00d3 */
[----:B------:R-:W-:-:S05]  /*e220*/  @!P0 IMAD.MOV.U32 R121, RZ, RZ, R18 ;  /* 0x000000ffff798224 */ /* 0x000fca00078e0012 */
[----:B------:R0:W4:Y:S01]  /*e230*/  @!P0 LDG.E.U8 R123, desc[UR18][R120.64] ;  /* 0x00000012787b8981 */ /* 0x000122000c1e1100 */
[----:B------:R-:W-:Y:S02]  /*e240*/  @!P0 IMAD.MOV.U32 R158, RZ, RZ, R226 ;  /* 0x000000ffff9e8224 */ /* 0x000fe400078e00e2 */
[----:B------:R-:W-:Y:S02]  /*e250*/  @!P0 IMAD.MOV.U32 R159, RZ, RZ, R225 ;  /* 0x000000ffff9f8224 */ /* 0x000fe400078e00e1 */
[----:B0-----:R-:W-:Y:S02]  /*e260*/  @!P0 IMAD.MOV.U32 R120, RZ, RZ, R242 ;  /* 0x000000ffff788224 */ /* 0x001fe400078e00f2 */
[----:B------:R-:W-:Y:S01]  /*e270*/  @!P0 IMAD.MOV.U32 R121, RZ, RZ, R241 ;  /* 0x000000ffff798224 */ /* 0x000fe200078e00f1 */
[----:B------:R0:W-:Y:S04]  /*e280*/  STL [R1+0x5b4], R196 ;  /* 0x0005b4c401007387 */ /* 0x0001e80000100800 */
[----:B------:R1:W4:Y:S04]  /*e290*/  @!P0 LDG.E.U8 R122, desc[UR18][R120.64] ;  /* 0x00000012787a8981 */ /* 0x000328000c1e1100 */
[----:B0-----:R-:W4:Y:S01]  /*e2a0*/  LDL.LU R196, [R1+0x44] ;  /* 0x0000440001c47983 */ /* 0x001f220000300800 */
[----:B-1----:R-:W-:-:S03]  /*e2b0*/  PRMT R121, RZ, 0x7610, R121 ;  /* 0x00007610ff797816 */ /* 0x002fc60000000079 */
[----:B------:R0:W-:Y:S01]  /*e2c0*/  STL [R1+0x5bc], R211 ;  /* 0x0005bcd301007387 */ /* 0x0001e20000100800 */
[----:B------:R-:W-:-:S03]  /*e2d0*/  PRMT R120, RZ, 0x7610, R120 ;  /* 0x00007610ff787816 */ /* 0x000fc60000000078 */
[----:B------:R1:W4:Y:S04]  /*e2e0*/  @!P0 LDG.E.U8 R121, desc[UR18][R158.64] ;  /* 0x000000129e798981 */ /* 0x000328000c1e1100 */
[----:B0-----:R-:W4:Y:S04]  /*e2f0*/  LDL.LU R211, [R1+0x4c] ;  /* 0x00004c0001d37983 */ /* 0x001f280000300800 */
[----:B------:R0:W-:Y:S01]  /*e300*/  STL [R1+0x5b8], R18 ;  /* 0x0005b81201007387 */ /* 0x0001e20000100800 */
[----:B-1----:R-:W-:Y:S02]  /*e310*/  @!P0 IMAD.MOV.U32 R158, RZ, RZ, R210 ;  /* 0x000000ffff9e8224 */ /* 0x002fe400078e00d2 */
[----:B------:R-:W-:Y:S01]  /*e320*/  @!P0 IMAD.MOV.U32 R159, RZ, RZ, R209 ;  /* 0x000000ffff9f8224 */ /* 0x000fe200078e00d1 */
[----:B------:R-:W-:Y:S01]  /*e330*/  PRMT R119, RZ, 0x7610, R119 ;  /* 0x00007610ff777816 */ /* 0x000fe20000000077 */
[----:B------:R-:W-:Y:S04]  /*e340*/  STS.U8 [R7+UR7+0x400c], R192 ;  /* 0x00400cc007007988 */ /* 0x000fe80008000007 */
[----:B------:R1:W4:Y:S04]  /*e350*/  @!P0 LDG.E.U8 R120, desc[UR18][R158.64] ;  /* 0x000000129e788981 */ /* 0x000328000c1e1100 */
[----:B0-----:R-:W4:Y:S04]  /*e360*/  LDL.LU R18, [R1+0x70] ;  /* 0x0000700001127983 */ /* 0x001f280000300800 */
[----:B------:R0:W-:Y:S01]  /*e370*/  STL [R1+0x5c4], R242 ;  /* 0x0005c4f201007387 */ /* 0x0001e20000100800 */
[----:B-1----:R-:W-:-:S02]  /*e380*/  @!P0 IMAD.MOV.U32 R158, RZ, RZ, R194 ;  /* 0x000000ffff9e8224 */ /* 0x002fc400078e00c2 */
[----:B------:R-:W-:Y:S01]  /*e390*/  @!P0 IMAD.MOV.U32 R159, RZ, RZ, R193 ;  /* 0x000000ffff9f8224 */ /* 0x000fe200078e00c1 */
[----:B------:R-:W-:Y:S04]  /*e3a0*/  STS.U8 [R7+UR7+0x400e], R191 ;  /* 0x00400ebf07007988 */ /* 0x000fe80008000007 */
[----:B0-----:R-:W4:Y:S04]  /*e3b0*/  LDL.LU R242, [R1+0x80] ;  /* 0x0000800001f27983 */ /* 0x001f280000300800 */
[----:B------:R0:W-:Y:S04]  /*e3c0*/  STL [R1+0x5c0], R241 ;  /* 0x0005c0f101007387 */ /* 0x0001e80000100800 */
[----:B------:R1:W-:Y:S04]  /*e3d0*/  STS.U8 [R6+UR7+0x4000], R149 ;  /* 0x0040009506007988 */ /* 0x0003e80008000007 */
[----:B------:R1:W4:Y:S04]  /*e3e0*/  @!P0 LDG.E.U8 R119, desc[UR18][R158.64] ;  /* 0x000000129e778981 */ /* 0x000328000c1e1100 */
[----:B0-----:R-:W4:Y:S04]  /*e3f0*/  LDL.LU R241, [R1+0x78] ;  /* 0x0000780001f17983 */ /* 0x001f280000300800 */
[----:B------:R-:W-:Y:S04]  /*e400*/  STL [R1+0x5cc], R226 ;  /* 0x0005cce201007387 */ /* 0x000fe80000100800 */
[----:B------:R0:W-:Y:S01]  /*e410*/  STL [R1+0x5c8], R225 ;  /* 0x0005c8e101007387 */ /* 0x0001e20000100800 */
[----:B-1----:R-:W-:Y:S01]  /*e420*/  PRMT R149, RZ, 0x7610, R149 ;  /* 0x00007610ff957816 */ /* 0x002fe20000000095 */
[----:B------:R-:W-:-:S02]  /*e430*/  @!P0 IMAD.MOV.U32 R158, RZ, RZ, R109 ;  /* 0x000000ffff9e8224 */ /* 0x000fc400078e006d */
[----:B------:R-:W-:Y:S01]  /*e440*/  @!P0 IMAD.MOV.U32 R159, RZ, RZ, R21 ;  /* 0x000000ffff9f8224 */ /* 0x000fe200078e0015 */
[----:B------:R1:W-:Y:S04]  /*e450*/  STS.U8 [R6+UR7+0x4002], R151 ;  /* 0x0040029706007988 */ /* 0x0003e80008000007 */
[----:B------:R1:W4:Y:S04]  /*e460*/  @!P0 LDG.E.U8 R149, desc[UR18][R158.64] ;  /* 0x000000129e958981 */ /* 0x000328000c1e1100 */
[----:B0-----:R-:W4:Y:S04]  /*e470*/  LDL.LU R225, [R1+0x88] ;  /* 0x0000880001e17983 */ /* 0x001f280000300800 */
[----:B------:R-:W4:Y:S04]  /*e480*/  LDL.LU R192, [R1] ;  /* 0x0000000001c07983 */ /* 0x000f280000300800 */
[----:B------:R0:W-:Y:S01]  /*e490*/  STL [R1+0x5d4], R210 ;  /* 0x0005d4d201007387 */ /* 0x0001e20000100800 */
[----:B-1----:R-:W-:Y:S01]  /*e4a0*/  PRMT R151, RZ, 0x7610, R151 ;  /* 0x00007610ff977816 */ /* 0x002fe20000000097 */
[----:B------:R-:W-:-:S02]  /*e4b0*/  @!P0 IMAD.MOV.U32 R158, RZ, RZ, R101 ;  /* 0x000000ffff9e8224 */ /* 0x000fc400078e0065 */
[----:B0-----:R-:W4:Y:S04]  /*e4c0*/  LDL.LU R210, [R1+0x74] ;  /* 0x0000740001d27983 */ /* 0x001f280000300800 */
[----:B------:R-:W-:Y:S04]  /*e4d0*/  STL [R1+0x5d0], R209 ;  /* 0x0005d0d101007387 */ /* 0x000fe80000100800 */
[----:B------:R-:W-:Y:S04]  /*e4e0*/  STL [R1+0x5d8], R7 ;  /* 0x0005d80701007387 */ /* 0x000fe80000100800 */
[----:B------:R-:W-:Y:S01]  /*e4f0*/  STL [R1+0x5e0], R194 ;  /* 0x0005e0c201007387 */ /* 0x000fe20000100800 */
[----:B------:R-:W-:-:S03]  /*e500*/  @!P0 IMAD.MOV.U32 R159, RZ, RZ, R11 ;  /* 0x000000ffff9f8224 */ /* 0x000fc600078e000b */
[----:B------:R0:W-:Y:S04]  /*e510*/  STL [R1+0x5dc], R193 ;  /* 0x0005dcc101007387 */ /* 0x0001e80000100800 */
[----:B------:R3:W4:Y:S04]  /*e520*/  @!P0 LDG.E.U8 R151, desc[UR18][R158.64] ;  /* 0x000000129e978981 */ /* 0x000728000c1e1100 */
[----:B0-----:R-:W4:Y:S04]  /*e530*/  LDL.LU R193, [R1+0x7c] ;  /* 0x00007c0001c17983 */ /* 0x001f280000300800 */
[----:B------:R0:W-:Y:S04]  /*e540*/  STL [R1+0x5e8], R109 ;  /* 0x0005e86d01007387 */ /* 0x0001e80000100800 */
[----:B0-----:R-:W4:Y:S04]  /*e550*/  LDL.LU R109, [R1+0xb0] ;  /* 0x0000b000016d7983 */ /* 0x001f280000300800 */
[----:B------:R0:W-:Y:S04]  /*e560*/  STL [R1+0x5e4], R21 ;  /* 0x0005e41501007387 */ /* 0x0001e80000100800 */
[----:B0-----:R-:W4:Y:S04]  /*e570*/  LDL.LU R21, [R1+0x84] ;  /* 0x0000840001157983 */ /* 0x001f280000300800 */
[----:B------:R0:W-:Y:S04]  /*e580*/  STL [R1+0x5f0], R101 ;  /* 0x0005f06501007387 */ /* 0x0001e80000100800 */
[----:B------:R1:W-:Y:S04]  /*e590*/  STS.U8 [R6+UR7+0x4004], R152 ;  /* 0x0040049806007988 */ /* 0x0003e80008000007 */
[----:B0-----:R-:W4:Y:S04]  /*e5a0*/  LDL.LU R101, [R1+0xb8] ;  /* 0x0000b80001657983 */ /* 0x001f280000300800 */
[----:B------:R0:W-:Y:S01]  /*e5b0*/  STL [R1+0x5ec], R11 ;  /* 0x0005ec0b01007387 */ /* 0x0001e20000100800 */
[----:B-1----:R-:W-:-:S03]  /*e5c0*/  PRMT R152, RZ, 0x7610, R152 ;  /* 0x00007610ff987816 */ /* 0x002fc60000000098 */
[----:B0-----:R-:W4:Y:S04]  /*e5d0*/  LDL.LU R11, [R1+0x8c] ;  /* 0x00008c00010b7983 */ /* 0x001f280000300800 */
[----:B------:R-:W4:Y:S04]  /*e5e0*/  LDL R209, [R1+0x188] ;  /* 0x0001880001d17983 */ /* 0x000f280000100800 */
[----:B------:R-:W4:Y:S04]  /*e5f0*/  LDL R194, [R1+0x148] ;  /* 0x0001480001c27983 */ /* 0x000f280000100800 */
[----:B------:R0:W-:Y:S04]  /*e600*/  STS.U8 [R6+UR7+0x4006], R155 ;  /* 0x0040069b06007988 */ /* 0x0001e80008000007 */
[----:B------:R-:W4:Y:S01]  /*e610*/  LDL R7, [R1+0xcc] ;  /* 0x0000cc0001077983 */ /* 0x000f220000100800 */
[----:B0-----:R-:W-:Y:S01]  /*e620*/  PRMT R155, RZ, 0x7610, R155 ;  /* 0x00007610ff9b7816 */ /* 0x001fe2000000009b */
[----:B---3--:R-:W-:-:S02]  /*e630*/  @!P0 IMAD.MOV.U32 R159, RZ, RZ, R195 ;  /* 0x000000ffff9f8224 */ /* 0x008fc400078e00c3 */
[----:B------:R-:W3:Y:S01]  /*e640*/  LDL R195, [R1+0x18c] ;  /* 0x00018c0001c37983 */ /* 0x000ee20000100800 */
[----:B--2---:R-:W-:-:S03]  /*e650*/  @!P0 IMAD.MOV.U32 R158, RZ, RZ, R110 ;  /* 0x000000ffff9e8224 */ /* 0x004fc600078e006e */
[----:B------:R-:W2:Y:S04]  /*e660*/  LDL R110, [R1+0x14c] ;  /* 0x00014c00016e7983 */ /* 0x000ea80000100800 */
[----:B------:R4:W2:Y:S02]  /*e670*/  @!P0 LDG.E.U8 R152, desc[UR18][R158.64] ;  /* 0x000000129e988981 */ /* 0x0008a4000c1e1100 */
[----:B----4-:R-:W-:Y:S02]  /*e680*/  @!P0 IMAD.MOV.U32 R158, RZ, RZ, R12 ;  /* 0x000000ffff9e8224 */ /* 0x010fe400078e000c */
[----:B------:R-:W-:Y:S01]  /*e690*/  @!P0 IMAD.MOV.U32 R159, RZ, RZ, R23 ;  /* 0x000000ffff9f8224 */ /* 0x000fe200078e0017 */
[----:B------:R-:W4:Y:S04]  /*e6a0*/  LDL R12, [R1+0x10c] ;  /* 0x00010c00010c7983 */ /* 0x000f280000100800 */
[----:B------:R-:W4:Y:S04]  /*e6b0*/  LDL R23, [R1+0x108] ;  /* 0x0001080001177983 */ /* 0x000f280000100800 */
[----:B------:R0:W4:Y:S02]  /*e6c0*/  @!P0 LDG.E.U8 R155, desc[UR18][R158.64] ;  /* 0x000000129e9b8981 */ /* 0x000124000c1e1100 */
[----:B0-----:R-:W-:-:S02]  /*e6d0*/  @!P0 IMAD.MOV.U32 R158, RZ, RZ, R8 ;  /* 0x000000ffff9e8224 */ /* 0x001fc400078e0008 */
[----:B------:R-:W4:Y:S01]  /*e6e0*/  LDL R8, [R1+0xc8] ;  /* 0x0000c80001087983 */ /* 0x000f220000100800 */
[----:B------:R-:W-:-:S03]  /*e6f0*/  @!P0 IMAD.MOV.U32 R159, RZ, RZ, R243 ;  /* 0x000000ffff9f8224 */ /* 0x000fc600078e00f3 */
[----:B------:R0:W-:Y:S04]  /*e700*/  STS.U8 [R6+UR7+0x4008], R156 ;  /* 0x0040089c06007988 */ /* 0x0001e80008000007 */
[----:B------:R1:W-:Y:S01]  /*e710*/  STS.U8 [R6+UR7+0x400a], R160 ;  /* 0x00400aa006007988 */ /* 0x0003e20008000007 */
[----:B0-----:R-:W-:Y:S02]  /*e720*/  PRMT R156, RZ, 0x7610, R156 ;  /* 0x00007610ff9c7816 */ /* 0x001fe4000000009c */
[----:B-1----:R-:W-:-:S04]  /*e730*/  PRMT R160, RZ, 0x7610, R160 ;  /* 0x00007610ffa07816 */ /* 0x002fc800000000a0 */
[----:B------:R0:W4:Y:S04]  /*e740*/  @!P0 LDG.E.U8 R156, desc[UR18][R158.64] ;  /* 0x000000129e9c8981 */ /* 0x000128000c1e1100 */
[----:B------:R1:W-:Y:S04]  /*e750*/  STS.U8 [R6+UR7+0x400c], R163 ;  /* 0x00400ca306007988 */ /* 0x0003e80008000007 */
[----:B------:R0:W-:Y:S01]  /*e760*/  STS.U8 [R6+UR7+0x400e], R165 ;  /* 0x00400ea506007988 */ /* 0x0001e20008000007 */
[----:B-1----:R-:W-:Y:S02]  /*e770*/  PRMT R163, RZ, 0x7610, R163 ;  /* 0x00007610ffa37816 */ /* 0x002fe400000000a3 */
[----:B0-----:R-:W-:Y:S01]  /*e780*/  PRMT R165, RZ, 0x7610, R165 ;  /* 0x00007610ffa57816 */ /* 0x001fe200000000a5 */
[----:B------:R0:W-:Y:S04]  /*e790*/  STS.U8 [R5+UR7+0x4000], R166 ;  /* 0x004000a605007988 */ /* 0x0001e80008000007 */
[----:B------:R1:W-:Y:S01]  /*e7a0*/  STS.U8 [R5+UR7+0x4002], R169 ;  /* 0x004002a905007988 */ /* 0x0003e20008000007 */
[----:B0-----:R-:W-:-:S02]  /*e7b0*/  PRMT R166, RZ, 0x7610, R166 ;  /* 0x00007610ffa67816 */ /* 0x001fc400000000a6 */
[----:B-1----:R-:W-:Y:S01]  /*e7c0*/  PRMT R169, RZ, 0x7610, R169 ;  /* 0x00007610ffa97816 */ /* 0x002fe200000000a9 */
[----:B------:R0:W-:Y:S04]  /*e7d0*/  STS.U8 [R5+UR7+0x4004], R170 ;  /* 0x004004aa05007988 */ /* 0x0001e80008000007 */
[----:B------:R1:W-:Y:S01]  /*e7e0*/  STS.U8 [R5+UR7+0x4006], R173 ;  /* 0x004006ad05007988 */ /* 0x0003e20008000007 */
[----:B0-----:R-:W-:-:S03]  /*e7f0*/  PRMT R170, RZ, 0x7610, R170 ;  /* 0x00007610ffaa7816 */ /* 0x001fc600000000aa */
[----:B------:R0:W-:Y:S01]  /*e800*/  STL [R1+0x5f4], R6 ;  /* 0x0005f40601007387 */ /* 0x0001e20000100800 */
[----:B-1----:R-:W-:-:S03]  /*e810*/  PRMT R173, RZ, 0x7610, R173 ;  /* 0x00007610ffad7816 */ /* 0x002fc600000000ad */
[----:B------:R1:W-:Y:S04]  /*e820*/  STS.U8 [R5+UR7+0x4008], R175 ;  /* 0x004008af05007988 */ /* 0x0003e80008000007 */
[----:B0-----:R-:W4:Y:S04]  /*e830*/  LDL.LU R6, [R1+0xc0] ;  /* 0x0000c00001067983 */ /* 0x001f280000300800 */
[----:B------:R-:W4:Y:S04]  /*e840*/  LDL R243, [R1+0x440] ;  /* 0x0004400001f37983 */ /* 0x000f280000100800 */
[----:B------:R-:W4:Y:S01]  /*e850*/  LDL R226, [R1+0x444] ;  /* 0x0004440001e27983 */ /* 0x000f220000100800 */
[----:B-1----:R-:W-:-:S03]  /*e860*/  PRMT R175, RZ, 0x7610, R175 ;  /* 0x00007610ffaf7816 */ /* 0x002fc600000000af */
[----:B------:R0:W-:Y:S04]  /*e870*/  STS.U8 [R5+UR7+0x400a], R176 ;  /* 0x00400ab005007988 */ /* 0x0001e80008000007 */
[----:B------:R1:W-:Y:S01]  /*e880*/  STS.U8 [R5+UR7+0x400c], R179 ;  /* 0x00400cb305007988 */ /* 0x0003e20008000007 */
[----:B0-----:R-:W-:Y:S02]  /*e890*/  PRMT R176, RZ, 0x7610, R176 ;  /* 0x00007610ffb07816 */ /* 0x001fe400000000b0 */
[----:B-1----:R-:W-:Y:S01]  /*e8a0*/  PRMT R179, RZ, 0x7610, R179 ;  /* 0x00007610ffb37816 */ /* 0x002fe200000000b3 */
[----:B------:R0:W-:Y:S02]  /*e8b0*/  STS.U8 [R5+UR7+0x400e], R181 ;  /* 0x00400eb505007988 */ /* 0x0001e40008000007 */
[----:B0-----:R-:W-:Y:S01]  /*e8c0*/  PRMT R181, RZ, 0x7610, R181 ;  /* 0x00007610ffb57816 */ /* 0x001fe200000000b5 */
[----:B------:R-:W-:-:S02]  /*e8d0*/  @!P0 IMAD.MOV.U32 R159, RZ, RZ, R209 ;  /* 0x000000ffff9f8224 */ /* 0x000fc400078e00d1 */
[----:B------:R-:W4:Y:S01]  /*e8e0*/  LDL R209, [R1+0x200] ;  /* 0x0002000001d17983 */ /* 0x000f220000100800 */
[----:B---3--:R-:W-:-:S03]  /*e8f0*/  @!P0 IMAD.MOV.U32 R158, RZ, RZ, R195 ;  /* 0x000000ffff9e8224 */ /* 0x008fc600078e00c3 */
[----:B------:R-:W3:Y:S04]  /*e900*/  LDL R195, [R1+0x204] ;  /* 0x0002040001c37983 */ /* 0x000ee80000100800 */
[----:B------:R0:W3:Y:S02]  /*e910*/  @!P0 LDG.E.U8 R160, desc[UR18][R158.64] ;  /* 0x000000129ea08981 */ /* 0x0000e4000c1e1100 */
[----:B0-----:R-:W-:Y:S02]  /*e920*/  @!P0 IMAD.MOV.U32 R159, RZ, RZ, R194 ;  /* 0x000000ffff9f8224 */ /* 0x001fe400078e00c2 */
[----:B------:R-:W3:Y:S01]  /*e930*/  LDL R194, [R1+0x1c0] ;  /* 0x0001c00001c27983 */ /* 0x000ee20000100800 */
[----:B--2---:R-:W-:-:S03]  /*e940*/  @!P0 IMAD.MOV.U32 R158, RZ, RZ, R110 ;  /* 0x000000ffff9e8224 */ /* 0x004fc600078e006e */
[----:B------:R-:W2:Y:S04]  /*e950*/  LDL R110, [R1+0x1c4] ;  /* 0x0001c400016e7983 */ /* 0x000ea80000100800 */
[----:B------:R4:W2:Y:S02]  /*e960*/  @!P0 LDG.E.U8 R163, desc[UR18][R158.64] ;  /* 0x000000129ea38981 */ /* 0x0008a4000c1e1100 */
[----:B----4-:R-:W-:Y:S02]  /*e970*/  @!P0 IMAD.MOV.U32 R158, RZ, RZ, R12 ;  /* 0x000000ffff9e8224 */ /* 0x010fe400078e000c */
[----:B------:R-:W4:Y:S01]  /*e980*/  LDL R12, [R1+0x184] ;  /* 0x00018400010c7983 */ /* 0x000f220000100800 */
[----:B------:R-:W-:-:S03]  /*e990*/  @!P0 IMAD.MOV.U32 R159, RZ, RZ, R23 ;  /* 0x000000ffff9f8224 */ /* 0x000fc600078e0017 */
[----:B------:R-:W4:Y:S04]  /*e9a0*/  LDL R23, [R1+0x180] ;  /* 0x0001800001177983 */ /* 0x000f280000100800 */
[----:B------:R0:W4:Y:S02]  /*e9b0*/  @!P0 LDG.E.U8 R165, desc[UR18][R158.64] ;  /* 0x000000129ea58981 */ /* 0x000124000c1e1100 */
[----:B0-----:R-:W-:Y:S02]  /*e9c0*/  @!P0 IMAD.MOV.U32 R158, RZ, RZ, R7 ;  /* 0x000000ffff9e8224 */ /* 0x001fe400078e0007 */
[----:B------:R-:W-:Y:S01]  /*e9d0*/  @!P0 IMAD.MOV.U32 R159, RZ, RZ, R8 ;  /* 0x000000ffff9f8224 */ /* 0x000fe200078e0008 */
[----:B------:R-:W4:Y:S04]  /*e9e0*/  LDL R7, [R1+0x144] ;  /* 0x0001440001077983 */ /* 0x000f280000100800 */
[----:B------:R0:W4:Y:S04]  /*e9f0*/  @!P0 LDG.E.U8 R166, desc[UR18][R158.64] ;  /* 0x000000129ea68981 */ /* 0x000128000c1e1100 */
[----:B------:R-:W4:Y:S01]  /*ea00*/  LDL R8, [R1+0x140] ;  /* 0x0001400001087983 */ /* 0x000f220000100800 */
[----:B0-----:R-:W-:-:S02]  /*ea10*/  @!P0 IMAD.MOV.U32 R158, RZ, RZ, R11 ;  /* 0x000000ffff9e8224 */ /* 0x001fc400078e000b */
[----:B------:R-:W-:-:S05]  /*ea20*/  @!P0 IMAD.MOV.U32 R159, RZ, RZ, R225 ;  /* 0x000000ffff9f8224 */ /* 0x000fca00078e00e1 */
[----:B------:R0:W4:Y:S02]  /*ea30*/  @!P0 LDG.E.U8 R169, desc[UR18][R158.64] ;  /* 0x000000129ea98981 */ /* 0x000124000c1e1100 */
[----:B0-----:R-:W-:Y:S02]  /*ea40*/  @!P0 IMAD.MOV.U32 R158, RZ, RZ, R211 ;  /* 0x000000ffff9e8224 */ /* 0x001fe400078e00d3 */
[----:B------:R-:W-:-:S05]  /*ea50*/  @!P0 IMAD.MOV.U32 R159, RZ, RZ, R9 ;  /* 0x000000ffff9f8224 */ /* 0x000fca00078e0009 */
[----:B------:R0:W4:Y:S02]  /*ea60*/  @!P0 LDG.E.U8 R170, desc[UR18][R158.64] ;  /* 0x000000129eaa8981 */ /* 0x000124000c1e1100 */
[----:B0-----:R-:W-:Y:S02]  /*ea70*/  @!P0 IMAD.MOV.U32 R158, RZ, RZ, R91 ;  /* 0x000000ffff9e8224 */ /* 0x001fe400078e005b */
[----:B------:R-:W-:Y:S01]  /*ea80*/  @!P0 IMAD.MOV.U32 R159, RZ, RZ, R0 ;  /* 0x000000ffff9f8224 */ /* 0x000fe200078e0000 */
[----:B------:R-:W-:Y:S04]  /*ea90*/  STL [R1+0x5fc], R11 ;  /* 0x0005fc0b01007387 */ /* 0x000fe80000100800 */
[----:B------:R0:W4:Y:S04]  /*eaa0*/  @!P0 LDG.E.U8 R173, desc[UR18][R158.64] ;  /* 0x000000129ead8981 */ /* 0x000128000c1e1100 */
[----:B------:R-:W-:Y:S01]  /*eab0*/  STL [R1+0x5f8], R225 ;  /* 0x0005f8e101007387 */ /* 0x000fe20000100800 */
[----:B0-----:R-:W-:-:S02]  /*eac0*/  @!P0 IMAD.MOV.U32 R158, RZ, RZ, R240 ;  /* 0x000000ffff9e8224 */ /* 0x001fc400078e00f0 */
[----:B------:R-:W-:Y:S01]  /*ead0*/  @!P0 IMAD.MOV.U32 R159, RZ, RZ, R239 ;  /* 0x000000ffff9f8224 */ /* 0x000fe200078e00ef */
[----:B------:R-:W-:Y:S04]  /*eae0*/  STL [R1+0x604], R211 ;  /* 0x000604d301007387 */ /* 0x000fe80000100800 */
[----:B------:R0:W-:Y:S04]  /*eaf0*/  STL [R1+0x600], R9 ;  /* 0x0006000901007387 */ /* 0x0001e80000100800 */
[----:B------:R1:W4:Y:S04]  /*eb00*/  @!P0 LDG.E.U8 R175, desc[UR18][R158.64] ;  /* 0x000000129eaf8981 */ /* 0x000328000c1e1100 */
[----:B0-----:R-:W4:Y:S04]  /*eb10*/  LDL.LU R9, [R1+0xb4] ;  /* 0x0000b40001097983 */ /* 0x001f280000300800 */
[----:B------:R-:W-:Y:S01]  /*eb20*/  STL [R1+0x60c], R91 ;  /* 0x00060c5b01007387 */ /* 0x000fe20000100800 */
[----:B-1----:R-:W-:-:S02]  /*eb30*/  @!P0 IMAD.MOV.U32 R158, RZ, RZ, R224 ;  /* 0x000000ffff9e8224 */ /* 0x002fc400078e00e0 */
[----:B------:R-:W-:Y:S01]  /*eb40*/  @!P0 IMAD.MOV.U32 R159, RZ, RZ, R223 ;  /* 0x000000ffff9f8224 */ /* 0x000fe200078e00df */
[----:B------:R0:W-:Y:S04]  /*eb50*/  STL [R1+0x608], R0 ;  /* 0x0006080001007387 */ /* 0x0001e80000100800 */
[----:B------:R1:W4:Y:S04]  /*eb60*/  @!P0 LDG.E.U8 R176, desc[UR18][R158.64] ;  /* 0x000000129eb08981 */ /* 0x000328000c1e1100 */
[----:B0-----:R-:W4:Y:S04]  /*eb70*/  LDL.LU R0, [R1+0xbc] ;  /* 0x0000bc0001007983 */ /* 0x001f280000300800 */
[----:B------:R0:W-:Y:S01]  /*eb80*/  STL [R1+0x614], R240 ;  /* 0x000614f001007387 */ /* 0x0001e20000100800 */
[----:B-1----:R-:W-:-:S02]  /*eb90*/  @!P0 IMAD.MOV.U32 R158, RZ, RZ, R208 ;  /* 0x000000ffff9e8224 */ /* 0x002fc400078e00d0 */
[----:B------:R-:W-:-:S05]  /*eba0*/  @!P0 IMAD.MOV.U32 R159, RZ, RZ, R207 ;  /* 0x000000ffff9f8224 */ /* 0x000fca00078e00cf */
[----:B------:R1:W4:Y:S04]  /*ebb0*/  @!P0 LDG.E.U8 R179, desc[UR18][R158.64] ;  /* 0x000000129eb38981 */ /* 0x000328000c1e1100 */
[----:B0-----:R-:W4:Y:S04]  /*ebc0*/  LDL.LU R240, [R1+0xf0] ;  /* 0x0000f00001f07983 */ /* 0x001f280000300800 */
[----:B------:R0:W-:Y:S01]  /*ebd0*/  STL [R1+0x610], R239 ;  /* 0x000610ef01007387 */ /* 0x0001e20000100800 */
[----:B-1----:R-:W-:Y:S02]  /*ebe0*/  @!P0 IMAD.MOV.U32 R158, RZ, RZ, R116 ;  /* 0x000000ffff9e8224 */ /* 0x002fe400078e0074 */
[----:B------:R-:W-:-:S05]  /*ebf0*/  @!P0 IMAD.MOV.U32 R159, RZ, RZ, R98 ;  /* 0x000000ffff9f8224 */ /* 0x000fca00078e0062 */
[----:B------:R1:W4:Y:S04]  /*ec00*/  @!P0 LDG.E.U8 R181, desc[UR18][R158.64] ;  /* 0x000000129eb58981 */ /* 0x000328000c1e1100 */
[----:B0-----:R-:W4:Y:S04]  /*ec10*/  LDL.LU R239, [R1+0xc4] ;  /* 0x0000c40001ef7983 */ /* 0x001f280000300800 */
[----:B------:R0:W-:Y:S04]  /*ec20*/  STL [R1+0x61c], R224 ;  /* 0x00061ce001007387 */ /* 0x0001e80000100800 */
[----:B0-----:R-:W4:Y:S04]  /*ec30*/  LDL.LU R224, [R1+0x100] ;  /* 0x0001000001e07983 */ /* 0x001f280000300800 */
[----:B------:R0:W-:Y:S01]  /*ec40*/  STL [R1+0x618], R223 ;  /* 0x000618df01007387 */ /* 0x0001e20000100800 */
[----:B-1----:R-:W-:-:S03]  /*ec50*/  @!P0 IMAD.MOV.U32 R158, RZ, RZ, R108 ;  /* 0x000000ffff9e8224 */ /* 0x002fc600078e006c */
[----:B0-----:R-:W4:Y:S04]  /*ec60*/  LDL.LU R223, [R1+0xf8] ;  /* 0x0000f80001df7983 */ /* 0x001f280000300800 */
[----:B------:R-:W-:Y:S04]  /*ec70*/  STL [R1+0x624], R208 ;  /* 0x000624d001007387 */ /* 0x000fe80000100800 */
[----:B------:R-:W-:Y:S04]  /*ec80*/  STL [R1+0x620], R207 ;  /* 0x000620cf01007387 */ /* 0x000fe80000100800 */
[----:B------:R0:W-:Y:S04]  /*ec90*/  STL [R1+0x628], R5 ;  /* 0x0006280501007387 */ /* 0x0001e80000100800 */
[----:B0-----:R-:W4:Y:S04]  /*eca0*/  LDL.LU R5, [R1+0xf4] ;  /* 0x0000f40001057983 */ /* 0x001f280000300800 */
[----:B------:R0:W-:Y:S04]  /*ecb0*/  STL [R1+0x630], R116 ;  /* 0x0006307401007387 */ /* 0x0001e80000100800 */
[----:B0-----:R-:W4:Y:S04]  /*ecc0*/  LDL.LU R116, [R1+0xfc] ;  /* 0x0000fc0001747983 */ /* 0x001f280000300800 */
[----:B------:R-:W-:Y:S04]  /*ecd0*/  STL [R1+0x62c], R98 ;  /* 0x00062c6201007387 */ /* 0x000fe80000100800 */
[----:B------:R0:W-:Y:S04]  /*ece0*/  STL [R1+0x638], R108 ;  /* 0x0006386c01007387 */ /* 0x0001e80000100800 */
[----:B0-----:R-:W4:Y:S01]  /*ecf0*/  LDL.LU R108, [R1+0x104] ;  /* 0x00010400016c7983 */ /* 0x001f220000300800 */
[----:B------:R-:W-:-:S03]  /*ed00*/  @!P0 IMAD.MOV.U32 R159, RZ, RZ, R19 ;  /* 0x000000ffff9f8224 */ /* 0x000fc600078e0013 */
[----:B------:R0:W-:Y:S04]  /*ed10*/  STS.U8 [R4+UR7+0x4000], R183 ;  /* 0x004000b704007988 */ /* 0x0001e80008000007 */
[----:B------:R1:W-:Y:S01]  /*ed20*/  STS.U8 [R4+UR7+0x4002], R184 ;  /* 0x004002b804007988 */ /* 0x0003e20008000007 */
[----:B0-----:R-:W-:Y:S02]  /*ed30*/  PRMT R183, RZ, 0x7610, R183 ;  /* 0x00007610ffb77816 */ /* 0x001fe400000000b7 */
[----:B-1----:R-:W-:-:S04]  /*ed40*/  PRMT R184, RZ, 0x7610, R184 ;  /* 0x00007610ffb87816 */ /* 0x002fc800000000b8 */
[----:B------:R0:W4:Y:S04]  /*ed50*/  @!P0 LDG.E.U8 R183, desc[UR18][R158.64] ;  /* 0x000000129eb78981 */ /* 0x000128000c1e1100 */
[----:B------:R1:W-:Y:S01]  /*ed60*/  STS.U8 [R4+UR7+0x4004], R187 ;  /* 0x004004bb04007988 */ /* 0x0003e20008000007 */
[----:B0-----:R-:W-:Y:S02]  /*ed70*/  @!P0 IMAD.MOV.U32 R158, RZ, RZ, R100 ;  /* 0x000000ffff9e8224 */ /* 0x001fe400078e0064 */
[----:B------:R-:W-:Y:S01]  /*ed80*/  @!P0 IMAD.MOV.U32 R159, RZ, RZ, R10 ;  /* 0x000000ffff9f8224 */ /* 0x000fe200078e000a */
        /* <DEDUP_REMOVED lines=8> */
[----:B---3--:R-:W-:Y:S02]  /*ee10*/  @!P0 IMAD.MOV.U32 R158, RZ, RZ, R195 ;  /* 0x000000ffff9e8224 */ /* 0x008fe400078e00c3 */
[----:B------:R-:W-:Y:S01]  /*ee20*/  @!P0 IMAD.MOV.U32 R159, RZ, RZ, R209 ;  /* 0x000000ffff9f8224 */ /* 0x000fe200078e00d1 */
[----:B0-----:R-:W-:-:S04]  /*ee30*/  PRMT R190, RZ, 0x7610, R190 ;  /* 0x00007610ffbe7816 */ /* 0x001fc800000000be */
[----:B------:R2:W3:Y:S04]  /*ee40*/  @!P0 LDG.E.U8 R188, desc[UR18][R158.64] ;  /* 0x000000129ebc8981 */ /* 0x0004e8000c1e1100 */
[----:B------:R0:W-:Y:S01]  /*ee50*/  STS.U8 [R4+UR7+0x400a], R189 ;  /* 0x00400abd04007988 */ /* 0x0001e20008000007 */
[----:B--2---:R-:W-:Y:S02]  /*ee60*/  @!P0 IMAD.MOV.U32 R158, RZ, RZ, R110 ;  /* 0x000000ffff9e8224 */ /* 0x004fe400078e006e */
[----:B------:R-:W-:Y:S01]  /*ee70*/  @!P0 IMAD.MOV.U32 R159, RZ, RZ, R194 ;  /* 0x000000ffff9f8224 */ /* 0x000fe200078e00c2 */
[----:B0-----:R-:W-:-:S04]  /*ee80*/  PRMT R189, RZ, 0x7610, R189 ;  /* 0x00007610ffbd7816 */ /* 0x001fc800000000bd */
[----:B------:R4:W2:Y:S04]  /*ee90*/  @!P0 LDG.E.U8 R190, desc[UR18][R158.64] ;  /* 0x000000129ebe8981 */ /* 0x0008a8000c1e1100 */
[----:B------:R0:W-:Y:S01]  /*eea0*/  STS.U8 [R4+UR7+0x400c], R186 ;  /* 0x00400cba04007988 */ /* 0x0001e20008000007 */
[----:B----4-:R-:W-:Y:S02]  /*eeb0*/  @!P0 IMAD.MOV.U32 R158, RZ, RZ, R12 ;  /* 0x000000ffff9e8224 */ /* 0x010fe400078e000c */
[----:B------:R-:W-:Y:S01]  /*eec0*/  @!P0 IMAD.MOV.U32 R159, RZ, RZ, R23 ;  /* 0x000000ffff9f8224 */ /* 0x000fe200078e0017 */
[----:B0-----:R-:W-:-:S04]  /*eed0*/  PRMT R186, RZ, 0x7610, R186 ;  /* 0x00007610ffba7816 */ /* 0x001fc800000000ba */
[----:B------:R0:W4:Y:S04]  /*eee0*/  @!P0 LDG.E.U8 R189, desc[UR18][R158.64] ;  /* 0x000000129ebd8981 */ /* 0x000128000c1e1100 */
[----:B------:R1:W-:Y:S01]  /*eef0*/  STS.U8 [R4+UR7+0x400e], R185 ;  /* 0x00400eb904007988 */ /* 0x0003e20008000007 */
[----:B0-----:R-:W-:Y:S02]  /*ef00*/  @!P0 IMAD.MOV.U32 R158, RZ, RZ, R7 ;  /* 0x000000ffff9e8224 */ /* 0x001fe400078e0007 */
[----:B------:R-:W-:Y:S01]  /*ef10*/  @!P0 IMAD.MOV.U32 R159, RZ, RZ, R8 ;  /* 0x000000ffff9f8224 */ /* 0x000fe200078e0008 */
[----:B-1----:R-:W-:-:S04]  /*ef20*/  PRMT R185, RZ, 0x7610, R185 ;  /* 0x00007610ffb97816 */ /* 0x002fc800000000b9 */
[----:B------:R0:W4:Y:S04]  /*ef30*/  @!P0 LDG.E.U8 R186, desc[UR18][R158.64] ;  /* 0x000000129eba8981 */ /* 0x000128000c1e1100 */
[----:B------:R1:W-:Y:S04]  /*ef40*/  STS.U8 [R3+UR7+0x4000], R182 ;  /* 0x004000b603007988 */ /* 0x0003e80008000007 */
[----:B------:R0:W-:Y:S01]  /*ef50*/  STS.U8 [R3+UR7+0x4002], R180 ;  /* 0x004002b403007988 */ /* 0x0001e20008000007 */
[----:B-1----:R-:W-:Y:S02]  /*ef60*/  PRMT R182, RZ, 0x7610, R182 ;  /* 0x00007610ffb67816 */ /* 0x002fe400000000b6 */
[----:B0-----:R-:W-:Y:S01]  /*ef70*/  PRMT R180, RZ, 0x7610, R180 ;  /* 0x00007610ffb47816 */ /* 0x001fe200000000b4 */
[----:B------:R0:W-:Y:S04]  /*ef80*/  STS.U8 [R3+UR7+0x4004], R178 ;  /* 0x004004b203007988 */ /* 0x0001e80008000007 */
[----:B------:R-:W-:Y:S01]  /*ef90*/  STL [R1+0x634], R19 ;  /* 0x0006341301007387 */ /* 0x000fe20000100800 */
[----:B0-----:R-:W-:-:S03]  /*efa0*/  PRMT R178, RZ, 0x7610, R178 ;  /* 0x00007610ffb27816 */ /* 0x001fc600000000b2 */
[----:B------:R0:W-:Y:S04]  /*efb0*/  STS.U8 [R3+UR7+0x4006], R177 ;  /* 0x004006b103007988 */ /* 0x0001e80008000007 */
[----:B------:R1:W-:Y:S01]  /*efc0*/  STL [R1+0x640], R100 ;  /* 0x0006406401007387 */ /* 0x0003e20000100800 */
[----:B0-----:R-:W-:-:S03]  /*efd0*/  PRMT R177, RZ, 0x7610, R177 ;  /* 0x00007610ffb17816 */ /* 0x001fc600000000b1 */
[----:B-1----:R-:W3:Y:S04]  /*efe0*/  LDL.LU R100, [R1+0x138] ;  /* 0x0001380001647983 */ /* 0x002ee80000300800 */
[----:B------:R0:W-:Y:S04]  /*eff0*/  STL [R1+0x63c], R10 ;  /* 0x00063c0a01007387 */ /* 0x0001e80000100800 */
[----:B------:R1:W-:Y:S04]  /*f000*/  STS.U8 [R3+UR7+0x4008], R174 ;  /* 0x004008ae03007988 */ /* 0x0003e80008000007 */
[----:B0-----:R-:W2:Y:S04]  /*f010*/  LDL.LU R10, [R1+0x130] ;  /* 0x00013000010a7983 */ /* 0x001ea80000300800 */
[----:B------:R-:W4:Y:S01]  /*f020*/  LDL R11, [R1+0x238] ;  /* 0x00023800010b7983 */ /* 0x000f220000100800 */
[----:B-1----:R-:W-:-:S03]  /*f030*/  PRMT R174, RZ, 0x7610, R174 ;  /* 0x00007610ffae7816 */ /* 0x002fc600000000ae */
[----:B------:R-:W3:Y:S04]  /*f040*/  LDL R8, [R1+0x43c] ;  /* 0x00043c0001087983 */ /* 0x000ee80000100800 */
[----:B------:R-:W2:Y:S04]  /*f050*/  LDL R7, [R1+0x1fc] ;  /* 0x0001fc0001077983 */ /* 0x000ea80000100800 */
[----:B------:R-:W-:Y:S01]  /*f060*/  STL [R1+0x644], R4 ;  /* 0x0006440401007387 */ /* 0x000fe20000100800 */
[----:B------:R-:W-:-:S03]  /*f070*/  @!P0 IMAD.MOV.U32 R159, RZ, RZ, R224 ;  /* 0x000000ffff9f8224 */ /* 0x000fc600078e00e0 */
[----:B------:R0:W-:Y:S04]  /*f080*/  STS.U8 [R3+UR7+0x400a], R172 ;  /* 0x00400aac03007988 */ /* 0x0001e80008000007 */
[----:B------:R1:W-:Y:S01]  /*f090*/  STS.U8 [R3+UR7+0x400c], R171 ;  /* 0x00400cab03007988 */ /* 0x0003e20008000007 */
[----:B0-----:R-:W-:Y:S02]  /*f0a0*/  PRMT R172, RZ, 0x7610, R172 ;  /* 0x00007610ffac7816 */ /* 0x001fe400000000ac */
[----:B-1----:R-:W-:Y:S01]  /*f0b0*/  PRMT R171, RZ, 0x7610, R171 ;  /* 0x00007610ffab7816 */ /* 0x002fe200000000ab */
[----:B------:R-:W-:Y:S01]  /*f0c0*/  STS.U8 [R3+UR7+0x400e], R168 ;  /* 0x00400ea803007988 */ /* 0x000fe20008000007 */
[----:B------:R-:W-:-:S05]  /*f0d0*/  @!P0 IMAD.MOV.U32 R158, RZ, RZ, R108 ;  /* 0x000000ffff9e8224 */ /* 0x000fca00078e006c */
[----:B------:R0:W2:Y:S02]  /*f0e0*/  @!P0 LDG.E.U8 R185, desc[UR18][R158.64] ;  /* 0x000000129eb98981 */ /* 0x0000a4000c1e1100 */
[----:B0-----:R-:W-:Y:S02]  /*f0f0*/  @!P0 IMAD.MOV.U32 R158, RZ, RZ, R239 ;  /* 0x000000ffff9e8224 */ /* 0x001fe400078e00ef */
[----:B------:R-:W-:-:S05]  /*f100*/  @!P0 IMAD.MOV.U32 R159, RZ, RZ, R6 ;  /* 0x000000ffff9f8224 */ /* 0x000fca00078e0006 */
[----:B------:R0:W2:Y:S02]  /*f110*/  @!P0 LDG.E.U8 R182, desc[UR18][R158.64] ;  /* 0x000000129eb68981 */ /* 0x0000a4000c1e1100 */
[----:B0-----:R-:W-:Y:S02]  /*f120*/  @!P0 IMAD.MOV.U32 R158, RZ, RZ, R21 ;  /* 0x000000ffff9e8224 */ /* 0x001fe400078e0015 */
[----:B------:R-:W-:-:S05]  /*f130*/  @!P0 IMAD.MOV.U32 R159, RZ, RZ, R242 ;  /* 0x000000ffff9f8224 */ /* 0x000fca00078e00f2 */
[----:B------:R0:W2:Y:S02]  /*f140*/  @!P0 LDG.E.U8 R180, desc[UR18][R158.64] ;  /* 0x000000129eb48981 */ /* 0x0000a4000c1e1100 */
[----:B0-----:R-:W-:Y:S02]  /*f150*/  @!P0 IMAD.MOV.U32 R158, RZ, RZ, R196 ;  /* 0x000000ffff9e8224 */ /* 0x001fe400078e00c4 */
[----:B------:R-:W-:-:S05]  /*f160*/  @!P0 IMAD.MOV.U32 R159, RZ, RZ, R212 ;  /* 0x000000ffff9f8224 */ /* 0x000fca00078e00d4 */
[----:B------:R0:W2:Y:S04]  /*f170*/  @!P0 LDG.E.U8 R178, desc[UR18][R158.64] ;  /* 0x000000129eb28981 */ /* 0x0000a8000c1e1100 */
[----:B------:R1:W-:Y:S01]  /*f180*/  STL [R1+0x64c], R108 ;  /* 0x00064c6c01007387 */ /* 0x0003e20000100800 */
[----:B0-----:R-:W-:Y:S02]  /*f190*/  @!P0 IMAD.MOV.U32 R158, RZ, RZ, R244 ;  /* 0x000000ffff9e8224 */ /* 0x001fe400078e00f4 */
[----:B------:R-:W-:Y:S01]  /*f1a0*/  @!P0 IMAD.MOV.U32 R159, RZ, RZ, R192 ;  /* 0x000000ffff9f8224 */ /* 0x000fe200078e00c0 */
[----:B-1----:R-:W2:Y:S04]  /*f1b0*/  LDL.LU R108, [R1+0x134] ;  /* 0x00013400016c7983 */ /* 0x002ea80000300800 */
[----:B------:R0:W2:Y:S04]  /*f1c0*/  @!P0 LDG.E.U8 R177, desc[UR18][R158.64] ;  /* 0x000000129eb18981 */ /* 0x0000a8000c1e1100 */
[----:B------:R-:W-:Y:S04]  /*f1d0*/  STL [R1+0x648], R224 ;  /* 0x000648e001007387 */ /* 0x000fe80000100800 */
[----:B------:R1:W-:Y:S01]  /*f1e0*/  STL [R1+0x654], R239 ;  /* 0x000654ef01007387 */ /* 0x0003e20000100800 */
[----:B0-----:R-:W-:-:S02]  /*f1f0*/  @!P0 IMAD.MOV.U32 R158, RZ, RZ, R238 ;  /* 0x000000ffff9e8224 */ /* 0x001fc400078e00ee */
[----:B------:R-:W-:-:S05]  /*f200*/  @!P0 IMAD.MOV.U32 R159, RZ, RZ, R237 ;  /* 0x000000ffff9f8224 */ /* 0x000fca00078e00ed */
[----:B------:R0:W2:Y:S04]  /*f210*/  @!P0 LDG.E.U8 R174, desc[UR18][R158.64] ;  /* 0x000000129eae8981 */ /* 0x0000a8000c1e1100 */
[----:B-1----:R-:W2:Y:S04]  /*f220*/  LDL.LU R239, [R1+0x13c] ;  /* 0x00013c0001ef7983 */ /* 0x002ea80000300800 */
[----:B------:R-:W-:Y:S01]  /*f230*/  STL [R1+0x650], R6 ;  /* 0x0006500601007387 */ /* 0x000fe20000100800 */
[----:B0-----:R-:W-:-:S03]  /*f240*/  @!P0 IMAD.MOV.U32 R158, RZ, RZ, R222 ;  /* 0x000000ffff9e8224 */ /* 0x001fc600078e00de */
[----:B------:R0:W-:Y:S01]  /*f250*/  STL [R1+0x65c], R21 ;  /* 0x00065c1501007387 */ /* 0x0001e20000100800 */
[----:B------:R-:W-:-:S05]  /*f260*/  @!P0 IMAD.MOV.U32 R159, RZ, RZ, R221 ;  /* 0x000000ffff9f8224 */ /* 0x000fca00078e00dd */
[----:B------:R1:W2:Y:S04]  /*f270*/  @!P0 LDG.E.U8 R172, desc[UR18][R158.64] ;  /* 0x000000129eac8981 */ /* 0x0002a8000c1e1100 */
[----:B0-----:R-:W2:Y:S04]  /*f280*/  LDL.LU R21, [R1+0x170] ;  /* 0x0001700001157983 */ /* 0x001ea80000300800 */
[----:B------:R-:W-:Y:S04]  /*f290*/  STL [R1+0x658], R242 ;  /* 0x000658f201007387 */ /* 0x000fe80000100800 */
[----:B------:R-:W-:Y:S01]  /*f2a0*/  STL [R1+0x664], R196 ;  /* 0x000664c401007387 */ /* 0x000fe20000100800 */
[----:B-1----:R-:W-:-:S03]  /*f2b0*/  @!P0 IMAD.MOV.U32 R158, RZ, RZ, R206 ;  /* 0x000000ffff9e8224 */ /* 0x002fc600078e00ce */
[----:B------:R0:W-:Y:S01]  /*f2c0*/  STL [R1+0x660], R212 ;  /* 0x000660d401007387 */ /* 0x0001e20000100800 */
[----:B------:R-:W-:Y:S01]  /*f2d0*/  @!P0 IMAD.MOV.U32 R159, RZ, RZ, R205 ;  /* 0x000000ffff9f8224 */ /* 0x000fe200078e00cd */
[----:B------:R-:W-:-:S04]  /*f2e0*/  PRMT R168, RZ, 0x7610, R168 ;  /* 0x00007610ffa87816 */ /* 0x000fc800000000a8 */
[----:B------:R1:W2:Y:S04]  /*f2f0*/  @!P0 LDG.E.U8 R171, desc[UR18][R158.64] ;  /* 0x000000129eab8981 */ /* 0x0002a8000c1e1100 */
[----:B0-----:R-:W2:Y:S04]  /*f300*/  LDL.LU R212, [R1+0x178] ;  /* 0x0001780001d47983 */ /* 0x001ea80000300800 */
[----:B------:R0:W-:Y:S01]  /*f310*/  STL [R1+0x66c], R244 ;  /* 0x00066cf401007387 */ /* 0x0001e20000100800 */
[----:B-1----:R-:W-:Y:S02]  /*f320*/  @!P0 IMAD.MOV.U32 R158, RZ, RZ, R115 ;  /* 0x000000ffff9e8224 */ /* 0x002fe400078e0073 */
[----:B------:R-:W-:Y:S01]  /*f330*/  @!P0 IMAD.MOV.U32 R159, RZ, RZ, R96 ;  /* 0x000000ffff9f8224 */ /* 0x000fe200078e0060 */
[----:B------:R1:W-:Y:S04]  /*f340*/  STS.U8 [R2+UR7+0x4000], R167 ;  /* 0x004000a702007988 */ /* 0x0003e80008000007 */
[----:B------:R1:W2:Y:S04]  /*f350*/  @!P0 LDG.E.U8 R168, desc[UR18][R158.64] ;  /* 0x000000129ea88981 */ /* 0x0002a8000c1e1100 */
[----:B0-----:R-:W2:Y:S04]  /*f360*/  LDL.LU R244, [R1+0x174] ;  /* 0x0001740001f47983 */ /* 0x001ea80000300800 */
[----:B------:R-:W-:Y:S04]  /*f370*/  STL [R1+0x668], R192 ;  /* 0x000668c001007387 */ /* 0x000fe80000100800 */
[----:B------:R0:W-:Y:S01]  /*f380*/  STL [R1+0x674], R238 ;  /* 0x000674ee01007387 */ /* 0x0001e20000100800 */
[----:B-1----:R-:W-:-:S03]  /*f390*/  PRMT R167, RZ, 0x7610, R167 ;  /* 0x00007610ffa77816 */ /* 0x002fc600000000a7 */
[----:B0-----:R-:W2:Y:S04]  /*f3a0*/  LDL.LU R238, [R1+0x17c] ;  /* 0x00017c0001ee7983 */ /* 0x001ea80000300800 */
[----:B------:R-:W-:Y:S04]  /*f3b0*/  STL [R1+0x670], R237 ;  /* 0x000670ed01007387 */ /* 0x000fe80000100800 */
[----:B------:R0:W-:Y:S01]  /*f3c0*/  STL [R1+0x67c], R222 ;  /* 0x00067cde01007387 */ /* 0x0001e20000100800 */
[----:B------:R-:W-:Y:S02]  /*f3d0*/  @!P0 IMAD.MOV.U32 R158, RZ, RZ, R107 ;  /* 0x000000ffff9e8224 */ /* 0x000fe400078e006b */
[----:B------:R-:W-:-:S05]  /*f3e0*/  @!P0 IMAD.MOV.U32 R159, RZ, RZ, R17 ;  /* 0x000000ffff9f8224 */ /* 0x000fca00078e0011 */
[----:B------:R1:W2:Y:S04]  /*f3f0*/  @!P0 LDG.E.U8 R167, desc[UR18][R158.64] ;  /* 0x000000129ea78981 */ /* 0x0002a8000c1e1100 */
[----:B0-----:R-:W2:Y:S04]  /*f400*/  LDL.LU R222, [R1+0x1b0] ;  /* 0x0001b00001de7983 */ /* 0x001ea80000300800 */
[----:B------:R-:W-:Y:S04]  /*f410*/  STL [R1+0x678], R221 ;  /* 0x000678dd01007387 */ /* 0x000fe80000100800 */
[----:B------:R-:W-:Y:S04]  /*f420*/  STL [R1+0x684], R206 ;  /* 0x000684ce01007387 */ /* 0x000fe80000100800 */
[----:B------:R0:W-:Y:S01]  /*f430*/  STL [R1+0x680], R205 ;  /* 0x000680cd01007387 */ /* 0x0001e20000100800 */
[----:B-1----:R-:W-:-:S03]  /*f440*/  @!P0 IMAD.MOV.U32 R158, RZ, RZ, R99 ;  /* 0x000000ffff9e8224 */ /* 0x002fc600078e0063 */
[----:B0-----:R-:W2:Y:S04]  /*f450*/  LDL.LU R205, [R1+0x1b8] ;  /* 0x0001b80001cd7983 */ /* 0x001ea80000300800 */
[----:B------:R-:W-:Y:S04]  /*f460*/  STL [R1+0x688], R3 ;  /* 0x0006880301007387 */ /* 0x000fe80000100800 */
[----:B------:R-:W-:Y:S04]  /*f470*/  STL [R1+0x690], R115 ;  /* 0x0006907301007387 */ /* 0x000fe80000100800 */
[----:B------:R0:W-:Y:S04]  /*f480*/  STL [R1+0x68c], R96 ;  /* 0x00068c6001007387 */ /* 0x0001e80000100800 */
[----:B0-----:R-:W2:Y:S04]  /*f490*/  LDL.LU R96, [R1+0x1b4] ;  /* 0x0001b40001607983 */ /* 0x001ea80000300800 */
[----:B------:R-:W-:Y:S04]  /*f4a0*/  STL [R1+0x698], R107 ;  /* 0x0006986b01007387 */ /* 0x000fe80000100800 */
[----:B------:R0:W-:Y:S04]  /*f4b0*/  STL [R1+0x694], R17 ;  /* 0x0006941101007387 */ /* 0x0001e80000100800 */
[----:B0-----:R-:W2:Y:S04]  /*f4c0*/  LDL.LU R17, [R1+0x1bc] ;  /* 0x0001bc0001117983 */ /* 0x001ea80000300800 */
[----:B------:R0:W-:Y:S04]  /*f4d0*/  STL [R1+0x6a0], R99 ;  /* 0x0006a06301007387 */ /* 0x0001e80000100800 */
[----:B0-----:R-:W2:Y:S01]  /*f4e0*/  LDL.LU R99, [R1+0x1f8] ;  /* 0x0001f80001637983 */ /* 0x001ea20000300800 */
[----:B------:R-:W-:-:S03]  /*f4f0*/  @!P0 IMAD.MOV.U32 R159, RZ, RZ, R117 ;  /* 0x000000ffff9f8224 */ /* 0x000fc600078e0075 */
[----:B------:R0:W-:Y:S04]  /*f500*/  STL [R1+0x69c], R117 ;  /* 0x00069c7501007387 */ /* 0x0001e80000100800 */
[----:B0-----:R-:W2:Y:S04]  /*f510*/  LDL.LU R117, [R1+0x1f0] ;  /* 0x0001f00001757983 */ /* 0x001ea80000300800 */
[----:B------:R-:W2:Y:S04]  /*f520*/  LDL R3, [R1+0x234] ;  /* 0x0002340001037983 */ /* 0x000ea80000100800 */
[----:B------:R0:W-:Y:S04]  /*f530*/  STS.U8 [R2+UR7+0x4002], R164 ;  /* 0x004002a402007988 */ /* 0x0001e80008000007 */
[----:B------:R1:W-:Y:S01]  /*f540*/  STS.U8 [R2+UR7+0x4004], R162 ;  /* 0x004004a202007988 */ /* 0x0003e20008000007 */
[----:B------:R-:W2:Y:S01]  /*f550*/  S2R R195, SR_TID.X ;  /* 0x0000000000c37919 */ /* 0x000ea20000002100 */
[----:B0-----:R-:W-:-:S02]  /*f560*/  PRMT R164, RZ, 0x7610, R164 ;  /* 0x00007610ffa47816 */ /* 0x001fc400000000a4 */
[----:B------:R0:W-:Y:S01]  /*f570*/  STS.U8 [R2+UR7+0x4006], R161 ;  /* 0x004006a102007988 */ /* 0x0001e20008000007 */
[----:B-1----:R-:W-:-:S03]  /*f580*/  PRMT R162, RZ, 0x7610, R162 ;  /* 0x00007610ffa27816 */ /* 0x002fc600000000a2 */
[----:B------:R3:W2:Y:S04]  /*f590*/  @!P0 LDG.E.U8 R164, desc[UR18][R158.64] ;  /* 0x000000129ea48981 */ /* 0x0006a8000c1e1100 */
[----:B------:R-:W2:Y:S01]  /*f5a0*/  LDL R4, [R1+0x230] ;  /* 0x0002300001047983 */ /* 0x000ea20000100800 */
[----:B---3--:R-:W-:Y:S02]  /*f5b0*/  @!P0 IMAD.MOV.U32 R158, RZ, RZ, R8 ;  /* 0x000000ffff9e8224 */ /* 0x008fe400078e0008 */
[----:B----4-:R-:W-:Y:S01]  /*f5c0*/  @!P0 IMAD.MOV.U32 R159, RZ, RZ, R11 ;  /* 0x000000ffff9f8224 */ /* 0x010fe200078e000b */
[----:B0-----:R-:W-:-:S04]  /*f5d0*/  PRMT R161, RZ, 0x7610, R161 ;  /* 0x00007610ffa17816 */ /* 0x001fc800000000a1 */
[----:B------:R2:W3:Y:S02]  /*f5e0*/  @!P0 LDG.E.U8 R162, desc[UR18][R158.64] ;  /* 0x000000129ea28981 */ /* 0x0004e4000c1e1100 */
[----:B--2---:R-:W-:Y:S02]  /*f5f0*/  @!P0 IMAD.MOV.U32 R158, RZ, RZ, R7 ;  /* 0x000000ffff9e8224 */ /* 0x004fe400078e0007 */
[----:B------:R0:W-:Y:S01]  /*f600*/  STS.U8 [R2+UR7+0x4008], R157 ;  /* 0x0040089d02007988 */ /* 0x0001e20008000007 */
[----:B------:R-:W-:-:S03]  /*f610*/  LOP3.LUT R195, R195, 0x7f, RZ, 0xc0, !PT ;  /* 0x0000007fc3c37812 */ /* 0x000fc600078ec0ff */
[----:B------:R1:W-:Y:S01]  /*f620*/  STS.U8 [R2+UR7+0x400a], R154 ;  /* 0x00400a9a02007988 */ /* 0x0003e20008000007 */
[----:B0-----:R-:W-:-:S03]  /*f630*/  PRMT R157, RZ, 0x7610, R157 ;  /* 0x00007610ff9d7816 */ /* 0x001fc6000000009d */
[----:B------:R-:W-:Y:S01]  /*f640*/  STS.U8 [R2+UR7+0x400c], R153 ;  /* 0x00400c9902007988 */ /* 0x000fe20008000007 */
[----:B-1----:R-:W-:-:S03]  /*f650*/  PRMT R154, RZ, 0x7610, R154 ;  /* 0x00007610ff9a7816 */ /* 0x002fc6000000009a */
[----:B------:R-:W-:Y:S04]  /*f660*/  STS.U8 [R2+UR7+0x400e], R150 ;  /* 0x00400e9602007988 */ /* 0x000fe80008000007 */
[----:B------:R-:W-:Y:S04]  /*f670*/  STS.U8 [R195+UR7], R148 ;  /* 0x00000094c3007988 */ /* 0x000fe80008000007 */
[----:B------:R-:W-:Y:S04]  /*f680*/  STS.U8 [R195+UR7+0x400], R147 ;  /* 0x00040093c3007988 */ /* 0x000fe80008000007 */
        /* <DEDUP_REMOVED lines=8> */
[----:B------:R-:W-:Y:S01]  /*f710*/  STS.U8 [R195+UR7+0x2800], R138 ;  /* 0x0028008ac3007988 */ /* 0x000fe20008000007 */
[----:B------:R-:W-:-:S03]  /*f720*/  @!P0 IMAD.MOV.U32 R159, RZ, RZ, R99 ;  /* 0x000000ffff9f8224 */ /* 0x000fc600078e0063 */
[----:B------:R-:W-:Y:S04]  /*f730*/  STL [R1+0x6a8], R99 ;  /* 0x0006a86301007387 */ /* 0x000fe80000100800 */
[----:B------:R0:W2:Y:S04]  /*f740*/  @!P0 LDG.E.U8 R161, desc[UR18][R158.64] ;  /* 0x000000129ea18981 */ /* 0x0000a8000c1e1100 */
[----:B------:R1:W-:Y:S01]  /*f750*/  STL [R1+0x6ac], R17 ;  /* 0x0006ac1101007387 */ /* 0x0003e20000100800 */
[----:B0-----:R-:W-:-:S03]  /*f760*/  @!P0 IMAD.MOV.U32 R158, RZ, RZ, R17 ;  /* 0x000000ffff9e8224 */ /* 0x001fc600078e0011 */
[----:B-1----:R-:W4:Y:S01]  /*f770*/  LDL.LU R17, [R1+0x1f4] ;  /* 0x0001f40001117983 */ /* 0x002f220000300800 */
[----:B------:R-:W-:-:S05]  /*f780*/  @!P0 IMAD.MOV.U32 R159, RZ, RZ, R205 ;  /* 0x000000ffff9f8224 */ /* 0x000fca00078e00cd */
[----:B------:R0:W2:Y:S04]  /*f790*/  @!P0 LDG.E.U8 R157, desc[UR18][R158.64] ;  /* 0x000000129e9d8981 */ /* 0x0000a8000c1e1100 */
[----:B------:R-:W-:Y:S01]  /*f7a0*/  STL [R1+0x6a4], R205 ;  /* 0x0006a4cd01007387 */ /* 0x000fe20000100800 */
[----:B0-----:R-:W-:Y:S02]  /*f7b0*/  @!P0 IMAD.MOV.U32 R158, RZ, RZ, R238 ;  /* 0x000000ffff9e8224 */ /* 0x001fe400078e00ee */
[----:B------:R-:W-:Y:S01]  /*f7c0*/  @!P0 IMAD.MOV.U32 R159, RZ, RZ, R212 ;  /* 0x000000ffff9f8224 */ /* 0x000fe200078e00d4 */
[----:B------:R-:W-:Y:S04]  /*f7d0*/  STL [R1+0x6b4], R238 ;  /* 0x0006b4ee01007387 */ /* 0x000fe80000100800 */
[----:B------:R-:W-:Y:S04]  /*f7e0*/  STL [R1+0x6b0], R212 ;  /* 0x0006b0d401007387 */ /* 0x000fe80000100800 */
[----:B------:R0:W2:Y:S04]  /*f7f0*/  @!P0 LDG.E.U8 R154, desc[UR18][R158.64] ;  /* 0x000000129e9a8981 */ /* 0x0000a8000c1e1100 */
[----:B------:R1:W-:Y:S04]  /*f800*/  STL [R1+0x6bc], R239 ;  /* 0x0006bcef01007387 */ /* 0x0003e80000100800 */
[----:B------:R3:W-:Y:S01]  /*f810*/  STL [R1+0x6b8], R100 ;  /* 0x0006b86401007387 */ /* 0x0007e20000100800 */
[----:B0-----:R-:W-:-:S03]  /*f820*/  @!P0 IMAD.MOV.U32 R158, RZ, RZ, R239 ;  /* 0x000000ffff9e8224 */ /* 0x001fc600078e00ef */
[----:B-1----:R-:W2:Y:S01]  /*f830*/  LDL.LU R239, [R1+0x22c] ;  /* 0x00022c0001ef7983 */ /* 0x002ea20000300800 */
[----:B------:R-:W-:-:S03]  /*f840*/  @!P0 IMAD.MOV.U32 R138, RZ, RZ, R3 ;  /* 0x000000ffff8a8224 */ /* 0x000fc600078e0003 */
[----:B------:R-:W2:Y:S04]  /*f850*/  LDL.LU R238, [R1+0x228] ;  /* 0x0002280001ee7983 */ /* 0x000ea80000300800 */
        /* <DEDUP_REMOVED lines=14> */
[----:B------:R-:W2:Y:S01]  /*f940*/  LDL.LU R110, [R1+0x34] ;  /* 0x00003400016e7983 */ /* 0x000ea20000300800 */
[----:B------:R-:W-:Y:S01]  /*f950*/  PRMT R153, RZ, 0x7610, R153 ;  /* 0x00007610ff997816 */ /* 0x000fe20000000099 */
[----:B------:R-:W-:Y:S01]  /*f960*/  @!P0 IMAD.MOV.U32 R159, RZ, RZ, R100 ;  /* 0x000000ffff9f8224 */ /* 0x000fe200078e0064 */
[----:B------:R-:W-:-:S02]  /*f970*/  PRMT R150, RZ, 0x7610, R150 ;  /* 0x00007610ff967816 */ /* 0x000fc40000000096 */
[----:B------:R-:W-:Y:S02]  /*f980*/  PRMT R148, RZ, 0x7610, R148 ;  /* 0x00007610ff947816 */ /* 0x000fe40000000094 */
[----:B------:R-:W-:Y:S01]  /*f990*/  PRMT R191, RZ, 0x7610, R191 ;  /* 0x00007610ffbf7816 */ /* 0x000fe200000000bf */
[----:B------:R0:W2:Y:S01]  /*f9a0*/  @!P0 LDG.E.U8 R153, desc[UR18][R158.64] ;  /* 0x000000129e998981 */ /* 0x0000a2000c1e1100 */
[----:B------:R-:W-:Y:S02]  /*f9b0*/  @!P0 IMAD.MOV.U32 R146, RZ, RZ, R102 ;  /* 0x000000ffff928224 */ /* 0x000fe400078e0066 */
[----:B------:R-:W-:Y:S01]  /*f9c0*/  @!P0 IMAD.MOV.U32 R147, RZ, RZ, R228 ;  /* 0x000000ffff938224 */ /* 0x000fe200078e00e4 */
[----:B------:R-:W2:Y:S01]  /*f9d0*/  LDL.LU R23, [R1+0x2c] ;  /* 0x00002c0001177983 */ /* 0x000ea20000300800 */
[----:B------:R-:W-:Y:S02]  /*f9e0*/  @!P0 IMAD.MOV.U32 R144, RZ, RZ, R236 ;  /* 0x000000ffff908224 */ /* 0x000fe400078e00ec */
[----:B------:R-:W-:Y:S01]  /*f9f0*/  @!P0 IMAD.MOV.U32 R145, RZ, RZ, R235 ;  /* 0x000000ffff918224 */ /* 0x000fe200078e00eb */
[----:B------:R-:W2:Y:S01]  /*fa00*/  LDL.LU R243, [R1+0x28] ;  /* 0x0000280001f37983 */ /* 0x000ea20000300800 */
[----:B0-----:R-:W-:-:S02]  /*fa10*/  @!P0 IMAD.MOV.U32 R158, RZ, RZ, R116 ;  /* 0x000000ffff9e8224 */ /* 0x001fc400078e0074 */
[----:B------:R-:W-:Y:S02]  /*fa20*/  @!P0 IMAD.MOV.U32 R159, RZ, RZ, R223 ;  /* 0x000000ffff9f8224 */ /* 0x000fe400078e00df */
[----:B------:R-:W-:Y:S02]  /*fa30*/  @!P0 IMAD.MOV.U32 R142, RZ, RZ, R204 ;  /* 0x000000ffff8e8224 */ /* 0x000fe400078e00cc */
[----:B------:R-:W-:Y:S01]  /*fa40*/  @!P0 IMAD.MOV.U32 R143, RZ, RZ, R203 ;  /* 0x000000ffff8f8224 */ /* 0x000fe200078e00cb */
[----:B------:R0:W2:Y:S01]  /*fa50*/  @!P0 LDG.E.U8 R150, desc[UR18][R158.64] ;  /* 0x000000129e968981 */ /* 0x0000a2000c1e1100 */
[----:B------:R-:W-:Y:S02]  /*fa60*/  @!P0 IMAD.MOV.U32 R140, RZ, RZ, R106 ;  /* 0x000000ffff8c8224 */ /* 0x000fe400078e006a */
[----:B------:R-:W-:Y:S02]  /*fa70*/  @!P0 IMAD.MOV.U32 R141, RZ, RZ, R16 ;  /* 0x000000ffff8d8224 */ /* 0x000fe400078e0010 */
[----:B------:R-:W-:Y:S01]  /*fa80*/  @!P0 IMAD.MOV.U32 R139, RZ, RZ, R4 ;  /* 0x000000ffff8b8224 */ /* 0x000fe200078e0004 */
[----:B------:R1:W-:Y:S01]  /*fa90*/  STS.U8 [R195+UR7+0x2c00], R137 ;  /* 0x002c0089c3007988 */ /* 0x0003e20008000007 */
[----:B0-----:R-:W-:-:S03]  /*faa0*/  @!P0 IMAD.MOV.U32 R158, RZ, RZ, R0 ;  /* 0x000000ffff9e8224 */ /* 0x001fc600078e0000 */
[----:B---3--:R-:W3:Y:S01]  /*fab0*/  LDL.LU R100, [R1+0x224] ;  /* 0x0002240001647983 */ /* 0x008ee20000300800 */
[----:B------:R-:W-:-:S03]  /*fac0*/  @!P0 IMAD.MOV.U32 R159, RZ, RZ, R101 ;  /* 0x000000ffff9f8224 */ /* 0x000fc600078e0065 */
[----:B------:R0:W-:Y:S04]  /*fad0*/  STS.U8 [R195+UR7+0x3000], R136 ;  /* 0x00300088c3007988 */ /* 0x0001e80008000007 */
[----:B------:R0:W3:Y:S01]  /*fae0*/  @!P0 LDG.E.U8 R148, desc[UR18][R158.64] ;  /* 0x000000129e948981 */ /* 0x0000e2000c1e1100 */
[----:B-1----:R-:W-:Y:S01]  /*faf0*/  @!P0 IMAD.MOV.U32 R137, RZ, RZ, R222 ;  /* 0x000000ffff898224 */ /* 0x002fe200078e00de */
[----:B------:R-:W-:Y:S02]  /*fb00*/  LOP3.LUT R4, R195, 0x10, RZ, 0x3c, !PT ;  /* 0x00000010c3047812 */ /* 0x000fe400078e3cff */
[----:B------:R-:W3:Y:S01]  /*fb10*/  LDL.LU R212, [R1+0x220] ;  /* 0x0002200001d47983 */ /* 0x000ee20000300800 */
[----:B0-----:R-:W-:-:S03]  /*fb20*/  @!P0 IMAD.MOV.U32 R136, RZ, RZ, R96 ;  /* 0x000000ffff888224 */ /* 0x001fc600078e0060 */
[----:B------:R0:W-:Y:S01]  /*fb30*/  STS.U8 [R195+UR7+0x3400], R135 ;  /* 0x00340087c3007988 */ /* 0x0001e20008000007 */
[----:B------:R-:W-:Y:S02]  /*fb40*/  @!P0 IMAD.MOV.U32 R158, RZ, RZ, R193 ;  /* 0x000000ffff9e8224 */ /* 0x000fe400078e00c1 */
[----:B------:R-:W-:Y:S01]  /*fb50*/  @!P0 IMAD.MOV.U32 R159, RZ, RZ, R241 ;  /* 0x000000ffff9f8224 */ /* 0x000fe200078e00f1 */
[----:B------:R-:W3:Y:S04]  /*fb60*/  LDL.LU R205, [R1+0x1e4] ;  /* 0x0001e40001cd7983 */ /* 0x000ee80000300800 */
[----:B------:R1:W3:Y:S01]  /*fb70*/  @!P0 LDG.E.U8 R191, desc[UR18][R158.64] ;  /* 0x000000129ebf8981 */ /* 0x0002e2000c1e1100 */
[----:B0-----:R-:W-:-:S03]  /*fb80*/  @!P0 IMAD.MOV.U32 R135, RZ, RZ, R10 ;  /* 0x000000ffff878224 */ /* 0x001fc600078e000a */
[----:B------:R0:W-:Y:S04]  /*fb90*/  STS.U8 [R195+UR7+0x3800], R134 ;  /* 0x00380086c3007988 */ /* 0x0001e80008000007 */
[----:B------:R-:W3:Y:S01]  /*fba0*/  LDL.LU R115, [R1+0x1e0] ;  /* 0x0001e00001737983 */ /* 0x000ee20000300800 */
[----:B-1----:R-:W-:Y:S02]  /*fbb0*/  PRMT R158, RZ, 0x7610, R158 ;  /* 0x00007610ff9e7816 */ /* 0x002fe4000000009e */
[----:B------:R-:W-:Y:S01]  /*fbc0*/  PRMT R159, RZ, 0x7610, R159 ;  /* 0x00007610ff9f7816 */ /* 0x000fe2000000009f */
[----:B0-----:R-:W-:Y:S01]  /*fbd0*/  @!P0 IMAD.MOV.U32 R134, RZ, RZ, R108 ;  /* 0x000000ffff868224 */ /* 0x001fe200078e006c */
[----:B------:R0:W-:Y:S04]  /*fbe0*/  STS.U8 [R195+UR7+0x3c00], R133 ;  /* 0x003c0085c3007988 */ /* 0x0001e80008000007 */
[----:B------:R1:W3:Y:S04]  /*fbf0*/  @!P0 LDG.E.U8 R158, desc[UR18][R146.64] ;  /* 0x00000012929e8981 */ /* 0x0002e8000c1e1100 */
[----:B------:R-:W3:Y:S01]  /*fc00*/  LDL.LU R206, [R1+0x1a4] ;  /* 0x0001a40001ce7983 */ /* 0x000ee20000300800 */
[----:B0-----:R-:W-:-:S03]  /*fc10*/  @!P0 IMAD.MOV.U32 R133, RZ, RZ, R109 ;  /* 0x000000ffff858224 */ /* 0x001fc600078e006d */
[----:B------:R0:W-:Y:S01]  /*fc20*/  STS.U8 [R4+UR7+0x80], R132 ;  /* 0x0000808404007988 */ /* 0x0001e20008000007 */
[----:B-1----:R-:W-:Y:S02]  /*fc30*/  @!P0 IMAD.MOV.U32 R146, RZ, RZ, R252 ;  /* 0x000000ffff928224 */ /* 0x002fe400078e00fc */
        /* <DEDUP_REMOVED lines=8> */
[----:B------:R2:W-:Y:S04]  /*fcc0*/  STS.U8 [R4+UR7+0x880], R130 ;  /* 0x0008808204007988 */ /* 0x0005e80008000007 */
[----:B------:R1:W3:Y:S01]  /*fcd0*/  @!P0 LDG.E.U8 R146, desc[UR18][R144.64] ;  /* 0x0000001290928981 */ /* 0x0002e2000c1e1100 */
[----:B0-----:R-:W-:-:S03]  /*fce0*/  @!P0 IMAD.MOV.U32 R131, RZ, RZ, R227 ;  /* 0x000000ffff838224 */ /* 0x001fc600078e00e3 */
[----:B------:R-:W3:Y:S01]  /*fcf0*/  LDL.LU R6, [R1+0x160] ;  /* 0x0001600001067983 */ /* 0x000ee20000300800 */
[----:B-1----:R-:W-:Y:S02]  /*fd00*/  @!P0 IMAD.MOV.U32 R144, RZ, RZ, R220 ;  /* 0x000000ffff908224 */ /* 0x002fe400078e00dc */
[----:B------:R-:W-:-:S05]  /*fd10*/  @!P0 IMAD.MOV.U32 R145, RZ, RZ, R219 ;  /* 0x000000ffff918224 */ /* 0x000fca00078e00db */
[----:B------:R0:W3:Y:S02]  /*fd20*/  @!P0 LDG.E.U8 R147, desc[UR18][R144.64] ;  /* 0x0000001290938981 */ /* 0x0000e4000c1e1100 */
[----:B0-----:R-:W-:Y:S02]  /*fd30*/  PRMT R144, RZ, 0x7610, R144 ;  /* 0x00007610ff907816 */ /* 0x001fe40000000090 */
[----:B------:R-:W-:-:S04]  /*fd40*/  PRMT R145, RZ, 0x7610, R145 ;  /* 0x00007610ff917816 */ /* 0x000fc80000000091 */
[----:B------:R0:W3:Y:S02]  /*fd50*/  @!P0 LDG.E.U8 R144, desc[UR18][R142.64] ;  /* 0x000000128e908981 */ /* 0x0000e4000c1e1100 */
[----:B0-----:R-:W-:Y:S02]  /*fd60*/  @!P0 IMAD.MOV.U32 R142, RZ, RZ, R114 ;  /* 0x000000ffff8e8224 */ /* 0x001fe400078e0072 */
        /* <DEDUP_REMOVED lines=11> */
[----:B----4-:R-:W-:Y:S02]  /*fe20*/  @!P0 IMAD.MOV.U32 R138, RZ, RZ, R17 ;  /* 0x000000ffff8a8224 */ /* 0x010fe400078e0011 */
[----:B------:R-:W-:-:S05]  /*fe30*/  @!P0 IMAD.MOV.U32 R139, RZ, RZ, R117 ;  /* 0x000000ffff8b8224 */ /* 0x000fca00078e0075 */
[----:B------:R0:W4:Y:S02]  /*fe40*/  @!P0 LDG.E.U8 R141, desc[UR18][R138.64] ;  /* 0x000000128a8d8981 */ /* 0x000124000c1e1100 */
[----:B0-----:R-:W-:Y:S02]  /*fe50*/  PRMT R138, RZ, 0x7610, R138 ;  /* 0x00007610ff8a7816 */ /* 0x001fe4000000008a */
[----:B------:R-:W-:-:S04]  /*fe60*/  PRMT R139, RZ, 0x7610, R139 ;  /* 0x00007610ff8b7816 */ /* 0x000fc8000000008b */
[----:B------:R0:W4:Y:S02]  /*fe70*/  @!P0 LDG.E.U8 R138, desc[UR18][R136.64] ;  /* 0x00000012888a8981 */ /* 0x000124000c1e1100 */
[----:B0-----:R-:W-:Y:S02]  /*fe80*/  @!P0 IMAD.MOV.U32 R136, RZ, RZ, R244 ;  /* 0x000000ffff888224 */ /* 0x001fe400078e00f4 */
        /* <DEDUP_REMOVED lines=10> */
[----:B------:R0:W4:Y:S01]  /*ff30*/  @!P0 LDG.E.U8 R134, desc[UR18][R132.64] ;  /* 0x0000001284868981 */ /* 0x000122000c1e1100 */
[----:B--2---:R-:W-:Y:S02]  /*ff40*/  @!P0 IMAD.MOV.U32 R130, RZ, RZ, R110 ;  /* 0x000000ffff828224 */ /* 0x004fe400078e006e */
[----:B0-----:R-:W-:Y:S02]  /*ff50*/  @!P0 IMAD.MOV.U32 R132, RZ, RZ, R210 ;  /* 0x000000ffff848224 */ /* 0x001fe400078e00d2 */
[----:B------:R-:W-:-:S05]  /*ff60*/  @!P0 IMAD.MOV.U32 R133, RZ, RZ, R18 ;  /* 0x000000ffff858224 */ /* 0x000fca00078e0012 */
[----:B------:R0:W2:Y:S02]  /*ff70*/  @!P0 LDG.E.U8 R135, desc[UR18][R132.64] ;  /* 0x0000001284878981 */ /* 0x0000a4000c1e1100 */
[----:B0-----:R-:W-:Y:S02]  /*ff80*/  PRMT R132, RZ, 0x7610, R132 ;  /* 0x00007610ff847816 */ /* 0x001fe40000000084 */
[----:B------:R-:W-:-:S04]  /*ff90*/  PRMT R133, RZ, 0x7610, R133 ;  /* 0x00007610ff857816 */ /* 0x000fc80000000085 */
[----:B------:R0:W2:Y:S04]  /*ffa0*/  @!P0 LDG.E.U8 R132, desc[UR18][R130.64] ;  /* 0x0000001282848981 */ /* 0x0000a8000c1e1100 */
[----:B------:R1:W-:Y:S01]  /*ffb0*/  STS.U8 [R4+UR7+0xc80], R129 ;  /* 0x000c808104007988 */ /* 0x0003e20008000007 */
[----:B0-----:R-:W-:Y:S02]  /*ffc0*/  @!P0 IMAD.MOV.U32 R130, RZ, RZ, R250 ;  /* 0x000000ffff828224 */ /* 0x001fe400078e00fa */
[----:B------:R-:W-:Y:S01]  /*ffd0*/  @!P0 IMAD.MOV.U32 R131, RZ, RZ, R249 ;  /* 0x000000ffff838224 */ /* 0x000fe200078e00f9 */
[----:B------:R0:W-:Y:S01]  /*ffe0*/  STS.U8 [R4+UR7+0x1080], R128 ;  /* 0x0010808004007988 */ /* 0x0001e20008000007 */
[----:B-1----:R-:W-:-:S03]  /*fff0*/  @!P0 IMAD.MOV.U32 R129, RZ, RZ, R233 ;  /* 0x000000ffff818224 */ /* 0x002fc600078e00e9 */
[----:B------:R1:W2:Y:S01]  /*10000*/  @!P0 LDG.E.U8 R133, desc[UR18][R130.64] ;  /* 0x0000001282858981 */ /* 0x0002a2000c1e1100 */
[----:B0-----:R-:W-:Y:S01]  /*10010*/  @!P0 IMAD.MOV.U32 R128, RZ, RZ, R234 ;  /* 0x000000ffff808224 */ /* 0x001fe200078e00ea */
[----:B-1----:R-:W-:Y:S02]  /*10020*/  PRMT R130, RZ, 0x7610, R130 ;  /* 0x00007610ff827816 */ /* 0x002fe40000000082 */
        /* <DEDUP_REMOVED lines=40> */
[----:B------:R0:W-:Y:S04]  /*102b0*/  STS.U8 [R4+UR7+0x3480], R119 ;  /* 0x0034807704007988 */ /* 0x0001e80008000007 */
[----:B------:R1:W2:Y:S01]  /*102c0*/  @!P0 LDG.E.U8 R122, desc[UR18][R120.64] ;  /* 0x00000012787a8981 */ /* 0x0002a2000c1e1100 */
[----:B0-----:R-:W-:Y:S01]  /*102d0*/  PRMT R119, RZ, 0x7610, R119 ;  /* 0x00007610ff777816 */ /* 0x001fe20000000077 */
[----:B-1----:R-:W-:-:S02]  /*102e0*/  @!P0 IMAD.MOV.U32 R120, RZ, RZ, R192 ;  /* 0x000000ffff788224 */ /* 0x002fc400078e00c0 */
[----:B------:R-:W-:Y:S01]  /*102f0*/  @!P0 IMAD.MOV.U32 R121, RZ, RZ, R242 ;  /* 0x000000ffff798224 */ /* 0x000fe200078e00f2 */
[----:B------:R-:W-:-:S04]  /*10300*/  PRMT R123, RZ, 0x7610, R123 ;  /* 0x00007610ff7b7816 */ /* 0x000fc8000000007b */
[----:B------:R0:W2:Y:S04]  /*10310*/  @!P0 LDG.E.U8 R119, desc[UR18][R120.64] ;  /* 0x0000001278778981 */ /* 0x0000a8000c1e1100 */
[----:B------:R1:W-:Y:S01]  /*10320*/  STS.U8 [R4+UR7+0x3880], R149 ;  /* 0x0038809504007988 */ /* 0x0003e20008000007 */
[----:B0-----:R-:W-:Y:S02]  /*10330*/  @!P0 IMAD.MOV.U32 R120, RZ, RZ, R224 ;  /* 0x000000ffff788224 */ /* 0x001fe400078e00e0 */
[----:B------:R-:W-:Y:S01]  /*10340*/  @!P0 IMAD.MOV.U32 R121, RZ, RZ, R19 ;  /* 0x000000ffff798224 */ /* 0x000fe200078e0013 */
[----:B-1----:R-:W-:-:S04]  /*10350*/  PRMT R149, RZ, 0x7610, R149 ;  /* 0x00007610ff957816 */ /* 0x002fc80000000095 */
[----:B------:R0:W2:Y:S02]  /*10360*/  @!P0 LDG.E.U8 R123, desc[UR18][R120.64] ;  /* 0x00000012787b8981 */ /* 0x0000a4000c1e1100 */
[----:B0-----:R-:W-:Y:S02]  /*10370*/  @!P0 IMAD.MOV.U32 R120, RZ, RZ, R208 ;  /* 0x000000ffff788224 */ /* 0x001fe400078e00d0 */
[----:B------:R-:W-:-:S05]  /*10380*/  @!P0 IMAD.MOV.U32 R121, RZ, RZ, R91 ;  /* 0x000000ffff798224 */ /* 0x000fca00078e005b */
[----:B------:R0:W2:Y:S02]  /*10390*/  @!P0 LDG.E.U8 R149, desc[UR18][R120.64] ;  /* 0x0000001278958981 */ /* 0x0000a4000c1e1100 */
[----:B0-----:R-:W0:Y:S01]  /*103a0*/  S2R R121, SR_TID.X ;  /* 0x0000000000797919 */ /* 0x001e220000002100 */
[----:B------:R-:W-:Y:S01]  /*103b0*/  @!P0 IMAD.MOV.U32 R120, RZ, RZ, R11 ;  /* 0x000000ffff788224 */ /* 0x000fe200078e000b */
[----:B------:R1:W-:Y:S02]  /*103c0*/  STS.U8 [R4+UR7+0x3c80], R151 ;  /* 0x003c809704007988 */ /* 0x0003e40008000007 */
[----:B-1----:R-:W-:Y:S02]  /*103d0*/  PRMT R151, RZ, 0x7610, R151 ;  /* 0x00007610ff977816 */ /* 0x002fe40000000097 */
[----:B------:R-:W4:Y:S04]  /*103e0*/  LDL.LU R4, [R1+0x124] ;  /* 0x0001240001047983 */ /* 0x000f280000300800 */
[----:B------:R-:W2:Y:S04]  /*103f0*/  LDL.LU R98, [R1+0x120] ;  /* 0x0001200001627983 */ /* 0x000ea80000300800 */
[----:B------:R-:W2:Y:S04]  /*10400*/  LDL.LU R207, [R1+0xe4] ;  /* 0x0000e40001cf7983 */ /* 0x000ea80000300800 */
[----:B------:R-:W2:Y:S04]  /*10410*/  LDL.LU R211, [R1+0xe0] ;  /* 0x0000e00001d37983 */ /* 0x000ea80000300800 */
[----:B------:R-:W2:Y:S01]  /*10420*/  LDL.LU R225, [R1+0xa4] ;  /* 0x0000a40001e17983 */ /* 0x000ea20000300800 */
[----:B0-----:R-:W-:-:S03]  /*10430*/  LOP3.LUT R121, R121, 0x7f, RZ, 0xc0, !PT ;  /* 0x0000007f79797812 */ /* 0x001fc600078ec0ff */
[----:B------:R-:W2:Y:S01]  /*10440*/  LDL.LU R7, [R1+0xa0] ;  /* 0x0000a00001077983 */ /* 0x000ea20000300800 */
[----:B------:R-:W-:-:S03]  /*10450*/  LOP3.LUT R121, R121, 0x20, RZ, 0x3c, !PT ;  /* 0x0000002079797812 */ /* 0x000fc600078e3cff */
[----:B------:R-:W2:Y:S04]  /*10460*/  LDL.LU R226, [R1+0x64] ;  /* 0x0000640001e27983 */ /* 0x000ea80000300800 */
[----:B------:R0:W-:Y:S04]  /*10470*/  STS.U8 [R121+UR7+0x100], R152 ;  /* 0x0001009879007988 */ /* 0x0001e80008000007 */
[----:B------:R-:W2:Y:S04]  /*10480*/  LDL.LU R12, [R1+0x60] ;  /* 0x00006000010c7983 */ /* 0x000ea80000300800 */
[----:B------:R-:W2:Y:S01]  /*10490*/  LDL.LU R195, [R1+0x24] ;  /* 0x0000240001c37983 */ /* 0x000ea20000300800 */
[----:B0-----:R-:W-:-:S05]  /*104a0*/  @!P0 IMAD.MOV.U32 R121, RZ, RZ, R194 ;  /* 0x000000ffff798224 */ /* 0x001fca00078e00c2 */
[----:B------:R0:W2:Y:S02]  /*104b0*/  @!P0 LDG.E.U8 R151, desc[UR18][R120.64] ;  /* 0x0000001278978981 */ /* 0x0000a4000c1e1100 */
[----:B0-----:R-:W0:Y:S01]  /*104c0*/  S2R R121, SR_TID.X ;  /* 0x0000000000797919 */ /* 0x001e220000002100 */
[----:B------:R-:W-:Y:S01]  /*104d0*/  PRMT R152, RZ, 0x7610, R152 ;  /* 0x00007610ff987816 */ /* 0x000fe20000000098 */
[----:B------:R-:W-:Y:S01]  /*104e0*/  @!P0 IMAD.MOV.U32 R120, RZ, RZ, R209 ;  /* 0x000000ffff788224 */ /* 0x000fe200078e00d1 */
[----:B0-----:R-:W-:-:S04]  /*104f0*/  LOP3.LUT R121, R121, 0x7f, RZ, 0xc0, !PT ;  /* 0x0000007f79797812 */ /* 0x001fc800078ec0ff */
[----:B------:R-:W-:-:S05]  /*10500*/  LOP3.LUT R121, R121, 0x20, RZ, 0x3c, !PT ;  /* 0x0000002079797812 */ /* 0x000fca00078e3cff */
[----:B------:R0:W-:Y:S02]  /*10510*/  STS.U8 [R121+UR7+0x500], R155 ;  /* 0x0005009b79007988 */ /* 0x0001e40008000007 */
        /* <DEDUP_REMOVED lines=68> */
[----:B---3--:R-:W-:Y:S01]  /*10960*/  @!P0 IMAD.MOV.U32 R120, RZ, RZ, R100 ;  /* 0x000000ffff788224 */ /* 0x008fe200078e0064 */
[----:B0-----:R-:W-:-:S04]  /*10970*/  LOP3.LUT R121, R121, 0x7f, RZ, 0xc0, !PT ;  /* 0x0000007f79797812 */ /* 0x001fc800078ec0ff */
[----:B------:R-:W-:-:S05]  /*10980*/  LOP3.LUT R121, R121, 0x20, RZ, 0x3c, !PT ;  /* 0x0000002079797812 */ /* 0x000fca00078e3cff */
[----:B------:R0:W-:Y:S02]  /*10990*/  STS.U8 [R121+UR7+0x2900], R175 ;  /* 0x002900af79007988 */ /* 0x0001e40008000007 */
[----:B0-----:R-:W-:-:S05]  /*109a0*/  @!P0 IMAD.MOV.U32 R121, RZ, RZ, R212 ;  /* 0x000000ffff798224 */ /* 0x001fca00078e00d4 */
[----:B------:R0:W3:Y:S02]  /*109b0*/  @!P0 LDG.E.U8 R173, desc[UR18][R120.64] ;  /* 0x0000001278ad8981 */ /* 0x0000e4000c1e1100 */
[----:B0-----:R-:W0:Y:S01]  /*109c0*/  S2R R121, SR_TID.X ;  /* 0x0000000000797919 */ /* 0x001e220000002100 */
[----:B------:R-:W-:Y:S01]  /*109d0*/  PRMT R175, RZ, 0x7610, R175 ;  /* 0x00007610ffaf7816 */ /* 0x000fe200000000af */
[----:B------:R-:W-:Y:S01]  /*109e0*/  @!P0 IMAD.MOV.U32 R120, RZ, RZ, R205 ;  /* 0x000000ffff788224 */ /* 0x000fe200078e00cd */
        /* <DEDUP_REMOVED lines=23> */
[----:B----4-:R-:W-:Y:S01]  /*10b60*/  @!P0 IMAD.MOV.U32 R120, RZ, RZ, R4 ;  /* 0x000000ffff788224 */ /* 0x010fe200078e0004 */
[----:B0-----:R-:W-:-:S04]  /*10b70*/  LOP3.LUT R121, R121, 0x7f, RZ, 0xc0, !PT ;  /* 0x0000007f79797812 */ /* 0x001fc800078ec0ff */
[----:B------:R-:W-:-:S05]  /*10b80*/  LOP3.LUT R121, R121, 0x20, RZ, 0x3c, !PT ;  /* 0x0000002079797812 */ /* 0x000fca00078e3cff */
[----:B------:R2:W-:Y:S02]  /*10b90*/  STS.U8 [R121+UR7+0x3900], R183 ;  /* 0x003900b779007988 */ /* 0x0005e40008000007 */
[----:B--2---:R-:W-:-:S05]  /*10ba0*/  @!P0 IMAD.MOV.U32 R121, RZ, RZ, R98 ;  /* 0x000000ffff798224 */ /* 0x004fca00078e0062 */
        /* <DEDUP_REMOVED lines=8> */
[----:B------:R0:W4:Y:S02]  /*10c30*/  @!P0 LDG.E.U8 R183, desc[UR18][R120.64] ;  /* 0x0000001278b78981 */ /* 0x000124000c1e1100 */
        /* <DEDUP_REMOVED lines=16> */
[----:B0-----:R-:W0:Y:S02]  /*10d40*/  S2R R121, SR_TID.X ;  /* 0x0000000000797919 */ /* 0x001e240000002100 */
[----:B0-----:R-:W-:-:S04]  /*10d50*/  LOP3.LUT R121, R121, 0x7f, RZ, 0xc0, !PT ;  /* 0x0000007f79797812 */ /* 0x001fc800078ec0ff */
[----:B------:R-:W-:-:S05]  /*10d60*/  LOP3.LUT R121, R121, 0x30, RZ, 0x3c, !PT ;  /* 0x0000003079797812 */ /* 0x000fca00078e3cff */
[----:B------:R0:W-:Y:S04]  /*10d70*/  STS.U8 [R121+UR7+0x980], R190 ;  /* 0x000980be79007988 */ /* 0x0001e80008000007 */
[----:B0-----:R-:W3:Y:S01]  /*10d80*/  LDL.LU R190, [R1+0x20] ;  /* 0x0000200001be7983 */ /* 0x001ee20000300800 */
[----:B------:R-:W-:Y:S01]  /*10d90*/  PRMT R188, RZ, 0x7610, R188 ;  /* 0x00007610ffbc7816 */ /* 0x000fe200000000bc */
[----:B------:R-:W-:Y:S02]  /*10da0*/  @!P0 IMAD.MOV.U32 R120, RZ, RZ, R195 ;  /* 0x000000ffff788224 */ /* 0x000fe400078e00c3 */
[----:B---3--:R-:W-:-:S05]  /*10db0*/  @!P0 IMAD.MOV.U32 R121, RZ, RZ, R190 ;  /* 0x000000ffff798224 */ /* 0x008fca00078e00be */
[----:B------:R0:W3:Y:S02]  /*10dc0*/  @!P0 LDG.E.U8 R188, desc[UR18][R120.64] ;  /* 0x0000001278bc8981 */ /* 0x0000e4000c1e1100 */
[----:B0-----:R-:W0:Y:S01]  /*10dd0*/  S2R R121, SR_TID.X ;  /* 0x0000000000797919 */ /* 0x001e220000002100 */
[----:B------:R-:W-:Y:S01]  /*10de0*/  @!P0 IMAD.MOV.U32 R120, RZ, RZ, R246 ;  /* 0x000000ffff788224 */ /* 0x000fe200078e00f6 */
[----:B0-----:R-:W-:-:S04]  /*10df0*/  LOP3.LUT R121, R121, 0x7f, RZ, 0xc0, !PT ;  /* 0x0000007f79797812 */ /* 0x001fc800078ec0ff */
[----:B------:R-:W-:-:S05]  /*10e00*/  LOP3.LUT R121, R121, 0x30, RZ, 0x3c, !PT ;  /* 0x0000003079797812 */ /* 0x000fca00078e3cff */
[----:B------:R0:W-:Y:S02]  /*10e10*/  STS.U8 [R121+UR7+0xd80], R189 ;  /* 0x000d80bd79007988 */ /* 0x0001e40008000007 */
[----:B0-----:R-:W-:Y:S01]  /*10e20*/  PRMT R189, RZ, 0x7610, R189 ;  /* 0x00007610ffbd7816 */ /* 0x001fe200000000bd */
[----:B------:R-:W-:-:S05]  /*10e30*/  @!P0 IMAD.MOV.U32 R121, RZ, RZ, R245 ;  /* 0x000000ffff798224 */ /* 0x000fca00078e00f5 */
        /* <DEDUP_REMOVED lines=41> */
[----:B0-----:R-:W0:Y:S02]  /*110d0*/  S2R R120, SR_TID.X ;  /* 0x0000000000787919 */ /* 0x001e240000002100 */
[----:B0-----:R-:W-:-:S04]  /*110e0*/  LOP3.LUT R120, R120, 0x7f, RZ, 0xc0, !PT ;  /* 0x0000007f78787812 */ /* 0x001fc800078ec0ff */
[----:B------:R-:W-:-:S05]  /*110f0*/  LOP3.LUT R121, R120, 0x30, RZ, 0x3c, !PT ;  /* 0x0000003078797812 */ /* 0x000fca00078e3cff */
[----:B------:R0:W-:Y:S02]  /*11100*/  STS.U8 [R121+UR7+0x2580], R177 ;  /* 0x002580b179007988 */ /* 0x0001e40008000007 */
[----:B0-----:R-:W-:Y:S02]  /*11110*/  LOP3.LUT R177, R120, 0x40, RZ, 0x3c, !PT ;  /* 0x0000004078b17812 */ /* 0x001fe400078e3cff */
[----:B------:R-:W0:Y:S01]  /*11120*/  S2R R120, SR_TID.X ;  /* 0x0000000000787919 */ /* 0x000e220000002100 */
[----:B------:R-:W-:Y:S04]  /*11130*/  STS.U8 [R121+UR7+0x2980], R174 ;  /* 0x002980ae79007988 */ /* 0x000fe80008000007 */
[----:B------:R-:W-:Y:S04]  /*11140*/  STS.U8 [R121+UR7+0x2d80], R172 ;  /* 0x002d80ac79007988 */ /* 0x000fe80008000007 */
[----:B------:R-:W-:Y:S04]  /*11150*/  STS.U8 [R121+UR7+0x3180], R171 ;  /* 0x003180ab79007988 */ /* 0x000fe80008000007 */
[----:B------:R-:W-:Y:S04]  /*11160*/  STS.U8 [R121+UR7+0x3580], R168 ;  /* 0x003580a879007988 */ /* 0x000fe80008000007 */
[----:B------:R-:W-:Y:S04]  /*11170*/  STS.U8 [R121+UR7+0x3980], R167 ;  /* 0x003980a779007988 */ /* 0x000fe80008000007 */
[----:B------:R1:W-:Y:S04]  /*11180*/  STS.U8 [R121+UR7+0x3d80], R164 ;  /* 0x003d80a479007988 */ /* 0x0003e80008000007 */
[----:B------:R-:W-:Y:S04]  /*11190*/  STS.U8 [R177+UR7+0x200], R162 ;  /* 0x000200a2b1007988 */ /* 0x000fe80008000007 */
[----:B------:R-:W-:Y:S04]  /*111a0*/  STS.U8 [R177+UR7+0x600], R161 ;  /* 0x000600a1b1007988 */ /* 0x000fe80008000007 */
[----:B------:R-:W-:Y:S04]  /*111b0*/  STS.U8 [R177+UR7+0xa00], R157 ;  /* 0x000a009db1007988 */ /* 0x000fe80008000007 */
[----:B------:R-:W-:Y:S01]  /*111c0*/  STS.U8 [R177+UR7+0xe00], R154 ;  /* 0x000e009ab1007988 */ /* 0x000fe20008000007 */
[----:B0-----:R-:W-:-:S03]  /*111d0*/  LOP3.LUT R120, R120, 0x7f, RZ, 0xc0, !PT ;  /* 0x0000007f78787812 */ /* 0x001fc600078ec0ff */
[----:B------:R-:W-:Y:S04]  /*111e0*/  STS.U8 [R177+UR7+0x1200], R153 ;  /* 0x00120099b1007988 */ /* 0x000fe80008000007 */
[----:B------:R-:W-:Y:S04]  /*111f0*/  STS.U8 [R177+UR7+0x1600], R150 ;  /* 0x00160096b1007988 */ /* 0x000fe80008000007 */
[----:B------:R-:W-:Y:S04]  /*11200*/  STS.U8 [R177+UR7+0x1a00], R148 ;  /* 0x001a0094b1007988 */ /* 0x000fe80008000007 */
[----:B------:R-:W-:Y:S01]  /*11210*/  STS.U8 [R177+UR7+0x1e00], R191 ;  /* 0x001e00bfb1007988 */ /* 0x000fe20008000007 */
[----:B-1----:R-:W-:-:S03]  /*11220*/  LOP3.LUT R121, R120, 0x50, RZ, 0x3c, !PT ;  /* 0x0000005078797812 */ /* 0x002fc600078e3cff */
        /* <DEDUP_REMOVED lines=16> */
[----:B------:R-:W-:-:S03]  /*11330*/  LOP3.LUT R120, R120, 0x60, RZ, 0x3c, !PT ;  /* 0x0000006078787812 */ /* 0x000fc600078e3cff */
        /* <DEDUP_REMOVED lines=11> */
[----:B------:R0:W-:Y:S04]  /*113f0*/  STS.U8 [R120+UR7+0xf00], R119 ;  /* 0x000f007778007988 */ /* 0x0001e80008000007 */
[----:B0-----:R-:W3:Y:S04]  /*11400*/  LDL R119, [R1+0x484] ;  /* 0x0004840001777983 */ /* 0x001ee80000100800 */
[----:B------:R-:W3:Y:S04]  /*11410*/  LDL.LU R162, [R1+0x250] ;  /* 0x0002500001a27983 */ /* 0x000ee80000300800 */
        /* <DEDUP_REMOVED lines=22> */
[----:B------:R-:W3:Y:S04]  /*11580*/  LDL.LU R159, [R1+0x408] ;  /* 0x00040800019f7983 */ /* 0x000ee80000300800 */
[----:B------:R-:W3:Y:S01]  /*11590*/  LDL.LU R150, [R1+0x240] ;  /* 0x0002400001967983 */ /* 0x000ee20000300800 */
[----:B0-----:R-:W0:Y:S03]  /*115a0*/  S2R R120, SR_TID.X ;  /* 0x0000000000787919 */ /* 0x001e260000002100 */
[----:B------:R-:W3:Y:S04]  /*115b0*/  LDL.LU R153, [R1+0x400] ;  /* 0x0004000001997983 */ /* 0x000ee80000300800 */
[----:B------:R-:W3:Y:S04]  /*115c0*/  LDL.LU R154, [R1+0x424] ;  /* 0x00042400019a7983 */ /* 0x000ee80000300800 */
[----:B------:R-:W3:Y:S04]  /*115d0*/  LDL.LU R177, [R1+0x3f8] ;  /* 0x0003f80001b17983 */ /* 0x000ee80000300800 */
[----:B------:R-:W3:Y:S01]  /*115e0*/  LDL.LU R164, [R1+0x41c] ;  /* 0x00041c0001a47983 */ /* 0x000ee20000300800 */
[----:B0-----:R-:W-:-:S04]  /*115f0*/  LOP3.LUT R120, R120, 0x7f, RZ, 0xc0, !PT ;  /* 0x0000007f78787812 */ /* 0x001fc800078ec0ff */
[----:B------:R-:W-:-:S05]  /*11600*/  LOP3.LUT R120, R120, 0x70, RZ, 0x3c, !PT ;  /* 0x0000007078787812 */ /* 0x000fca00078e3cff */
[----:B------:R-:W-:Y:S04]  /*11610*/  STS.U8 [R120+UR7+0x3f80], R118 ;  /* 0x003f807678007988 */ /* 0x000fe80008000007 */
[----:B------:R-:W-:Y:S04]  /*11620*/  STS.U8 [R120+UR7+0x380], R173 ;  /* 0x000380ad78007988 */ /* 0x000fe80008000007 */
[----:B------:R-:W-:Y:S04]  /*11630*/  STS.U8 [R120+UR7+0x780], R175 ;  /* 0x000780af78007988 */ /* 0x000fe80008000007 */
[----:B------:R-:W-:Y:S04]  /*11640*/  STS.U8 [R120+UR7+0xb80], R176 ;  /* 0x000b80b078007988 */ /* 0x000fe80008000007 */
[----:B------:R-:W-:Y:S04]  /*11650*/  STS.U8 [R120+UR7+0xf80], R179 ;  /* 0x000f80b378007988 */ /* 0x000fe80008000007 */
[----:B--2---:R-:W-:Y:S04]  /*11660*/  STS.U8 [R120+UR7+0x1380], R181 ;  /* 0x001380b578007988 */ /* 0x004fe80008000007 */
[----:B----4-:R-:W-:Y:S04]  /*11670*/  STS.U8 [R120+UR7+0x1780], R183 ;  /* 0x001780b778007988 */ /* 0x010fe80008000007 */
[----:B------:R-:W-:Y:S04]  /*11680*/  STS.U8 [R120+UR7+0x1b80], R184 ;  /* 0x001b80b878007988 */ /* 0x000fe80008000007 */
[----:B------:R-:W-:Y:S04]  /*11690*/  STS.U8 [R120+UR7+0x1f80], R187 ;  /* 0x001f80bb78007988 */ /* 0x000fe80008000007 */
[----:B---3--:R-:W-:Y:S04]  /*116a0*/  STS.U8 [R120+UR7+0x2380], R188 ;  /* 0x002380bc78007988 */ /* 0x008fe80008000007 */
[----:B------:R-:W-:Y:S04]  /*116b0*/  STS.U8 [R120+UR7+0x2780], R189 ;  /* 0x002780bd78007988 */ /* 0x000fe80008000007 */
[----:B------:R-:W-:Y:S04]  /*116c0*/  STS.U8 [R120+UR7+0x2b80], R186 ;  /* 0x002b80ba78007988 */ /* 0x000fe80008000007 */
[----:B------:R-:W-:Y:S04]  /*116d0*/  STS.U8 [R120+UR7+0x2f80], R185 ;  /* 0x002f80b978007988 */ /* 0x000fe80008000007 */
[----:B------:R-:W-:Y:S04]  /*116e0*/  STS.U8 [R120+UR7+0x3380], R182 ;  /* 0x003380b678007988 */ /* 0x000fe80008000007 */
[----:B------:R-:W-:Y:S04]  /*116f0*/  STS.U8 [R120+UR7+0x3780], R180 ;  /* 0x003780b478007988 */ /* 0x000fe80008000007 */
[----:B------:R0:W-:Y:S01]  /*11700*/  STS.U8 [R120+UR7+0x3b80], R178 ;  /* 0x003b80b278007988 */ /* 0x0001e20008000007 */
[----:B------:R1:W-:Y:S06]  /*11710*/  MEMBAR.ALL.CTA ;  /* 0x0000000000007992 */ /* 0x0003ec0000008000 */
[----:B-1----:R-:W1:Y:S04]  /*11720*/  FENCE.VIEW.ASYNC.S ;  /* 0x00000000000073c6 */ /* 0x002e680000000000 */
[----:B0-----:R-:W2:Y:S01]  /*11730*/  LDL.LU R120, [R1+0x3f0] ;  /* 0x0003f00001787983 */ /* 0x001ea20000300800 */
[----:B-1----:R-:W-:Y:S01]  /*11740*/  BAR.SYNC.DEFER_BLOCKING 0x0 ;  /* 0x0000000000007b1d */ /* 0x002fe20000010000 */
[----:B------:R-:W-:-:S02]  /*11750*/  IADD3 R162, P1, R162, UR16, RZ ;  /* 0x00000010a2a27c10 */ /* 0x000fc4000ff3e0ff */
[----:B------:R-:W-:-:S03]  /*11760*/  IADD3 R167, P4, R167, UR16, RZ ;  /* 0x00000010a7a77c10 */ /* 0x000fc6000ff9e0ff */
[----:B------:R0:W-:Y:S01]  /*11770*/  STL [R1+0x250], R162 ;  /* 0x000250a201007387 */ /* 0x0001e20000100800 */
[----:B------:R-:W-:-:S03]  /*11780*/  IADD3 R121, P3, R121, UR16, RZ ;  /* 0x0000001079797c10 */ /* 0x000fc6000ff7e0ff */
[----:B0-----:R-:W3:Y:S01]  /*11790*/  LDL.LU R162, [R1+0x414] ;  /* 0x0004140001a27983 */ /* 0x001ee20000300800 */
[----:B------:R-:W-:-:S03]  /*117a0*/  IADD3 R171, P5, R171, UR16, RZ ;  /* 0x00000010abab7c10 */ /* 0x000fc6000ffbe0ff */
[----:B------:R0:W-:Y:S01]  /*117b0*/  STL [R1+0x434], R167 ;  /* 0x000434a701007387 */ /* 0x0001e20000100800 */
[----:B------:R-:W-:Y:S02]  /*117c0*/  IADD3 R191, P6, R191, UR16, RZ ;  /* 0x00000010bfbf7c10 */ /* 0x000fe4000ffde0ff */
[----:B------:R-:W-:Y:S01]  /*117d0*/  IADD3 R148, P2, R148, UR16, RZ ;  /* 0x0000001094947c10 */ /* 0x000fe2000ff5e0ff */
[----:B0-----:R-:W4:Y:S04]  /*117e0*/  LDL.LU R167, [R1+0x3e8] ;  /* 0x0003e80001a77983 */ /* 0x001f280000300800 */
[----:B------:R0:W-:Y:S01]  /*117f0*/  STL [R1+0x430], R121 ;  /* 0x0004307901007387 */ /* 0x0001e20000100800 */
[----:B------:R-:W-:Y:S02]  /*11800*/  IADD3.X R157, R157, UR6, RZ, P1, !PT ;  /* 0x000000069d9d7c10 */ /* 0x000fe40008ffe4ff */
[----:B------:R-:W-:Y:S01]  /*11810*/  IADD3 R161, P1, R161, UR16, RZ ;  /* 0x00000010a1a17c10 */ /* 0x000fe2000ff3e0ff */
[----:B0-----:R-:W4:Y:S01]  /*11820*/  LDL.LU R121, [R1+0x40c] ;  /* 0x00040c0001797983 */ /* 0x001f220000300800 */
[----:B------:R-:W-:-:S03]  /*11830*/  IADD3.X R172, R172, UR6, RZ, P4, !PT ;  /* 0x00000006acac7c10 */ /* 0x000fc6000a7fe4ff */
[----:B------:R0:W-:Y:S01]  /*11840*/  STL [R1+0x428], R171 ;  /* 0x000428ab01007387 */ /* 0x0001e20000100800 */
[----:B------:R-:W-:-:S03]  /*11850*/  IADD3 R168, P4, R168, UR16, RZ ;  /* 0x00000010a8a87c10 */ /* 0x000fc6000ff9e0ff */
[----:B0-----:R-:W4:Y:S04]  /*11860*/  LDL.LU R171, [R1+0x3e0] ;  /* 0x0003e00001ab7983 */ /* 0x001f280000300800 */
[----:B------:R0:W-:Y:S04]  /*11870*/  STL [R1+0x42c], R191 ;  /* 0x00042cbf01007387 */ /* 0x0001e80000100800 */
[----:B------:R-:W-:Y:S04]  /*11880*/  STL [R1+0x420], R148 ;  /* 0x0004209401007387 */ /* 0x000fe80000100800 */
[----:B------:R-:W4:Y:S04]  /*11890*/  LDL.LU R158, [R1+0x404] ;  /* 0x00040400019e7983 */ /* 0x000f280000300800 */
[----:B------:R-:W-:Y:S04]  /*118a0*/  STL [R1+0x244], R157 ;  /* 0x0002449d01007387 */ /* 0x000fe80000100800 */
[----:B0-----:R-:W4:Y:S04]  /*118b0*/  LDL.LU R191, [R1+0x3d8] ;  /* 0x0003d80001bf7983 */ /* 0x001f280000300800 */
[----:B------:R-:W-:Y:S04]  /*118c0*/  STL [R1+0x418], R161 ;  /* 0x000418a101007387 */ /* 0x000fe80000100800 */
[----:B------:R0:W-:Y:S01]  /*118d0*/  STL [R1+0x24c], R172 ;  /* 0x00024cac01007387 */ /* 0x0001e20000100800 */
[----:B------:R-:W-:-:S03]  /*118e0*/  IADD3.X R174, R174, UR6, RZ, P3, !PT ;  /* 0x00000006aeae7c10 */ /* 0x000fc60009ffe4ff */
[----:B0-----:R-:W4:Y:S04]  /*118f0*/  LDL.LU R172, [R1+0x3fc] ;  /* 0x0003fc0001ac7983 */ /* 0x001f280000300800 */
[----:B------:R-:W4:Y:S04]  /*11900*/  LDL.LU R148, [R1+0x3d0] ;  /* 0x0003d00001947983 */ /* 0x000f280000300800 */
[----:B------:R-:W4:Y:S04]  /*11910*/  LDL.LU R157, [R1+0x3f4] ;  /* 0x0003f400019d7983 */ /* 0x000f280000300800 */
[----:B------:R-:W4:Y:S04]  /*11920*/  LDL.LU R161, [R1+0x3c8] ;  /* 0x0003c80001a17983 */ /* 0x000f280000300800 */
[----:B------:R0:W-:Y:S04]  /*11930*/  STL [R1+0x410], R168 ;  /* 0x000410a801007387 */ /* 0x0001e80000100800 */
[----:B0-----:R-:W4:Y:S04]  /*11940*/  LDL.LU R168, [R1+0x3ec] ;  /* 0x0003ec0001a87983 */ /* 0x001f280000300800 */
[----:B------:R0:W-:Y:S04]  /*11950*/  STL [R1+0x248], R174 ;  /* 0x000248ae01007387 */ /* 0x0001e80000100800 */
[----:B0-----:R-:W4:Y:S01]  /*11960*/  LDL.LU R174, [R1+0x3c0] ;  /* 0x0003c00001ae7983 */ /* 0x001f220000300800 */
[----:B------:R-:W-:-:S02]  /*11970*/  IADD3 R159, P3, R159, UR16, RZ ;  /* 0x000000109f9f7c10 */ /* 0x000fc4000ff7e0ff */
[----:B------:R-:W-:Y:S02]  /*11980*/  IADD3.X R150, R150, UR6, RZ, P6, !PT ;  /* 0x0000000696967c10 */ /* 0x000fe4000b7fe4ff */
[----:B------:R-:W-:Y:S02]  /*11990*/  IADD3.X R154, R154, UR6, RZ, P5, !PT ;  /* 0x000000069a9a7c10 */ /* 0x000fe4000affe4ff */
[----:B------:R-:W-:Y:S02]  /*119a0*/  IADD3 R177, P5, R177, UR16, RZ ;  /* 0x00000010b1b17c10 */ /* 0x000fe4000ffbe0ff */
[----:B------:R-:W-:Y:S01]  /*119b0*/  IADD3 R153, P6, R153, UR16, RZ ;  /* 0x0000001099997c10 */ /* 0x000fe2000ffde0ff */
[----:B------:R-:W-:Y:S01]  /*119c0*/  STL [R1+0x408], R159 ;  /* 0x0004089f01007387 */ /* 0x000fe20000100800 */
[----:B------:R-:W-:-:S03]  /*119d0*/  IADD3.X R164, R164, UR6, RZ, P2, !PT ;  /* 0x00000006a4a47c10 */ /* 0x000fc600097fe4ff */
[----:B------:R-:W-:Y:S04]  /*119e0*/  STL [R1+0x240], R150 ;  /* 0x0002409601007387 */ /* 0x000fe80000100800 */
[----:B------:R0:W-:Y:S04]  /*119f0*/  STL [R1+0x3f8], R177 ;  /* 0x0003f8b101007387 */ /* 0x0001e80000100800 */
[----:B------:R-:W-:Y:S04]  /*11a00*/  STL [R1+0x400], R153 ;  /* 0x0004009901007387 */ /* 0x000fe80000100800 */
[----:B0-----:R-:W4:Y:S04]  /*11a10*/  LDL.LU R177, [R1+0x3e4] ;  /* 0x0003e40001b17983 */ /* 0x001f280000300800 */
[----:B------:R-:W-:Y:S04]  /*11a20*/  STL [R1+0x424], R154 ;  /* 0x0004249a01007387 */ /* 0x000fe80000100800 */
[----:B------:R0:W-:Y:S04]  /*11a30*/  STL [R1+0x41c], R164 ;  /* 0x00041ca401007387 */ /* 0x0001e80000100800 */
[----:B0-----:R-:W4:Y:S01]  /*11a40*/  LDL.LU R164, [R1+0x3b8] ;  /* 0x0003b80001a47983 */ /* 0x001f220000300800 */
[----:B--2---:R-:W-:-:S05]  /*11a50*/  IADD3 R120, P2, R120, UR16, RZ ;  /* 0x0000001078787c10 */ /* 0x004fca000ff5e0ff */
[----:B------:R0:W-:Y:S04]  /*11a60*/  STL [R1+0x3f0], R120 ;  /* 0x0003f07801007387 */ /* 0x0001e80000100800 */
[----:B0-----:R-:W2:Y:S01]  /*11a70*/  LDL.LU R120, [R1+0x3dc] ;  /* 0x0003dc0001787983 */ /* 0x001ea20000300800 */
[----:B---3--:R-:W-:Y:S02]  /*11a80*/  IADD3.X R162, R162, UR6, RZ, P1, !PT ;  /* 0x00000006a2a27c10 */ /* 0x008fe40008ffe4ff */
[----:B----4-:R-:W-:-:S05]  /*11a90*/  IADD3 R167, P1, R167, UR16, RZ ;  /* 0x00000010a7a77c10 */ /* 0x010fca000ff3e0ff */
[----:B------:R0:W-:Y:S01]  /*11aa0*/  STL [R1+0x3e8], R167 ;  /* 0x0003e8a701007387 */ /* 0x0001e20000100800 */
[----:B------:R-:W-:-:S03]  /*11ab0*/  IADD3.X R121, R121, UR6, RZ, P4, !PT ;  /* 0x0000000679797c10 */ /* 0x000fc6000a7fe4ff */
[----:B0-----:R-:W3:Y:S04]  /*11ac0*/  LDL.LU R167, [R1+0x3b0] ;  /* 0x0003b00001a77983 */ /* 0x001ee80000300800 */
[----:B------:R-:W-:Y:S04]  /*11ad0*/  STL [R1+0x414], R162 ;  /* 0x000414a201007387 */ /* 0x000fe80000100800 */
[----:B------:R-:W4:Y:S04]  /*11ae0*/  LDL.LU R150, [R1+0x3d4] ;  /* 0x0003d40001967983 */ /* 0x000f280000300800 */
[----:B------:R0:W-:Y:S01]  /*11af0*/  STL [R1+0x40c], R121 ;  /* 0x00040c7901007387 */ /* 0x0001e20000100800 */
[----:B------:R-:W-:-:S03]  /*11b00*/  IADD3 R171, P4, R171, UR16, RZ ;  /* 0x00000010abab7c10 */ /* 0x000fc6000ff9e0ff */
[----:B0-----:R-:W4:Y:S04]  /*11b10*/  LDL.LU R121, [R1+0x3a8] ;  /* 0x0003a80001797983 */ /* 0x001f280000300800 */
[----:B------:R-:W4:Y:S01]  /*11b20*/  LDL.LU R153, [R1+0x3cc] ;  /* 0x0003cc0001997983 */ /* 0x000f220000300800 */
[----:B------:R-:W-:-:S03]  /*11b30*/  IADD3.X R158, R158, UR6, RZ, P3, !PT ;  /* 0x000000069e9e7c10 */ /* 0x000fc60009ffe4ff */
[----:B------:R-:W4:Y:S04]  /*11b40*/  LDL.LU R154, [R1+0x3a0] ;  /* 0x0003a000019a7983 */ /* 0x000f280000300800 */
[----:B------:R-:W4:Y:S01]  /*11b50*/  LDL.LU R162, [R1+0x3c4] ;  /* 0x0003c40001a27983 */ /* 0x000f220000300800 */
[----:B------:R-:W-:-:S03]  /*11b60*/  IADD3 R191, P3, R191, UR16, RZ ;  /* 0x00000010bfbf7c10 */ /* 0x000fc6000ff7e0ff */
[----:B------:R0:W-:Y:S04]  /*11b70*/  STL [R1+0x3e0], R171 ;  /* 0x0003e0ab01007387 */ /* 0x0001e80000100800 */
[----:B0-----:R-:W4:Y:S01]  /*11b80*/  LDL.LU R171, [R1+0x398] ;  /* 0x0003980001ab7983 */ /* 0x001f220000300800 */
[----:B------:R-:W-:Y:S02]  /*11b90*/  IADD3.X R172, R172, UR6, RZ, P6, !PT ;  /* 0x00000006acac7c10 */ /* 0x000fe4000b7fe4ff */
[----:B------:R-:W-:-:S03]  /*11ba0*/  IADD3 R148, P6, R148, UR16, RZ ;  /* 0x0000001094947c10 */ /* 0x000fc6000ffde0ff */
[----:B------:R0:W-:Y:S01]  /*11bb0*/  STL [R1+0x3fc], R172 ;  /* 0x0003fcac01007387 */ /* 0x0001e20000100800 */
[----:B------:R-:W-:-:S03]  /*11bc0*/  IADD3.X R157, R157, UR6, RZ, P5, !PT ;  /* 0x000000069d9d7c10 */ /* 0x000fc6000affe4ff */
[----:B------:R-:W-:Y:S01]  /*11bd0*/  STL [R1+0x404], R158 ;  /* 0x0004049e01007387 */ /* 0x000fe20000100800 */
[----:B------:R-:W-:-:S03]  /*11be0*/  IADD3 R161, P5, R161, UR16, RZ ;  /* 0x00000010a1a17c10 */ /* 0x000fc6000ffbe0ff */
[----:B0-----:R-:W4:Y:S04]  /*11bf0*/  LDL.LU R172, [R1+0x3bc] ;  /* 0x0003bc0001ac7983 */ /* 0x001f280000300800 */
[----:B------:R-:W-:Y:S01]  /*11c00*/  STL [R1+0x3d8], R191 ;  /* 0x0003d8bf01007387 */ /* 0x000fe20000100800 */
[----:B------:R-:W-:-:S03]  /*11c10*/  IADD3.X R168, R168, UR6, RZ, P2, !PT ;  /* 0x00000006a8a87c10 */ /* 0x000fc600097fe4ff */
[----:B------:R-:W-:Y:S04]  /*11c20*/  STL [R1+0x3d0], R148 ;  /* 0x0003d09401007387 */ /* 0x000fe80000100800 */
[----:B------:R0:W-:Y:S04]  /*11c30*/  STL [R1+0x3ec], R168 ;  /* 0x0003eca801007387 */ /* 0x0001e80000100800 */
[----:B------:R1:W-:Y:S01]  /*11c40*/  STL [R1+0x3f4], R157 ;  /* 0x0003f49d01007387 */ /* 0x0003e20000100800 */
[----:B------:R-:W-:-:S03]  /*11c50*/  IADD3 R174, P2, R174, UR16, RZ ;  /* 0x00000010aeae7c10 */ /* 0x000fc6000ff5e0ff */
[----:B0-----:R-:W4:Y:S04]  /*11c60*/  LDL.LU R168, [R1+0x390] ;  /* 0x0003900001a87983 */ /* 0x001f280000300800 */
[----:B------:R-:W-:Y:S04]  /*11c70*/  STL [R1+0x3c8], R161 ;  /* 0x0003c8a101007387 */ /* 0x000fe80000100800 */
[----:B------:R-:W4:Y:S04]  /*11c80*/  LDL.LU R159, [R1+0x3b4] ;  /* 0x0003b400019f7983 */ /* 0x000f280000300800 */
[----:B------:R-:W4:Y:S04]  /*11c90*/  LDL.LU R158, [R1+0x388] ;  /* 0x00038800019e7983 */ /* 0x000f280000300800 */
[----:B------:R-:W4:Y:S04]  /*11ca0*/  LDL.LU R191, [R1+0x3ac] ;  /* 0x0003ac0001bf7983 */ /* 0x000f280000300800 */
[----:B------:R0:W-:Y:S04]  /*11cb0*/  STL [R1+0x3c0], R174 ;  /* 0x0003c0ae01007387 */ /* 0x0001e80000100800 */
[----:B-1----:R-:W4:Y:S04]  /*11cc0*/  LDL.LU R157, [R1+0x380] ;  /* 0x00038000019d7983 */ /* 0x002f280000300800 */
[----:B0-----:R-:W4:Y:S01]  /*11cd0*/  LDL.LU R174, [R1+0x3a4] ;  /* 0x0003a40001ae7983 */ /* 0x001f220000300800 */
[----:B------:R-:W-:-:S03]  /*11ce0*/  IADD3.X R177, R177, UR6, RZ, P1, !PT ;  /* 0x00000006b1b17c10 */ /* 0x000fc60008ffe4ff */
[----:B------:R-:W4:Y:S04]  /*11cf0*/  LDL.LU R161, [R1+0x378] ;  /* 0x0003780001a17983 */ /* 0x000f280000300800 */
[----:B------:R0:W-:Y:S01]  /*11d00*/  STL [R1+0x3e4], R177 ;  /* 0x0003e4b101007387 */ /* 0x0001e20000100800 */
[----:B------:R-:W-:-:S03]  /*11d10*/  IADD3 R164, P1, R164, UR16, RZ ;  /* 0x00000010a4a47c10 */ /* 0x000fc6000ff3e0ff */
[----:B0-----:R-:W4:Y:S04]  /*11d20*/  LDL.LU R177, [R1+0x39c] ;  /* 0x00039c0001b17983 */ /* 0x001f280000300800 */
[----:B------:R0:W-:Y:S04]  /*11d30*/  STL [R1+0x3b8], R164 ;  /* 0x0003b8a401007387 */ /* 0x0001e80000100800 */
[----:B0-----:R-:W4:Y:S01]  /*11d40*/  LDL.LU R164, [R1+0x370] ;  /* 0x0003700001a47983 */ /* 0x001f220000300800 */
[----:B--2---:R-:W-:-:S05]  /*11d50*/  IADD3.X R120, R120, UR6, RZ, P4, !PT ;  /* 0x0000000678787c10 */ /* 0x004fca000a7fe4ff */
[----:B------:R0:W-:Y:S04]  /*11d60*/  STL [R1+0x3dc], R120 ;  /* 0x0003dc7801007387 */ /* 0x0001e80000100800 */
[----:B0-----:R-:W2:Y:S01]  /*11d70*/  LDL.LU R120, [R1+0x394] ;  /* 0x0003940001787983 */ /* 0x001ea20000300800 */
[----:B---3--:R-:W-:Y:S02]  /*11d80*/  IADD3 R167, P4, R167, UR16, RZ ;  /* 0x00000010a7a77c10 */ /* 0x008fe4000ff9e0ff */
[----:B----4-:R-:W-:-:S03]  /*11d90*/  IADD3.X R150, R150, UR6, RZ, P3, !PT ;  /* 0x0000000696967c10 */ /* 0x010fc60009ffe4ff */
[----:B------:R0:W-:Y:S04]  /*11da0*/  STL [R1+0x3b0], R167 ;  /* 0x0003b0a701007387 */ /* 0x0001e80000100800 */
[----:B0-----:R-:W3:Y:S01]  /*11db0*/  LDL.LU R167, [R1+0x368] ;  /* 0x0003680001a77983 */ /* 0x001ee20000300800 */
[----:B------:R-:W-:Y:S02]  /*11dc0*/  IADD3 R121, P3, R121, UR16, RZ ;  /* 0x0000001079797c10 */ /* 0x000fe4000ff7e0ff */
[----:B------:R-:W-:-:S03]  /*11dd0*/  IADD3.X R153, R153, UR6, RZ, P6, !PT ;  /* 0x0000000699997c10 */ /* 0x000fc6000b7fe4ff */
[----:B------:R0:W-:Y:S01]  /*11de0*/  STL [R1+0x3a8], R121 ;  /* 0x0003a87901007387 */ /* 0x0001e20000100800 */
[----:B------:R-:W-:Y:S02]  /*11df0*/  IADD3 R154, P6, R154, UR16, RZ ;  /* 0x000000109a9a7c10 */ /* 0x000fe4000ffde0ff */
[----:B------:R-:W-:Y:S01]  /*11e00*/  IADD3.X R162, R162, UR6, RZ, P5, !PT ;  /* 0x00000006a2a27c10 */ /* 0x000fe2000affe4ff */
[----:B0-----:R-:W4:Y:S04]  /*11e10*/  LDL.LU R121, [R1+0x38c] ;  /* 0x00038c0001797983 */ /* 0x001f280000300800 */
[----:B------:R0:W-:Y:S04]  /*11e20*/  STL [R1+0x3d4], R150 ;  /* 0x0003d49601007387 */ /* 0x0001e80000100800 */
[----:B------:R-:W-:Y:S01]  /*11e30*/  STL [R1+0x3cc], R153 ;  /* 0x0003cc9901007387 */ /* 0x000fe20000100800 */
[----:B------:R-:W-:-:S03]  /*11e40*/  IADD3 R171, P5, R171, UR16, RZ ;  /* 0x00000010abab7c10 */ /* 0x000fc6000ffbe0ff */
        /* <DEDUP_REMOVED lines=10> */
[----:B------:R0:W-:Y:S01]  /*11ef0*/  STL [R1+0x3bc], R172 ;  /* 0x0003bcac01007387 */ /* 0x0001e20000100800 */
[----:B------:R-:W-:-:S03]  /*11f00*/  IADD3 R168, P2, R168, UR16, RZ ;  /* 0x00000010a8a87c10 */ /* 0x000fc6000ff5e0ff */
[----:B0-----:R-:W4:Y:S01]  /*11f10*/  LDL.LU R172, [R1+0x348] ;  /* 0x0003480001ac7983 */ /* 0x001f220000300800 */
[----:B------:R-:W-:Y:S02]  /*11f20*/  IADD3.X R159, R159, UR6, RZ, P1, !PT ;  /* 0x000000069f9f7c10 */ /* 0x000fe40008ffe4ff */
[----:B------:R-:W-:Y:S01]  /*11f30*/  IADD3 R158, P1, R158, UR16, RZ ;  /* 0x000000109e9e7c10 */ /* 0x000fe2000ff3e0ff */
[----:B------:R0:W-:Y:S01]  /*11f40*/  STL [R1+0x390], R168 ;  /* 0x000390a801007387 */ /* 0x0001e20000100800 */
[----:B------:R-:W-:-:S03]  /*11f50*/  IADD3.X R191, R191, UR6, RZ, P4, !PT ;  /* 0x00000006bfbf7c10 */ /* 0x000fc6000a7fe4ff */
[----:B0-----:R-:W4:Y:S04]  /*11f60*/  LDL.LU R168, [R1+0x36c] ;  /* 0x00036c0001a87983 */ /* 0x001f280000300800 */
[----:B------:R-:W-:Y:S01]  /*11f70*/  STL [R1+0x3b4], R159 ;  /* 0x0003b49f01007387 */ /* 0x000fe20000100800 */
[----:B------:R-:W-:-:S03]  /*11f80*/  IADD3.X R174, R174, UR6, RZ, P3, !PT ;  /* 0x00000006aeae7c10 */ /* 0x000fc60009ffe4ff */
[----:B------:R-:W-:Y:S04]  /*11f90*/  STL [R1+0x388], R158 ;  /* 0x0003889e01007387 */ /* 0x000fe80000100800 */
[----:B------:R0:W-:Y:S04]  /*11fa0*/  STL [R1+0x3a4], R174 ;  /* 0x0003a4ae01007387 */ /* 0x0001e80000100800 */
[----:B------:R-:W-:Y:S04]  /*11fb0*/  STL [R1+0x3ac], R191 ;  /* 0x0003acbf01007387 */ /* 0x000fe80000100800 */
[----:B0-----:R-:W4:Y:S01]  /*11fc0*/  LDL.LU R174, [R1+0x340] ;  /* 0x0003400001ae7983 */ /* 0x001f220000300800 */
[----:B------:R-:W-:-:S02]  /*11fd0*/  IADD3 R157, P4, R157, UR16, RZ ;  /* 0x000000109d9d7c10 */ /* 0x000fc4000ff9e0ff */
[----:B------:R-:W-:Y:S02]  /*11fe0*/  IADD3.X R177, R177, UR6, RZ, P6, !PT ;  /* 0x00000006b1b17c10 */ /* 0x000fe4000b7fe4ff */
[----:B------:R-:W-:Y:S01]  /*11ff0*/  IADD3 R161, P3, R161, UR16, RZ ;  /* 0x00000010a1a17c10 */ /* 0x000fe2000ff7e0ff */
[----:B------:R-:W-:Y:S04]  /*12000*/  STL [R1+0x380], R157 ;  /* 0x0003809d01007387 */ /* 0x000fe80000100800 */
[----:B------:R-:W4:Y:S04]  /*12010*/  LDL.LU R158, [R1+0x364] ;  /* 0x00036400019e7983 */ /* 0x000f280000300800 */
[----:B------:R0:W-:Y:S01]  /*12020*/  STL [R1+0x39c], R177 ;  /* 0x00039cb101007387 */ /* 0x0001e20000100800 */
[----:B------:R-:W-:-:S03]  /*12030*/  IADD3 R164, P6, R164, UR16, RZ ;  /* 0x00000010a4a47c10 */ /* 0x000fc6000ffde0ff */
[----:B------:R-:W-:Y:S04]  /*12040*/  STL [R1+0x378], R161 ;  /* 0x000378a101007387 */ /* 0x000fe80000100800 */
[----:B0-----:R-:W4:Y:S01]  /*12050*/  LDL.LU R177, [R1+0x338] ;  /* 0x0003380001b17983 */ /* 0x001f220000300800 */
[----:B--2---:R-:W-:-:S05]  /*12060*/  IADD3.X R120, R120, UR6, RZ, P5, !PT ;  /* 0x0000000678787c10 */ /* 0x004fca000affe4ff */
[----:B------:R0:W-:Y:S04]  /*12070*/  STL [R1+0x394], R120 ;  /* 0x0003947801007387 */ /* 0x0001e80000100800 */
[----:B0-----:R-:W2:Y:S04]  /*12080*/  LDL.LU R120, [R1+0x35c] ;  /* 0x00035c0001787983 */ /* 0x001ea80000300800 */
[----:B------:R0:W-:Y:S04]  /*12090*/  STL [R1+0x370], R164 ;  /* 0x000370a401007387 */ /* 0x0001e80000100800 */
[----:B------:R-:W2:Y:S04]  /*120a0*/  LDL.LU R191, [R1+0x330] ;  /* 0x0003300001bf7983 */ /* 0x000ea80000300800 */
[----:B0-----:R-:W2:Y:S01]  /*120b0*/  LDL.LU R164, [R1+0x354] ;  /* 0x0003540001a47983 */ /* 0x001ea20000300800 */
[----:B---3--:R-:W-:-:S05]  /*120c0*/  IADD3 R167, P5, R167, UR16, RZ ;  /* 0x00000010a7a77c10 */ /* 0x008fca000ffbe0ff */
[----:B------:R0:W-:Y:S04]  /*120d0*/  STL [R1+0x368], R167 ;  /* 0x000368a701007387 */ /* 0x0001e80000100800 */
[----:B------:R-:W3:Y:S04]  /*120e0*/  LDL.LU R157, [R1+0x328] ;  /* 0x00032800019d7983 */ /* 0x000ee80000300800 */
[----:B------:R-:W3:Y:S04]  /*120f0*/  LDL.LU R161, [R1+0x34c] ;  /* 0x00034c0001a17983 */ /* 0x000ee80000300800 */
[----:B0-----:R-:W3:Y:S01]  /*12100*/  LDL.LU R167, [R1+0x320] ;  /* 0x0003200001a77983 */ /* 0x001ee20000300800 */
[----:B----4-:R-:W-:-:S05]  /*12110*/  IADD3.X R121, R121, UR6, RZ, P2, !PT ;  /* 0x0000000679797c10 */ /* 0x010fca00097fe4ff */
[----:B------:R0:W-:Y:S01]  /*12120*/  STL [R1+0x38c], R121 ;  /* 0x00038c7901007387 */ /* 0x0001e20000100800 */
[----:B------:R-:W-:-:S03]  /*12130*/  IADD3 R148, P2, R148, UR16, RZ ;  /* 0x0000001094947c10 */ /* 0x000fc6000ff5e0ff */
[----:B0-----:R-:W4:Y:S01]  /*12140*/  LDL.LU R121, [R1+0x344] ;  /* 0x0003440001797983 */ /* 0x001f220000300800 */
[----:B------:R-:W-:Y:S02]  /*12150*/  IADD3.X R150, R150, UR6, RZ, P1, !PT ;  /* 0x0000000696967c10 */ /* 0x000fe40008ffe4ff */
[----:B------:R-:W-:Y:S02]  /*12160*/  IADD3 R171, P1, R171, UR16, RZ ;  /* 0x00000010abab7c10 */ /* 0x000fe4000ff3e0ff */
[----:B------:R-:W-:-:S03]  /*12170*/  IADD3.X R153, R153, UR6, RZ, P4, !PT ;  /* 0x0000000699997c10 */ /* 0x000fc6000a7fe4ff */
[----:B------:R0:W-:Y:S01]  /*12180*/  STL [R1+0x358], R171 ;  /* 0x000358ab01007387 */ /* 0x0001e20000100800 */
[----:B------:R-:W-:-:S03]  /*12190*/  IADD3 R154, P4, R154, UR16, RZ ;  /* 0x000000109a9a7c10 */ /* 0x000fc6000ff9e0ff */
[----:B------:R-:W-:Y:S01]  /*121a0*/  STL [R1+0x360], R148 ;  /* 0x0003609401007387 */ /* 0x000fe20000100800 */
[----:B------:R-:W-:-:S03]  /*121b0*/  IADD3.X R162, R162, UR6, RZ, P3, !PT ;  /* 0x00000006a2a27c10 */ /* 0x000fc60009ffe4ff */
[----:B0-----:R-:W4:Y:S04]  /*121c0*/  LDL.LU R171, [R1+0x318] ;  /* 0x0003180001ab7983 */ /* 0x001f280000300800 */
[----:B------:R-:W-:Y:S01]  /*121d0*/  STL [R1+0x384], R150 ;  /* 0x0003849601007387 */ /* 0x000fe20000100800 */
[----:B------:R-:W-:-:S03]  /*121e0*/  IADD3 R172, P3, R172, UR16, RZ ;  /* 0x00000010acac7c10 */ /* 0x000fc6000ff7e0ff */
[----:B------:R-:W-:Y:S04]  /*121f0*/  STL [R1+0x37c], R153 ;  /* 0x00037c9901007387 */ /* 0x000fe80000100800 */
[----:B------:R0:W-:Y:S04]  /*12200*/  STL [R1+0x348], R172 ;  /* 0x000348ac01007387 */ /* 0x0001e80000100800 */
[----:B------:R1:W-:Y:S01]  /*12210*/  STL [R1+0x350], R154 ;  /* 0x0003509a01007387 */ /* 0x0003e20000100800 */
[----:B------:R-:W-:-:S03]  /*12220*/  IADD3.X R168, R168, UR6, RZ, P6, !PT ;  /* 0x00000006a8a87c10 */ /* 0x000fc6000b7fe4ff */
[----:B0-----:R-:W4:Y:S04]  /*12230*/  LDL.LU R172, [R1+0x33c] ;  /* 0x00033c0001ac7983 */ /* 0x001f280000300800 */
[----:B------:R-:W-:Y:S04]  /*12240*/  STL [R1+0x374], R162 ;  /* 0x000374a201007387 */ /* 0x000fe80000100800 */
[----:B------:R-:W4:Y:S04]  /*12250*/  LDL.LU R148, [R1+0x310] ;  /* 0x0003100001947983 */ /* 0x000f280000300800 */
[----:B------:R-:W4:Y:S04]  /*12260*/  LDL.LU R150, [R1+0x334] ;  /* 0x0003340001967983 */ /* 0x000f280000300800 */
[----:B------:R-:W4:Y:S04]  /*12270*/  LDL.LU R153, [R1+0x308] ;  /* 0x0003080001997983 */ /* 0x000f280000300800 */
[----:B------:R0:W-:Y:S01]  /*12280*/  STL [R1+0x36c], R168 ;  /* 0x00036ca801007387 */ /* 0x0001e20000100800 */
[----:B------:R-:W-:-:S03]  /*12290*/  IADD3 R174, P6, R174, UR16, RZ ;  /* 0x00000010aeae7c10 */ /* 0x000fc6000ffde0ff */
[----:B-1----:R-:W4:Y:S04]  /*122a0*/  LDL.LU R154, [R1+0x32c] ;  /* 0x00032c00019a7983 */ /* 0x002f280000300800 */
[----:B0-----:R-:W4:Y:S04]  /*122b0*/  LDL.LU R168, [R1+0x300] ;  /* 0x0003000001a87983 */ /* 0x001f280000300800 */
[----:B------:R-:W4:Y:S04]  /*122c0*/  LDL.LU R162, [R1+0x324] ;  /* 0x0003240001a27983 */ /* 0x000f280000300800 */
[----:B------:R0:W-:Y:S04]  /*122d0*/  STL [R1+0x340], R174 ;  /* 0x000340ae01007387 */ /* 0x0001e80000100800 */
[----:B0-----:R-:W4:Y:S01]  /*122e0*/  LDL.LU R174, [R1+0x2f8] ;  /* 0x0002f80001ae7983 */ /* 0x001f220000300800 */
[----:B------:R-:W-:-:S02]  /*122f0*/  IADD3.X R158, R158, UR6, RZ, P5, !PT ;  /* 0x000000069e9e7c10 */ /* 0x000fc4000affe4ff */
[----:B------:R-:W-:-:S05]  /*12300*/  IADD3 R177, P5, R177, UR16, RZ ;  /* 0x00000010b1b17c10 */ /* 0x000fca000ffbe0ff */
[----:B------:R0:W-:Y:S04]  /*12310*/  STL [R1+0x338], R177 ;  /* 0x000338b101007387 */ /* 0x0001e80000100800 */
[----:B0-----:R-:W4:Y:S04]  /*12320*/  LDL.LU R177, [R1+0x31c] ;  /* 0x00031c0001b17983 */ /* 0x001f280000300800 */
[----:B------:R-:W-:Y:S01]  /*12330*/  STL [R1+0x364], R158 ;  /* 0x0003649e01007387 */ /* 0x000fe20000100800 */
[----:B--2---:R-:W-:-:S05]  /*12340*/  IADD3.X R120, R120, UR6, RZ, P2, !PT ;  /* 0x0000000678787c10 */ /* 0x004fca00097fe4ff */
[----:B------:R0:W-:Y:S01]  /*12350*/  STL [R1+0x35c], R120 ;  /* 0x00035c7801007387 */ /* 0x0001e20000100800 */
[----:B------:R-:W-:Y:S02]  /*12360*/  IADD3 R191, P2, R191, UR16, RZ ;  /* 0x00000010bfbf7c10 */ /* 0x000fe4000ff5e0ff */
[----:B------:R-:W-:Y:S01]  /*12370*/  IADD3.X R164, R164, UR6, RZ, P1, !PT ;  /* 0x00000006a4a47c10 */ /* 0x000fe20008ffe4ff */
[----:B0-----:R-:W2:Y:S04]  /*12380*/  LDL.LU R120, [R1+0x2f0] ;  /* 0x0002f00001787983 */ /* 0x001ea80000300800 */
[----:B------:R0:W-:Y:S04]  /*12390*/  STL [R1+0x354], R164 ;  /* 0x000354a401007387 */ /* 0x0001e80000100800 */
[----:B0-----:R-:W2:Y:S04]  /*123a0*/  LDL.LU R164, [R1+0x314] ;  /* 0x0003140001a47983 */ /* 0x001ea80000300800 */
[----:B------:R0:W-:Y:S01]  /*123b0*/  STL [R1+0x330], R191 ;  /* 0x000330bf01007387 */ /* 0x0001e20000100800 */
[----:B---3--:R-:W-:-:S02]  /*123c0*/  IADD3 R157, P1, R157, UR16, RZ ;  /* 0x000000109d9d7c10 */ /* 0x008fc4000ff3e0ff */
[----:B------:R-:W-:-:S03]  /*123d0*/  IADD3.X R161, R161, UR6, RZ, P4, !PT ;  /* 0x00000006a1a17c10 */ /* 0x000fc6000a7fe4ff */
[----:B------:R-:W-:Y:S01]  /*123e0*/  STL [R1+0x328], R157 ;  /* 0x0003289d01007387 */ /* 0x000fe20000100800 */
[----:B------:R-:W-:-:S03]  /*123f0*/  IADD3 R167, P4, R167, UR16, RZ ;  /* 0x00000010a7a77c10 */ /* 0x000fc6000ff9e0ff */
[----:B------:R-:W3:Y:S04]  /*12400*/  LDL.LU R158, [R1+0x2e8] ;  /* 0x0002e800019e7983 */ /* 0x000ee80000300800 */
[----:B------:R-:W-:Y:S04]  /*12410*/  STL [R1+0x34c], R161 ;  /* 0x00034ca101007387 */ /* 0x000fe80000100800 */
[----:B0-----:R-:W3:Y:S01]  /*12420*/  LDL.LU R191, [R1+0x30c] ;  /* 0x00030c0001bf7983 */ /* 0x001ee20000300800 */
[----:B----4-:R-:W-:-:S03]  /*12430*/  IADD3.X R121, R121, UR6, RZ, P3, !PT ;  /* 0x0000000679797c10 */ /* 0x010fc60009ffe4ff */
[----:B------:R-:W-:Y:S04]  /*12440*/  STL [R1+0x320], R167 ;  /* 0x000320a701007387 */ /* 0x000fe80000100800 */
[----:B------:R0:W-:Y:S04]  /*12450*/  STL [R1+0x344], R121 ;  /* 0x0003447901007387 */ /* 0x0001e80000100800 */
[----:B0-----:R-:W4:Y:S04]  /*12460*/  LDL.LU R121, [R1+0x2e0] ;  /* 0x0002e00001797983 */ /* 0x001f280000300800 */
[----:B------:R-:W4:Y:S04]  /*12470*/  LDL.LU R157, [R1+0x304] ;  /* 0x00030400019d7983 */ /* 0x000f280000300800 */
[----:B------:R-:W4:Y:S04]  /*12480*/  LDL.LU R161, [R1+0x2d8] ;  /* 0x0002d80001a17983 */ /* 0x000f280000300800 */
[----:B------:R-:W4:Y:S01]  /*12490*/  LDL.LU R167, [R1+0x2fc] ;  /* 0x0002fc0001a77983 */ /* 0x000f220000300800 */
[----:B------:R-:W-:-:S05]  /*124a0*/  IADD3 R171, P3, R171, UR16, RZ ;  /* 0x00000010abab7c10 */ /* 0x000fca000ff7e0ff */
[----:B------:R0:W-:Y:S04]  /*124b0*/  STL [R1+0x318], R171 ;  /* 0x000318ab01007387 */ /* 0x0001e80000100800 */
[----:B0-----:R-:W4:Y:S01]  /*124c0*/  LDL.LU R171, [R1+0x2d0] ;  /* 0x0002d00001ab7983 */ /* 0x001f220000300800 */
[----:B------:R-:W-:-:S05]  /*124d0*/  IADD3.X R172, R172, UR6, RZ, P6, !PT ;  /* 0x00000006acac7c10 */ /* 0x000fca000b7fe4ff */
[----:B------:R0:W-:Y:S01]  /*124e0*/  STL [R1+0x33c], R172 ;  /* 0x00033cac01007387 */ /* 0x0001e20000100800 */
[----:B------:R-:W-:Y:S02]  /*124f0*/  IADD3 R148, P6, R148, UR16, RZ ;  /* 0x0000001094947c10 */ /* 0x000fe4000ffde0ff */
[----:B------:R-:W-:Y:S01]  /*12500*/  IADD3.X R150, R150, UR6, RZ, P5, !PT ;  /* 0x0000000696967c10 */ /* 0x000fe2000affe4ff */
[----:B0-----:R-:W4:Y:S01]  /*12510*/  LDL.LU R172, [R1+0x2f4] ;  /* 0x0002f40001ac7983 */ /* 0x001f220000300800 */
[----:B------:R-:W-:-:S03]  /*12520*/  IADD3 R153, P5, R153, UR16, RZ ;  /* 0x0000001099997c10 */ /* 0x000fc6000ffbe0ff */
[----:B------:R-:W-:Y:S01]  /*12530*/  STL [R1+0x310], R148 ;  /* 0x0003109401007387 */ /* 0x000fe20000100800 */
[----:B------:R-:W-:-:S03]  /*12540*/  IADD3.X R154, R154, UR6, RZ, P2, !PT ;  /* 0x000000069a9a7c10 */ /* 0x000fc600097fe4ff */
[----:B------:R-:W-:Y:S01]  /*12550*/  STL [R1+0x334], R150 ;  /* 0x0003349601007387 */ /* 0x000fe20000100800 */
[----:B------:R-:W-:Y:S02]  /*12560*/  IADD3 R168, P2, R168, UR16, RZ ;  /* 0x00000010a8a87c10 */ /* 0x000fe4000ff5e0ff */
[----:B------:R-:W-:-:S03]  /*12570*/  IADD3.X R162, R162, UR6, RZ, P1, !PT ;  /* 0x00000006a2a27c10 */ /* 0x000fc60008ffe4ff */
[----:B------:R0:W-:Y:S04]  /*12580*/  STL [R1+0x300], R168 ;  /* 0x000300a801007387 */ /* 0x0001e80000100800 */
[----:B------:R-:W-:Y:S04]  /*12590*/  STL [R1+0x308], R153 ;  /* 0x0003089901007387 */ /* 0x000fe80000100800 */
[----:B0-----:R-:W4:Y:S01]  /*125a0*/  LDL.LU R168, [R1+0x2c8] ;  /* 0x0002c80001a87983 */ /* 0x001f220000300800 */
[----:B------:R-:W-:-:S03]  /*125b0*/  IADD3 R174, P1, R174, UR16, RZ ;  /* 0x00000010aeae7c10 */ /* 0x000fc6000ff3e0ff */
[----:B------:R-:W-:Y:S04]  /*125c0*/  STL [R1+0x32c], R154 ;  /* 0x00032c9a01007387 */ /* 0x000fe80000100800 */
[----:B------:R-:W4:Y:S04]  /*125d0*/  LDL.LU R159, [R1+0x2ec] ;  /* 0x0002ec00019f7983 */ /* 0x000f280000300800 */
[----:B------:R0:W-:Y:S04]  /*125e0*/  STL [R1+0x2f8], R174 ;  /* 0x0002f8ae01007387 */ /* 0x0001e80000100800 */
[----:B------:R-:W-:Y:S04]  /*125f0*/  STL [R1+0x324], R162 ;  /* 0x000324a201007387 */ /* 0x000fe80000100800 */
[----:B0-----:R-:W4:Y:S01]  /*12600*/  LDL.LU R174, [R1+0x2c0] ;  /* 0x0002c00001ae7983 */ /* 0x001f220000300800 */
[----:B------:R-:W-:-:S03]  /*12610*/  IADD3.X R177, R177, UR6, RZ, P4, !PT ;  /* 0x00000006b1b17c10 */ /* 0x000fc6000a7fe4ff */
[----:B------:R-:W4:Y:S04]  /*12620*/  LDL.LU R148, [R1+0x2e4] ;  /* 0x0002e40001947983 */ /* 0x000f280000300800 */
[----:B------:R0:W-:Y:S04]  /*12630*/  STL [R1+0x31c], R177 ;  /* 0x00031cb101007387 */ /* 0x0001e80000100800 */
[----:B0-----:R-:W4:Y:S04]  /*12640*/  LDL.LU R177, [R1+0x2b8] ;  /* 0x0002b80001b17983 */ /* 0x001f280000300800 */
[----:B------:R-:W4:Y:S01]  /*12650*/  LDL.LU R150, [R1+0x2dc] ;  /* 0x0002dc0001967983 */ /* 0x000f220000300800 */
[----:B--2---:R-:W-:-:S05]  /*12660*/  IADD3 R120, P4, R120, UR16, RZ ;  /* 0x0000001078787c10 */ /* 0x004fca000ff9e0ff */
[----:B------:R0:W-:Y:S04]  /*12670*/  STL [R1+0x2f0], R120 ;  /* 0x0002f07801007387 */ /* 0x0001e80000100800 */
[----:B0-----:R-:W2:Y:S01]  /*12680*/  LDL.LU R120, [R1+0x2b0] ;  /* 0x0002b00001787983 */ /* 0x001ea20000300800 */
[----:B------:R-:W-:-:S03]  /*12690*/  IADD3.X R164, R164, UR6, RZ, P3, !PT ;  /* 0x00000006a4a47c10 */ /* 0x000fc60009ffe4ff */
[----:B------:R-:W2:Y:S04]  /*126a0*/  LDL.LU R153, [R1+0x2d4] ;  /* 0x0002d40001997983 */ /* 0x000ea80000300800 */
[----:B------:R-:W2:Y:S04]  /*126b0*/  LDL.LU R154, [R1+0x2a8] ;  /* 0x0002a800019a7983 */ /* 0x000ea80000300800 */
[----:B------:R-:W2:Y:S04]  /*126c0*/  LDL.LU R162, [R1+0x2cc] ;  /* 0x0002cc0001a27983 */ /* 0x000ea80000300800 */
[----:B------:R0:W-:Y:S04]  /*126d0*/  STL [R1+0x314], R164 ;  /* 0x000314a401007387 */ /* 0x0001e80000100800 */
[----:B0-----:R-:W2:Y:S01]  /*126e0*/  LDL.LU R164, [R1+0x2a0] ;  /* 0x0002a00001a47983 */ /* 0x001ea20000300800 */
[----:B---3--:R-:W-:-:S02]  /*126f0*/  IADD3 R158, P3, R158, UR16, RZ ;  /* 0x000000109e9e7c10 */ /* 0x008fc4000ff7e0ff */
[----:B------:R-:W-:Y:S02]  /*12700*/  IADD3.X R191, R191, UR6, RZ, P6, !PT ;  /* 0x00000006bfbf7c10 */ /* 0x000fe4000b7fe4ff */
[----:B----4-:R-:W-:Y:S02]  /*12710*/  IADD3 R121, P6, R121, UR16, RZ ;  /* 0x0000001079797c10 */ /* 0x010fe4000ffde0ff */
[----:B------:R-:W-:-:S03]  /*12720*/  IADD3.X R157, R157, UR6, RZ, P5, !PT ;  /* 0x000000069d9d7c10 */ /* 0x000fc6000affe4ff */
[----:B------:R0:W-:Y:S01]  /*12730*/  STL [R1+0x2e0], R121 ;  /* 0x0002e07901007387 */ /* 0x0001e20000100800 */
[----:B------:R-:W-:-:S03]  /*12740*/  IADD3 R161, P5, R161, UR16, RZ ;  /* 0x00000010a1a17c10 */ /* 0x000fc6000ffbe0ff */
[----:B------:R-:W-:Y:S01]  /*12750*/  STL [R1+0x2e8], R158 ;  /* 0x0002e89e01007387 */ /* 0x000fe20000100800 */
[----:B------:R-:W-:-:S03]  /*12760*/  IADD3.X R167, R167, UR6, RZ, P2, !PT ;  /* 0x00000006a7a77c10 */ /* 0x000fc600097fe4ff */
[----:B0-----:R-:W3:Y:S04]  /*12770*/  LDL.LU R121, [R1+0x2c4] ;  /* 0x0002c40001797983 */ /* 0x001ee80000300800 */
[----:B------:R-:W-:Y:S04]  /*12780*/  STL [R1+0x30c], R191 ;  /* 0x00030cbf01007387 */ /* 0x000fe80000100800 */
[----:B------:R-:W-:Y:S01]  /*12790*/  STL [R1+0x304], R157 ;  /* 0x0003049d01007387 */ /* 0x000fe20000100800 */
[----:B------:R-:W-:-:S05]  /*127a0*/  IADD3 R171, P2, R171, UR16, RZ ;  /* 0x00000010abab7c10 */ /* 0x000fca000ff5e0ff */
[----:B------:R0:W-:Y:S04]  /*127b0*/  STL [R1+0x2d0], R171 ;  /* 0x0002d0ab01007387 */ /* 0x0001e80000100800 */
[----:B------:R1:W-:Y:S04]  /*127c0*/  STL [R1+0x2d8], R161 ;  /* 0x0002d8a101007387 */ /* 0x0003e80000100800 */
[----:B0-----:R-:W4:Y:S04]  /*127d0*/  LDL.LU R171, [R1+0x298] ;  /* 0x0002980001ab7983 */ /* 0x001f280000300800 */
[----:B------:R-:W-:Y:S04]  /*127e0*/  STL [R1+0x2fc], R167 ;  /* 0x0002fca701007387 */ /* 0x000fe80000100800 */
[----:B------:R-:W4:Y:S01]  /*127f0*/  LDL.LU R158, [R1+0x2bc] ;  /* 0x0002bc00019e7983 */ /* 0x000f220000300800 */
[----:B------:R-:W-:-:S03]  /*12800*/  IADD3.X R172, R172, UR6, RZ, P1, !PT ;  /* 0x00000006acac7c10 */ /* 0x000fc60008ffe4ff */
[----:B------:R-:W4:Y:S04]  /*12810*/  LDL.LU R191, [R1+0x290] ;  /* 0x0002900001bf7983 */ /* 0x000f280000300800 */
[----:B------:R-:W4:Y:S04]  /*12820*/  LDL.LU R157, [R1+0x2b4] ;  /* 0x0002b400019d7983 */ /* 0x000f280000300800 */
[----:B------:R0:W-:Y:S04]  /*12830*/  STL [R1+0x2f4], R172 ;  /* 0x0002f4ac01007387 */ /* 0x0001e80000100800 */
[----:B-1----:R-:W4:Y:S04]  /*12840*/  LDL.LU R161, [R1+0x288] ;  /* 0x0002880001a17983 */ /* 0x002f280000300800 */
[----:B0-----:R-:W4:Y:S04]  /*12850*/  LDL.LU R172, [R1+0x2ac] ;  /* 0x0002ac0001ac7983 */ /* 0x001f280000300800 */
[----:B------:R-:W4:Y:S01]  /*12860*/  LDL.LU R167, [R1+0x280] ;  /* 0x0002800001a77983 */ /* 0x000f220000300800 */
[----:B------:R-:W-:-:S02]  /*12870*/  IADD3 R168, P1, R168, UR16, RZ ;  /* 0x00000010a8a87c10 */ /* 0x000fc4000ff3e0ff */
[----:B------:R-:W-:-:S03]  /*12880*/  IADD3.X R159, R159, UR6, RZ, P4, !PT ;  /* 0x000000069f9f7c10 */ /* 0x000fc6000a7fe4ff */
[----:B------:R0:W-:Y:S04]  /*12890*/  STL [R1+0x2c8], R168 ;  /* 0x0002c8a801007387 */ /* 0x0001e80000100800 */
[----:B0-----:R-:W4:Y:S01]  /*128a0*/  LDL.LU R168, [R1+0x2a4] ;  /* 0x0002a40001a87983 */ /* 0x001f220000300800 */
[----:B------:R-:W-:-:S05]  /*128b0*/  IADD3 R174, P4, R174, UR16, RZ ;  /* 0x00000010aeae7c10 */ /* 0x000fca000ff9e0ff */
[----:B------:R0:W-:Y:S04]  /*128c0*/  STL [R1+0x2c0], R174 ;  /* 0x0002c0ae01007387 */ /* 0x0001e80000100800 */
[----:B0-----:R-:W4:Y:S01]  /*128d0*/  LDL.LU R174, [R1+0x278] ;  /* 0x0002780001ae7983 */ /* 0x001f220000300800 */
[----:B------:R-:W-:Y:S02]  /*128e0*/  IADD3.X R148, R148, UR6, RZ, P3, !PT ;  /* 0x0000000694947c10 */ /* 0x000fe40009ffe4ff */
[----:B------:R-:W-:Y:S01]  /*128f0*/  IADD3 R177, P3, R177, UR16, RZ ;  /* 0x00000010b1b17c10 */ /* 0x000fe2000ff7e0ff */
[----:B------:R-:W-:Y:S01]  /*12900*/  STL [R1+0x2ec], R159 ;  /* 0x0002ec9f01007387 */ /* 0x000fe20000100800 */
[----:B------:R-:W-:-:S03]  /*12910*/  IADD3.X R150, R150, UR6, RZ, P6, !PT ;  /* 0x0000000696967c10 */ /* 0x000fc6000b7fe4ff */
[----:B------:R0:W-:Y:S04]  /*12920*/  STL [R1+0x2b8], R177 ;  /* 0x0002b8b101007387 */ /* 0x0001e80000100800 */
[----:B0-----:R-:W4:Y:S04]  /*12930*/  LDL.LU R177, [R1+0x29c] ;  /* 0x00029c0001b17983 */ /* 0x001f280000300800 */
[----:B------:R-:W-:Y:S01]  /*12940*/  STL [R1+0x2e4], R148 ;  /* 0x0002e49401007387 */ /* 0x000fe20000100800 */
[----:B--2---:R-:W-:Y:S02]  /*12950*/  IADD3 R120, P6, R120, UR16, RZ ;  /* 0x0000001078787c10 */ /* 0x004fe4000ffde0ff */
[----:B------:R-:W-:-:S03]  /*12960*/  IADD3.X R153, R153, UR6, RZ, P5, !PT ;  /* 0x0000000699997c10 */ /* 0x000fc6000affe4ff */
[----:B------:R0:W-:Y:S01]  /*12970*/  STL [R1+0x2b0], R120 ;  /* 0x0002b07801007387 */ /* 0x0001e20000100800 */
[----:B------:R-:W-:Y:S02]  /*12980*/  IADD3 R154, P5, R154, UR16, RZ ;  /* 0x000000109a9a7c10 */ /* 0x000fe4000ffbe0ff */
[----:B------:R-:W-:Y:S01]  /*12990*/  IADD3.X R162, R162, UR6, RZ, P2, !PT ;  /* 0x00000006a2a27c10 */ /* 0x000fe200097fe4ff */
[----:B0-----:R-:W2:Y:S04]  /*129a0*/  LDL.LU R120, [R1+0x270] ;  /* 0x0002700001787983 */ /* 0x001ea80000300800 */
[----:B------:R0:W-:Y:S04]  /*129b0*/  STL [R1+0x2dc], R150 ;  /* 0x0002dc9601007387 */ /* 0x0001e80000100800 */
[----:B------:R-:W-:Y:S01]  /*129c0*/  STL [R1+0x2d4], R153 ;  /* 0x0002d49901007387 */ /* 0x000fe20000100800 */
[----:B------:R-:W-:-:S03]  /*129d0*/  IADD3 R164, P2, R164, UR16, RZ ;  /* 0x00000010a4a47c10 */ /* 0x000fc6000ff5e0ff */
[----:B------:R-:W2:Y:S04]  /*129e0*/  LDL.LU R148, [R1+0x294] ;  /* 0x0002940001947983 */ /* 0x000ea80000300800 */
[----:B------:R-:W-:Y:S04]  /*129f0*/  STL [R1+0x2a8], R154 ;  /* 0x0002a89a01007387 */ /* 0x000fe80000100800 */
[----:B0-----:R-:W2:Y:S04]  /*12a00*/  LDL.LU R150, [R1+0x268] ;  /* 0x0002680001967983 */ /* 0x001ea80000300800 */
[----:B------:R0:W-:Y:S04]  /*12a10*/  STL [R1+0x2cc], R162 ;  /* 0x0002cca201007387 */ /* 0x0001e80000100800 */
[----:B0-----:R-:W2:Y:S04]  /*12a20*/  LDL.LU R162, [R1+0x28c] ;  /* 0x00028c0001a27983 */ /* 0x001ea80000300800 */
[----:B------:R0:W-:Y:S04]  /*12a30*/  STL [R1+0x2a0], R164 ;  /* 0x0002a0a401007387 */ /* 0x0001e80000100800 */
[----:B------:R-:W2:Y:S04]  /*12a40*/  LDL.LU R153, [R1+0x260] ;  /* 0x0002600001997983 */ /* 0x000ea80000300800 */
[----:B------:R-:W2:Y:S04]  /*12a50*/  LDL.LU R154, [R1+0x284] ;  /* 0x00028400019a7983 */ /* 0x000ea80000300800 */
[----:B0-----:R-:W2:Y:S01]  /*12a60*/  LDL.LU R164, [R1+0x258] ;  /* 0x0002580001a47983 */ /* 0x001ea20000300800 */
[----:B---3--:R-:W-:-:S05]  /*12a70*/  IADD3.X R121, R121, UR6, RZ, P1, !PT ;  /* 0x0000000679797c10 */ /* 0x008fca0008ffe4ff */
[----:B------:R0:W-:Y:S04]  /*12a80*/  STL [R1+0x2c4], R121 ;  /* 0x0002c47901007387 */ /* 0x0001e80000100800 */
[----:B0-----:R-:W3:Y:S01]  /*12a90*/  LDL.LU R121, [R1+0x27c] ;  /* 0x00027c0001797983 */ /* 0x001ee20000300800 */
[----:B----4-:R-:W-:-:S05]  /*12aa0*/  IADD3 R171, P1, R171, UR16, RZ ;  /* 0x00000010abab7c10 */ /* 0x010fca000ff3e0ff */
[----:B------:R0:W-:Y:S01]  /*12ab0*/  STL [R1+0x298], R171 ;  /* 0x000298ab01007387 */ /* 0x0001e20000100800 */
[----:B------:R-:W-:Y:S02]  /*12ac0*/  IADD3.X R158, R158, UR6, RZ, P4, !PT ;  /* 0x000000069e9e7c10 */ /* 0x000fe4000a7fe4ff */
[----:B------:R-:W-:Y:S01]  /*12ad0*/  IADD3 R191, P4, R191, UR16, RZ ;  /* 0x00000010bfbf7c10 */ /* 0x000fe2000ff9e0ff */
[----:B0-----:R-:W4:Y:S01]  /*12ae0*/  LDL.LU R171, [R1+0x45c] ;  /* 0x00045c0001ab7983 */ /* 0x001f220000300800 */
[----:B------:R-:W-:-:S03]  /*12af0*/  IADD3.X R157, R157, UR6, RZ, P3, !PT ;  /* 0x000000069d9d7c10 */ /* 0x000fc60009ffe4ff */
[----:B------:R-:W-:Y:S04]  /*12b00*/  STL [R1+0x2bc], R158 ;  /* 0x0002bc9e01007387 */ /* 0x000fe80000100800 */
[----:B------:R-:W-:Y:S01]  /*12b10*/  STL [R1+0x290], R191 ;  /* 0x000290bf01007387 */ /* 0x000fe20000100800 */
[----:B------:R-:W-:Y:S02]  /*12b20*/  IADD3 R161, P3, R161, UR16, RZ ;  /* 0x00000010a1a17c10 */ /* 0x000fe4000ff7e0ff */
[----:B------:R-:W-:Y:S02]  /*12b30*/  IADD3.X R172, R172, UR6, RZ, P6, !PT ;  /* 0x00000006acac7c10 */ /* 0x000fe4000b7fe4ff */
[----:B------:R-:W-:-:S03]  /*12b40*/  IADD3 R167, P6, R167, UR16, RZ ;  /* 0x00000010a7a77c10 */ /* 0x000fc6000ffde0ff */
[----:B------:R0:W-:Y:S04]  /*12b50*/  STL [R1+0x2ac], R172 ;  /* 0x0002acac01007387 */ /* 0x0001e80000100800 */
[----:B------:R-:W-:Y:S04]  /*12b60*/  STL [R1+0x2b4], R157 ;  /* 0x0002b49d01007387 */ /* 0x000fe80000100800 */
[----:B0-----:R-:W4:Y:S04]  /*12b70*/  LDL.LU R172, [R1+0x274] ;  /* 0x0002740001ac7983 */ /* 0x001f280000300800 */
[----:B------:R-:W-:Y:S04]  /*12b80*/  STL [R1+0x288], R161 ;  /* 0x000288a101007387 */ /* 0x000fe80000100800 */
[----:B------:R-:W4:Y:S04]  /*12b90*/  LDL.LU R159, [R1+0x450] ;  /* 0x00045000019f7983 */ /* 0x000f280000300800 */
[----:B------:R0:W-:Y:S01]  /*12ba0*/  STL [R1+0x280], R167 ;  /* 0x000280a701007387 */ /* 0x0001e20000100800 */
[----:B------:R-:W-:-:S03]  /*12bb0*/  IADD3.X R168, R168, UR6, RZ, P5, !PT ;  /* 0x00000006a8a87c10 */ /* 0x000fc6000affe4ff */
[----:B0-----:R-:W4:Y:S04]  /*12bc0*/  LDL.LU R167, [R1+0x26c] ;  /* 0x00026c0001a77983 */ /* 0x001f280000300800 */
[----:B------:R-:W-:Y:S04]  /*12bd0*/  STL [R1+0x2a4], R168 ;  /* 0x0002a4a801007387 */ /* 0x000fe80000100800 */
[----:B------:R-:W4:Y:S01]  /*12be0*/  LDL.LU R158, [R1+0x44c] ;  /* 0x00044c00019e7983 */ /* 0x000f220000300800 */
[----:B------:R-:W-:-:S05]  /*12bf0*/  IADD3 R174, P5, R174, UR16, RZ ;  /* 0x00000010aeae7c10 */ /* 0x000fca000ffbe0ff */
[----:B------:R0:W-:Y:S04]  /*12c00*/  STL [R1+0x278], R174 ;  /* 0x000278ae01007387 */ /* 0x0001e80000100800 */
[----:B0-----:R-:W4:Y:S01]  /*12c10*/  LDL.LU R174, [R1+0x264] ;  /* 0x0002640001ae7983 */ /* 0x001f220000300800 */
[----:B------:R-:W-:-:S03]  /*12c20*/  IADD3.X R177, R177, UR6, RZ, P2, !PT ;  /* 0x00000006b1b17c10 */ /* 0x000fc600097fe4ff */
[----:B------:R-:W4:Y:S04]  /*12c30*/  LDL.LU R191, [R1+0x444] ;  /* 0x0004440001bf7983 */ /* 0x000f280000300800 */
[----:B------:R-:W4:Y:S04]  /*12c40*/  LDL.LU R168, [R1+0x25c] ;  /* 0x00025c0001a87983 */ /* 0x000f280000300800 */
[----:B------:R0:W-:Y:S04]  /*12c50*/  STL [R1+0x29c], R177 ;  /* 0x00029cb101007387 */ /* 0x0001e80000100800 */
[----:B------:R-:W4:Y:S04]  /*12c60*/  LDL.LU R157, [R1+0x43c] ;  /* 0x00043c00019d7983 */ /* 0x000f280000300800 */
[----:B------:R-:W4:Y:S04]  /*12c70*/  LDL.LU R161, [R1+0x254] ;  /* 0x0002540001a17983 */ /* 0x000f280000300800 */
[----:B0-----:R-:W4:Y:S01]  /*12c80*/  LDL.LU R177, [R1+0x234] ;  /* 0x0002340001b17983 */ /* 0x001f220000300800 */
[----:B--2---:R-:W-:-:S05]  /*12c90*/  IADD3 R120, P2, R120, UR16, RZ ;  /* 0x0000001078787c10 */ /* 0x004fca000ff5e0ff */
[----:B------:R0:W-:Y:S01]  /*12ca0*/  STL [R1+0x270], R120 ;  /* 0x0002707801007387 */ /* 0x0001e20000100800 */
[----:B------:R-:W-:-:S03]  /*12cb0*/  IADD3.X R148, R148, UR6, RZ, P1, !PT ;  /* 0x0000000694947c10 */ /* 0x000fc60008ffe4ff */
[----:B0-----:R-:W2:Y:S01]  /*12cc0*/  LDL.LU R120, [R1+0x458] ;  /* 0x0004580001787983 */ /* 0x001ea20000300800 */
[----:B------:R-:W-:Y:S02]  /*12cd0*/  IADD3 R150, P1, R150, UR16, RZ ;  /* 0x0000001096967c10 */ /* 0x000fe4000ff3e0ff */
[----:B------:R-:W-:-:S05]  /*12ce0*/  IADD3.X R162, R162, UR6, RZ, P4, !PT ;  /* 0x00000006a2a27c10 */ /* 0x000fca000a7fe4ff */
[----:B------:R0:W-:Y:S01]  /*12cf0*/  STL [R1+0x28c], R162 ;  /* 0x00028ca201007387 */ /* 0x0001e20000100800 */
[----:B------:R-:W-:-:S03]  /*12d00*/  IADD3 R153, P4, R153, UR16, RZ ;  /* 0x0000001099997c10 */ /* 0x000fc6000ff9e0ff */
[----:B------:R-:W-:Y:S01]  /*12d10*/  STL [R1+0x294], R148 ;  /* 0x0002949401007387 */ /* 0x000fe20000100800 */
[----:B------:R-:W-:-:S03]  /*12d20*/  IADD3.X R154, R154, UR6, RZ, P3, !PT ;  /* 0x000000069a9a7c10 */ /* 0x000fc60009ffe4ff */
[----:B0-----:R-:W2:Y:S01]  /*12d30*/  LDL.LU R162, [R1+0x23c] ;  /* 0x00023c0001a27983 */ /* 0x001ea20000300800 */
[----:B------:R-:W-:-:S03]  /*12d40*/  IADD3 R164, P3, R164, UR16, RZ ;  /* 0x00000010a4a47c10 */ /* 0x000fc6000ff7e0ff */
[----:B------:R-:W-:Y:S04]  /*12d50*/  STL [R1+0x268], R150 ;  /* 0x0002689601007387 */ /* 0x000fe80000100800 */
[----:B------:R-:W-:Y:S01]  /*12d60*/  STL [R1+0x260], R153 ;  /* 0x0002609901007387 */ /* 0x000fe20000100800 */
[----:B---3--:R-:W-:-:S05]  /*12d70*/  IADD3.X R121, R121, UR6, RZ, P6, !PT ;  /* 0x0000000679797c10 */ /* 0x008fca000b7fe4ff */
[----:B------:R0:W-:Y:S04]  /*12d80*/  STL [R1+0x27c], R121 ;  /* 0x00027c7901007387 */ /* 0x0001e80000100800 */
[----:B------:R1:W-:Y:S04]  /*12d90*/  STL [R1+0x284], R154 ;  /* 0x0002849a01007387 */ /* 0x0003e80000100800 */
[----:B0-----:R-:W3:Y:S04]  /*12da0*/  LDL.LU R121, [R1+0x448] ;  /* 0x0004480001797983 */ /* 0x001ee80000300800 */
[----:B------:R-:W-:Y:S04]  /*12db0*/  STL [R1+0x258], R164 ;  /* 0x000258a401007387 */ /* 0x000fe80000100800 */
[----:B------:R-:W3:Y:S04]  /*12dc0*/  LDL.LU R148, [R1+0x21c] ;  /* 0x00021c0001947983 */ /* 0x000ee80000300800 */
[----:B------:R-:W3:Y:S04]  /*12dd0*/  LDL.LU R150, [R1+0x440] ;  /* 0x0004400001967983 */ /* 0x000ee80000300800 */
[----:B------:R-:W3:Y:S01]  /*12de0*/  LDL.LU R153, [R1+0x214] ;  /* 0x0002140001997983 */ /* 0x000ee20000300800 */
[----:B----4-:R-:W-:-:S05]  /*12df0*/  IADD3 R171, P6, R171, UR17, RZ ;  /* 0x00000011abab7c10 */ /* 0x010fca000ffde0ff */
[----:B------:R0:W-:Y:S04]  /*12e00*/  STL [R1+0x45c], R171 ;  /* 0x00045cab01007387 */ /* 0x0001e80000100800 */
[----:B-1----:R-:W4:Y:S04]  /*12e10*/  LDL.LU R154, [R1+0x238] ;  /* 0x00023800019a7983 */ /* 0x002f280000300800 */
[----:B0-----:R-:W4:Y:S04]  /*12e20*/  LDL.LU R171, [R1+0x20c] ;  /* 0x00020c0001ab7983 */ /* 0x001f280000300800 */
[----:B------:R-:W4:Y:S01]  /*12e30*/  LDL.LU R164, [R1+0x230] ;  /* 0x0002300001a47983 */ /* 0x000f220000300800 */
[----:B------:R-:W-:-:S05]  /*12e40*/  IADD3.X R172, R172, UR6, RZ, P5, !PT ;  /* 0x00000006acac7c10 */ /* 0x000fca000affe4ff */
[----:B------:R0:W-:Y:S01]  /*12e50*/  STL [R1+0x274], R172 ;  /* 0x000274ac01007387 */ /* 0x0001e20000100800 */
[----:B------:R-:W-:-:S03]  /*12e60*/  IADD3 R159, P5, R159, UR17, RZ ;  /* 0x000000119f9f7c10 */ /* 0x000fc6000ffbe0ff */
[----:B0-----:R-:W4:Y:S01]  /*12e70*/  LDL.LU R172, [R1+0x204] ;  /* 0x0002040001ac7983 */ /* 0x001f220000300800 */
[----:B------:R-:W-:-:S05]  /*12e80*/  IADD3.X R167, R167, UR6, RZ, P2, !PT ;  /* 0x00000006a7a77c10 */ /* 0x000fca00097fe4ff */
[----:B------:R0:W-:Y:S04]  /*12e90*/  STL [R1+0x26c], R167 ;  /* 0x00026ca701007387 */ /* 0x0001e80000100800 */
[----:B0-----:R-:W4:Y:S04]  /*12ea0*/  LDL.LU R167, [R1+0x1fc] ;  /* 0x0001fc0001a77983 */ /* 0x001f280000300800 */
[----:B------:R-:W-:Y:S01]  /*12eb0*/  STL [R1+0x450], R159 ;  /* 0x0004509f01007387 */ /* 0x000fe20000100800 */
[----:B------:R-:W-:-:S05]  /*12ec0*/  IADD3.X R174, R174, UR6, RZ, P1, !PT ;  /* 0x00000006aeae7c10 */ /* 0x000fca0008ffe4ff */
[----:B------:R0:W-:Y:S04]  /*12ed0*/  STL [R1+0x264], R174 ;  /* 0x000264ae01007387 */ /* 0x0001e80000100800 */
[----:B0-----:R-:W4:Y:S01]  /*12ee0*/  LDL.LU R174, [R1+0x218] ;  /* 0x0002180001ae7983 */ /* 0x001f220000300800 */
[----:B------:R-:W-:Y:S02]  /*12ef0*/  IADD3 R158, P2, R158, UR17, RZ ;  /* 0x000000119e9e7c10 */ /* 0x000fe4000ff5e0ff */
[----:B------:R-:W-:Y:S02]  /*12f00*/  IADD3.X R168, R168, UR6, RZ, P4, !PT ;  /* 0x00000006a8a87c10 */ /* 0x000fe4000a7fe4ff */
[----:B------:R-:W-:Y:S01]  /*12f10*/  IADD3 R191, P1, R191, UR17, RZ ;  /* 0x00000011bfbf7c10 */ /* 0x000fe2000ff3e0ff */
[----:B------:R-:W-:Y:S01]  /*12f20*/  STL [R1+0x44c], R158 ;  /* 0x00044c9e01007387 */ /* 0x000fe20000100800 */
[----:B------:R-:W-:-:S02]  /*12f30*/  IADD3 R157, P4, R157, UR17, RZ ;  /* 0x000000119d9d7c10 */ /* 0x000fc4000ff9e0ff */
[----:B------:R-:W-:Y:S01]  /*12f40*/  IADD3.X R161, R161, UR6, RZ, P3, !PT ;  /* 0x00000006a1a17c10 */ /* 0x000fe20009ffe4ff */
[----:B------:R0:W-:Y:S01]  /*12f50*/  STL [R1+0x25c], R168 ;  /* 0x00025ca801007387 */ /* 0x0001e20000100800 */
[----:B------:R-:W-:-:S03]  /*12f60*/  IADD3 R177, P3, R177, UR17, RZ ;  /* 0x00000011b1b17c10 */ /* 0x000fc6000ff7e0ff */
[----:B0-----:R-:W4:Y:S04]  /*12f70*/  LDL.LU R168, [R1+0x210] ;  /* 0x0002100001a87983 */ /* 0x001f280000300800 */
[----:B------:R-:W-:Y:S04]  /*12f80*/  STL [R1+0x444], R191 ;  /* 0x000444bf01007387 */ /* 0x000fe80000100800 */
[----:B------:R-:W-:Y:S04]  /*12f90*/  STL [R1+0x43c], R157 ;  /* 0x00043c9d01007387 */ /* 0x000fe80000100800 */
[----:B------:R0:W-:Y:S04]  /*12fa0*/  STL [R1+0x234], R177 ;  /* 0x000234b101007387 */ /* 0x0001e80000100800 */
[----:B------:R-:W-:Y:S04]  /*12fb0*/  STL [R1+0x254], R161 ;  /* 0x000254a101007387 */ /* 0x000fe80000100800 */
[----:B0-----:R-:W4:Y:S01]  /*12fc0*/  LDL.LU R177, [R1+0x208] ;  /* 0x0002080001b17983 */ /* 0x001f220000300800 */
[----:B--2---:R-:W-:-:S02]  /*12fd0*/  IADD3.X R120, R120, UR28, RZ, P6, !PT ;  /* 0x0000001c78787c10 */ /* 0x004fc4000b7fe4ff */
[----:B------:R-:W-:-:S05]  /*12fe0*/  IADD3 R239, P6, R239, UR17, RZ ;  /* 0x00000011efef7c10 */ /* 0x000fca000ffde0ff */
[----:B------:R0:W-:Y:S04]  /*12ff0*/  STL [R1+0x22c], R239 ;  /* 0x00022cef01007387 */ /* 0x0001e80000100800 */
[----:B------:R1:W-:Y:S04]  /*13000*/  STL [R1+0x458], R120 ;  /* 0x0004587801007387 */ /* 0x0003e80000100800 */
[----:B0-----:R-:W2:Y:S04]  /*13010*/  LDL.LU R239, [R1+0x6bc] ;  /* 0x0006bc0001ef7983 */ /* 0x001ea80000300800 */
[----:B-1----:R-:W2:Y:S04]  /*13020*/  LDL.LU R120, [R1+0x1dc] ;  /* 0x0001dc0001787983 */ /* 0x002ea80000300800 */
[----:B------:R-:W2:Y:S04]  /*13030*/  LDL.LU R157, [R1+0x200] ;  /* 0x00020000019d7983 */ /* 0x000ea80000300800 */
[----:B------:R-:W2:Y:S01]  /*13040*/  LDL.LU R161, [R1+0x1d4] ;  /* 0x0001d40001a17983 */ /* 0x000ea20000300800 */
[----:B------:R-:W-:-:S02]  /*13050*/  IADD3.X R162, R162, UR28, RZ, P5, !PT ;  /* 0x0000001ca2a27c10 */ /* 0x000fc4000affe4ff */
[----:B------:R-:W-:-:S03]  /*13060*/  IADD3 R100, P5, R100, UR17, RZ ;  /* 0x0000001164647c10 */ /* 0x000fc6000ffbe0ff */
[----:B------:R-:W-:Y:S04]  /*13070*/  STL [R1+0x23c], R162 ;  /* 0x00023ca201007387 */ /* 0x000fe80000100800 */
[----:B------:R0:W-:Y:S01]  /*13080*/  STL [R1+0x224], R100 ;  /* 0x0002246401007387 */ /* 0x0001e20000100800 */
[----:B------:R-:W-:-:S03]  /*13090*/  IADD3.X R238, R238, UR28, RZ, P6, !PT ;  /* 0x0000001ceeee7c10 */ /* 0x000fc6000b7fe4ff */
[----:B0-----:R-:W2:Y:S04]  /*130a0*/  LDL.LU R100, [R1+0x6b8] ;  /* 0x0006b80001647983 */ /* 0x001ea80000300800 */
[----:B------:R-:W2:Y:S01]  /*130b0*/  LDL.LU R162, [R1+0x1cc] ;  /* 0x0001cc0001a27983 */ /* 0x000ea20000300800 */
[----:B------:R-:W-:Y:S02]  /*130c0*/  IADD3.X R212, R212, UR28, RZ, P5, !PT ;  /* 0x0000001cd4d47c10 */ /* 0x000fe4000affe4ff */
[----:B------:R-:W-:Y:S02]  /*130d0*/  IADD3 R17, P5, R17, UR17, RZ ;  /* 0x0000001111117c10 */ /* 0x000fe4000ffbe0ff */
[----:B---3--:R-:W-:-:S05]  /*130e0*/  IADD3.X R121, R121, UR28, RZ, P2, !PT ;  /* 0x0000001c79797c10 */ /* 0x008fca00097fe4ff */
[----:B------:R0:W-:Y:S01]  /*130f0*/  STL [R1+0x448], R121 ;  /* 0x0004487901007387 */ /* 0x0001e20000100800 */
[----:B------:R-:W-:Y:S02]  /*13100*/  IADD3 R148, P2, R148, UR17, RZ ;  /* 0x0000001194947c10 */ /* 0x000fe4000ff5e0ff */
[----:B------:R-:W-:Y:S01]  /*13110*/  IADD3.X R150, R150, UR28, RZ, P1, !PT ;  /* 0x0000001c96967c10 */ /* 0x000fe20008ffe4ff */
[----:B0-----:R-:W3:Y:S01]  /*13120*/  LDL.LU R121, [R1+0x1c4] ;  /* 0x0001c40001797983 */ /* 0x001ee20000300800 */
[----:B------:R-:W-:-:S03]  /*13130*/  IADD3 R153, P1, R153, UR17, RZ ;  /* 0x0000001199997c10 */ /* 0x000fc6000ff3e0ff */
[----:B------:R-:W-:Y:S04]  /*13140*/  STL [R1+0x21c], R148 ;  /* 0x00021c9401007387 */ /* 0x000fe80000100800 */
[----:B------:R-:W-:Y:S01]  /*13150*/  STL [R1+0x440], R150 ;  /* 0x0004409601007387 */ /* 0x000fe20000100800 */
[----:B----4-:R-:W-:Y:S02]  /*13160*/  IADD3.X R154, R154, UR28, RZ, P4, !PT ;  /* 0x0000001c9a9a7c10 */ /* 0x010fe4000a7fe4ff */
[----:B------:R-:W-:Y:S02]  /*13170*/  IADD3 R171, P4, R171, UR17, RZ ;  /* 0x00000011abab7c10 */ /* 0x000fe4000ff9e0ff */
[----:B------:R-:W-:-:S03]  /*13180*/  IADD3.X R164, R164, UR28, RZ, P3, !PT ;  /* 0x0000001ca4a47c10 */ /* 0x000fc60009ffe4ff */
[----:B------:R0:W-:Y:S04]  /*13190*/  STL [R1+0x20c], R171 ;  /* 0x00020cab01007387 */ /* 0x0001e80000100800 */
[----:B------:R-:W-:Y:S04]  /*131a0*/  STL [R1+0x214], R153 ;  /* 0x0002149901007387 */ /* 0x000fe80000100800 */
[----:B0-----:R-:W4:Y:S04]  /*131b0*/  LDL.LU R171, [R1+0x1d8] ;  /* 0x0001d80001ab7983 */ /* 0x001f280000300800 */
[----:B------:R-:W-:Y:S01]  /*131c0*/  STL [R1+0x238], R154 ;  /* 0x0002389a01007387 */ /* 0x000fe20000100800 */
[----:B------:R-:W-:-:S05]  /*131d0*/  IADD3 R172, P3, R172, UR17, RZ ;  /* 0x00000011acac7c10 */ /* 0x000fca000ff7e0ff */
[----:B------:R0:W-:Y:S04]  /*131e0*/  STL [R1+0x204], R172 ;  /* 0x000204ac01007387 */ /* 0x0001e80000100800 */
[----:B0-----:R-:W4:Y:S04]  /*131f0*/  LDL.LU R172, [R1+0x1d0] ;  /* 0x0001d00001ac7983 */ /* 0x001f280000300800 */
[----:B------:R-:W-:Y:S01]  /*13200*/  STL [R1+0x230], R164 ;  /* 0x000230a401007387 */ /* 0x000fe20000100800 */
[----:B------:R-:W-:-:S03]  /*13210*/  IADD3 R167, P6, R167, UR17, RZ ;  /* 0x00000011a7a77c10 */ /* 0x000fc6000ffde0ff */
[----:B------:R0:W-:Y:S04]  /*13220*/  STL [R1+0x228], R238 ;  /* 0x000228ee01007387 */ /* 0x0001e80000100800 */
[----:B0-----:R-:W4:Y:S04]  /*13230*/  LDL.LU R238, [R1+0x6b4] ;  /* 0x0006b40001ee7983 */ /* 0x001f280000300800 */
[----:B------:R0:W-:Y:S04]  /*13240*/  STL [R1+0x220], R212 ;  /* 0x000220d401007387 */ /* 0x0001e80000100800 */
[----:B0-----:R-:W4:Y:S01]  /*13250*/  LDL.LU R212, [R1+0x6b0] ;  /* 0x0006b00001d47983 */ /* 0x001f220000300800 */
[----:B------:R-:W-:-:S02]  /*13260*/  IADD3.X R174, R174, UR28, RZ, P2, !PT ;  /* 0x0000001caeae7c10 */ /* 0x000fc400097fe4ff */
[----:B------:R-:W-:Y:S01]  /*13270*/  IADD3 R99, P2, R99, UR17, RZ ;  /* 0x0000001163637c10 */ /* 0x000fe2000ff5e0ff */
[----:B------:R-:W-:Y:S04]  /*13280*/  STL [R1+0x1fc], R167 ;  /* 0x0001fca701007387 */ /* 0x000fe80000100800 */
[----:B------:R0:W-:Y:S04]  /*13290*/  STL [R1+0x1f4], R17 ;  /* 0x0001f41101007387 */ /* 0x0001e80000100800 */
[----:B0-----:R-:W4:Y:S04]  /*132a0*/  LDL.LU R17, [R1+0x6ac] ;  /* 0x0006ac0001117983 */ /* 0x001f280000300800 */
[----:B------:R0:W-:Y:S04]  /*132b0*/  STL [R1+0x1ec], R99 ;  /* 0x0001ec6301007387 */ /* 0x0001e80000100800 */
[----:B0-----:R-:W4:Y:S04]  /*132c0*/  LDL.LU R99, [R1+0x6a8] ;  /* 0x0006a80001637983 */ /* 0x001f280000300800 */
[----:B------:R0:W-:Y:S04]  /*132d0*/  STL [R1+0x218], R174 ;  /* 0x000218ae01007387 */ /* 0x0001e80000100800 */
[----:B0-----:R-:W4:Y:S01]  /*132e0*/  LDL.LU R174, [R1+0x1c8] ;  /* 0x0001c80001ae7983 */ /* 0x001f220000300800 */
[----:B------:R-:W-:-:S02]  /*132f0*/  IADD3.X R168, R168, UR28, RZ, P1, !PT ;  /* 0x0000001ca8a87c10 */ /* 0x000fc40008ffe4ff */
[----:B------:R-:W-:Y:S01]  /*13300*/  IADD3 R205, P1, R205, UR17, RZ ;  /* 0x00000011cdcd7c10 */ /* 0x000fe2000ff3e0ff */
[----:B------:R-:W4:Y:S01]  /*13310*/  LDL.LU R164, [R1+0x19c] ;  /* 0x00019c0001a47983 */ /* 0x000f220000300800 */
[----:B------:R-:W-:-:S03]  /*13320*/  IADD3.X R177, R177, UR28, RZ, P4, !PT ;  /* 0x0000001cb1b17c10 */ /* 0x000fc6000a7fe4ff */
[----:B------:R-:W4:Y:S04]  /*13330*/  LDL.LU R167, [R1+0x1c0] ;  /* 0x0001c00001a77983 */ /* 0x000f280000300800 */
[----:B------:R-:W-:Y:S04]  /*13340*/  STL [R1+0x210], R168 ;  /* 0x000210a801007387 */ /* 0x000fe80000100800 */
[----:B------:R0:W-:Y:S01]  /*13350*/  STL [R1+0x1e4], R205 ;  /* 0x0001e4cd01007387 */ /* 0x0001e20000100800 */
[----:B--2---:R-:W-:-:S03]  /*13360*/  IADD3 R120, P4, R120, UR17, RZ ;  /* 0x0000001178787c10 */ /* 0x004fc6000ff9e0ff */
[----:B0-----:R-:W2:Y:S04]  /*13370*/  LDL.LU R205, [R1+0x6a4] ;  /* 0x0006a40001cd7983 */ /* 0x001ea80000300800 */
[----:B------:R-:W2:Y:S04]  /*13380*/  LDL.LU R168, [R1+0x194] ;  /* 0x0001940001a87983 */ /* 0x000ea80000300800 */
[----:B------:R0:W-:Y:S04]  /*13390*/  STL [R1+0x208], R177 ;  /* 0x000208b101007387 */ /* 0x0001e80000100800 */
[----:B0-----:R-:W2:Y:S04]  /*133a0*/  LDL.LU R177, [R1+0x18c] ;  /* 0x00018c0001b17983 */ /* 0x001ea80000300800 */
[----:B------:R0:W-:Y:S04]  /*133b0*/  STL [R1+0x1dc], R120 ;  /* 0x0001dc7801007387 */ /* 0x0001e80000100800 */
[----:B0-----:R-:W2:Y:S01]  /*133c0*/  LDL.LU R120, [R1+0x184] ;  /* 0x0001840001787983 */ /* 0x001ea20000300800 */
[----:B------:R-:W-:-:S02]  /*133d0*/  IADD3.X R157, R157, UR28, RZ, P3, !PT ;  /* 0x0000001c9d9d7c10 */ /* 0x000fc40009ffe4ff */
[----:B------:R-:W-:Y:S02]  /*133e0*/  IADD3 R161, P3, R161, UR17, RZ ;  /* 0x00000011a1a17c10 */ /* 0x000fe4000ff7e0ff */
[----:B------:R-:W-:Y:S02]  /*133f0*/  IADD3.X R117, R117, UR28, RZ, P5, !PT ;  /* 0x0000001c75757c10 */ /* 0x000fe4000affe4ff */
[----:B------:R-:W-:Y:S02]  /*13400*/  IADD3.X R107, R107, UR28, RZ, P2, !PT ;  /* 0x0000001c6b6b7c10 */ /* 0x000fe400097fe4ff */
[----:B------:R-:W-:Y:S02]  /*13410*/  IADD3.X R115, R115, UR28, RZ, P1, !PT ;  /* 0x0000001c73737c10 */ /* 0x000fe40008ffe4ff */
[----:B------:R-:W-:Y:S02]  /*13420*/  IADD3 R96, P1, R96, UR17, RZ ;  /* 0x0000001160607c10 */ /* 0x000fe4000ff3e0ff */
[----:B---3--:R-:W-:-:S02]  /*13430*/  IADD3 R121, P5, R121, UR17, RZ ;  /* 0x0000001179797c10 */ /* 0x008fc4000ffbe0ff */
[----:B----4-:R-:W-:Y:S02]  /*13440*/  IADD3 R17, P2, R17, UR17, RZ ;  /* 0x0000001111117c10 */ /* 0x010fe4000ff5e0ff */
[----:B------:R-:W-:Y:S02]  /*13450*/  IADD3.X R99, R99, UR28, RZ, P6, !PT ;  /* 0x0000001c63637c10 */ /* 0x000fe4000b7fe4ff */
[----:B------:R-:W-:-:S03]  /*13460*/  IADD3 R162, P6, R162, UR17, RZ ;  /* 0x00000011a2a27c10 */ /* 0x000fc6000ffde0ff */
[----:B------:R0:W-:Y:S04]  /*13470*/  STL [R1+0x1f8], R99 ;  /* 0x0001f86301007387 */ /* 0x0001e80000100800 */
[----:B------:R-:W-:Y:S04]  /*13480*/  STL [R1+0x200], R157 ;  /* 0x0002009d01007387 */ /* 0x000fe80000100800 */
[----:B0-----:R-:W3:Y:S04]  /*13490*/  LDL.LU R99, [R1+0x6a0] ;  /* 0x0006a00001637983 */ /* 0x001ee80000300800 */
[----:B------:R-:W-:Y:S04]  /*134a0*/  STL [R1+0x1d4], R161 ;  /* 0x0001d4a101007387 */ /* 0x000fe80000100800 */
[----:B------:R0:W-:Y:S04]  /*134b0*/  STL [R1+0x1f0], R117 ;  /* 0x0001f07501007387 */ /* 0x0001e80000100800 */
[----:B0-----:R-:W4:Y:S04]  /*134c0*/  LDL.LU R117, [R1+0x69c] ;  /* 0x00069c0001757983 */ /* 0x001f280000300800 */
[----:B------:R-:W-:Y:S04]  /*134d0*/  STL [R1+0x1cc], R162 ;  /* 0x0001cca201007387 */ /* 0x000fe80000100800 */
[----:B------:R0:W-:Y:S04]  /*134e0*/  STL [R1+0x1e8], R107 ;  /* 0x0001e86b01007387 */ /* 0x0001e80000100800 */
[----:B0-----:R-:W3:Y:S04]  /*134f0*/  LDL.LU R107, [R1+0x698] ;  /* 0x00069800016b7983 */ /* 0x001ee80000300800 */
[----:B------:R-:W-:Y:S04]  /*13500*/  STL [R1+0x1c4], R121 ;  /* 0x0001c47901007387 */ /* 0x000fe80000100800 */
[----:B------:R0:W-:Y:S04]  /*13510*/  STL [R1+0x1bc], R17 ;  /* 0x0001bc1101007387 */ /* 0x0001e80000100800 */
[----:B0-----:R-:W4:Y:S04]  /*13520*/  LDL.LU R17, [R1+0x694] ;  /* 0x0006940001117983 */ /* 0x001f280000300800 */
[----:B------:R0:W-:Y:S04]  /*13530*/  STL [R1+0x1e0], R115 ;  /* 0x0001e07301007387 */ /* 0x0001e80000100800 */
[----:B0-----:R-:W3:Y:S04]  /*13540*/  LDL.LU R115, [R1+0x690] ;  /* 0x0006900001737983 */ /* 0x001ee80000300800 */
[----:B------:R0:W-:Y:S04]  /*13550*/  STL [R1+0x1b4], R96 ;  /* 0x0001b46001007387 */ /* 0x0001e80000100800 */
[----:B0-----:R-:W4:Y:S04]  /*13560*/  LDL.LU R96, [R1+0x68c] ;  /* 0x00068c0001607983 */ /* 0x001f280000300800 */
[----:B------:R-:W3:Y:S01]  /*13570*/  LDL.LU R121, [R1+0x198] ;  /* 0x0001980001797983 */ /* 0x000ee20000300800 */
[----:B------:R-:W-:-:S02]  /*13580*/  IADD3.X R171, R171, UR28, RZ, P4, !PT ;  /* 0x0000001cabab7c10 */ /* 0x000fc4000a7fe4ff */
[----:B------:R-:W-:-:S05]  /*13590*/  IADD3 R3, P4, R3, UR17, RZ ;  /* 0x0000001103037c10 */ /* 0x000fca000ff9e0ff */
[----:B------:R0:W-:Y:S01]  /*135a0*/  STL [R1+0x1ac], R3 ;  /* 0x0001ac0301007387 */ /* 0x0001e20000100800 */
[----:B------:R-:W-:Y:S02]  /*135b0*/  IADD3.X R172, R172, UR28, RZ, P3, !PT ;  /* 0x0000001cacac7c10 */ /* 0x000fe40009ffe4ff */
[----:B------:R-:W-:Y:S01]  /*135c0*/  IADD3 R206, P3, R206, UR17, RZ ;  /* 0x00000011cece7c10 */ /* 0x000fe2000ff7e0ff */
[----:B0-----:R0:W5:Y:S04]  /*135d0*/  LDL.LU R3, [R1+0x688] ;  /* 0x0006880001037983 */ /* 0x0011680000300800 */
[----:B------:R1:W-:Y:S04]  /*135e0*/  STL [R1+0x1d8], R171 ;  /* 0x0001d8ab01007387 */ /* 0x0003e80000100800 */
[----:B------:R-:W4:Y:S04]  /*135f0*/  LDL.LU R153, [R1+0x190] ;  /* 0x0001900001997983 */ /* 0x000f280000300800 */
[----:B------:R-:W4:Y:S04]  /*13600*/  LDL.LU R154, [R1+0x188] ;  /* 0x00018800019a7983 */ /* 0x000f280000300800 */
[----:B------:R-:W4:Y:S01]  /*13610*/  LDL.LU R161, [R1+0x15c] ;  /* 0x00015c0001a17983 */ /* 0x000f220000300800 */
[----:B------:R-:W-:-:S03]  /*13620*/  IADD3.X R174, R174, UR28, RZ, P6, !PT ;  /* 0x0000001caeae7c10 */ /* 0x000fc6000b7fe4ff */
[----:B------:R-:W4:Y:S04]  /*13630*/  LDL.LU R162, [R1+0x180] ;  /* 0x0001800001a27983 */ /* 0x000f280000300800 */
[----:B------:R-:W-:Y:S04]  /*13640*/  STL [R1+0x1d0], R172 ;  /* 0x0001d0ac01007387 */ /* 0x000fe80000100800 */
[----:B-1----:R-:W4:Y:S04]  /*13650*/  LDL.LU R171, [R1+0x154] ;  /* 0x0001540001ab7983 */ /* 0x002f280000300800 */
[----:B------:R1:W-:Y:S04]  /*13660*/  STL [R1+0x1a4], R206 ;  /* 0x0001a4ce01007387 */ /* 0x0003e80000100800 */
[----:B-1----:R-:W4:Y:S04]  /*13670*/  LDL.LU R206, [R1+0x684] ;  /* 0x0006840001ce7983 */ /* 0x002f280000300800 */
[----:B------:R-:W4:Y:S04]  /*13680*/  LDL.LU R172, [R1+0x14c] ;  /* 0x00014c0001ac7983 */ /* 0x000f280000300800 */
[----:B------:R1:W-:Y:S04]  /*13690*/  STL [R1+0x1c8], R174 ;  /* 0x0001c8ae01007387 */ /* 0x0003e80000100800 */
[----:B-1----:R-:W4:Y:S01]  /*136a0*/  LDL.LU R174, [R1+0x144] ;  /* 0x0001440001ae7983 */ /* 0x002f220000300800 */
[----:B------:R-:W-:-:S02]  /*136b0*/  IADD3 R164, P6, R164, UR17, RZ ;  /* 0x00000011a4a47c10 */ /* 0x000fc4000ffde0ff */
[----:B------:R-:W-:Y:S02]  /*136c0*/  IADD3.X R167, R167, UR28, RZ, P5, !PT ;  /* 0x0000001ca7a77c10 */ /* 0x000fe4000affe4ff */
[----:B--2---:R-:W-:Y:S01]  /*136d0*/  IADD3.X R205, R205, UR28, RZ, P2, !PT ;  /* 0x0000001ccdcd7c10 */ /* 0x004fe200097fe4ff */
[----:B------:R-:W-:Y:S01]  /*136e0*/  STL [R1+0x19c], R164 ;  /* 0x00019ca401007387 */ /* 0x000fe20000100800 */
[----:B------:R-:W-:Y:S02]  /*136f0*/  IADD3 R168, P5, R168, UR17, RZ ;  /* 0x00000011a8a87c10 */ /* 0x000fe4000ffbe0ff */
[----:B------:R-:W-:Y:S01]  /*13700*/  IADD3.X R222, R222, UR28, RZ, P1, !PT ;  /* 0x0000001cdede7c10 */ /* 0x000fe20008ffe4ff */
[----:B------:R-:W-:Y:S01]  /*13710*/  STL [R1+0x1c0], R167 ;  /* 0x0001c0a701007387 */ /* 0x000fe20000100800 */
[----:B------:R-:W-:Y:S02]  /*13720*/  IADD3 R177, P2, R177, UR17, RZ ;  /* 0x00000011b1b17c10 */ /* 0x000fe4000ff5e0ff */
[----:B------:R-:W-:Y:S01]  /*13730*/  IADD3.X R221, R221, UR28, RZ, P4, !PT ;  /* 0x0000001cdddd7c10 */ /* 0x000fe2000a7fe4ff */
[----:B------:R1:W-:Y:S01]  /*13740*/  STL [R1+0x1b8], R205 ;  /* 0x0001b8cd01007387 */ /* 0x0003e20000100800 */
[----:B------:R-:W-:-:S03]  /*13750*/  IADD3 R120, P1, R120, UR17, RZ ;  /* 0x0000001178787c10 */ /* 0x000fc6000ff3e0ff */
[----:B-1----:R-:W2:Y:S04]  /*13760*/  LDL.LU R205, [R1+0x680] ;  /* 0x0006800001cd7983 */ /* 0x002ea80000300800 */
[----:B------:R-:W-:Y:S04]  /*13770*/  STL [R1+0x194], R168 ;  /* 0x000194a801007387 */ /* 0x000fe80000100800 */
[----:B------:R1:W-:Y:S04]  /*13780*/  STL [R1+0x1b0], R222 ;  /* 0x0001b0de01007387 */ /* 0x0003e80000100800 */
[----:B-1----:R-:W2:Y:S04]  /*13790*/  LDL.LU R222, [R1+0x67c] ;  /* 0x00067c0001de7983 */ /* 0x002ea80000300800 */
[----:B------:R-:W-:Y:S04]  /*137a0*/  STL [R1+0x18c], R177 ;  /* 0x00018cb101007387 */ /* 0x000fe80000100800 */
[----:B------:R1:W-:Y:S01]  /*137b0*/  STL [R1+0x1a8], R221 ;  /* 0x0001a8dd01007387 */ /* 0x0003e20000100800 */
[----:B------:R-:W-:-:S03]  /*137c0*/  IADD3 R238, P4, R238, UR17, RZ ;  /* 0x00000011eeee7c10 */ /* 0x000fc6000ff9e0ff */
[----:B-1----:R-:W2:Y:S04]  /*137d0*/  LDL.LU R221, [R1+0x678] ;  /* 0x0006780001dd7983 */ /* 0x002ea80000300800 */
[----:B------:R-:W-:Y:S04]  /*137e0*/  STL [R1+0x184], R120 ;  /* 0x0001847801007387 */ /* 0x000fe80000100800 */
[----:B------:R-:W2:Y:S01]  /*137f0*/  LDL.LU R177, [R1+0x158] ;  /* 0x0001580001b17983 */ /* 0x000ea20000300800 */
[----:B------:R-:W-:Y:S02]  /*13800*/  IADD3.X R237, R237, UR28, RZ, P3, !PT ;  /* 0x0000001ceded7c10 */ /* 0x000fe40009ffe4ff */
[----:B------:R-:W-:Y:S01]  /*13810*/  IADD3 R244, P3, R244, UR17, RZ ;  /* 0x00000011f4f47c10 */ /* 0x000fe2000ff7e0ff */
[----:B------:R1:W-:Y:S04]  /*13820*/  STL [R1+0x17c], R238 ;  /* 0x00017cee01007387 */ /* 0x0003e80000100800 */
[----:B-1----:R-:W2:Y:S04]  /*13830*/  LDL.LU R238, [R1+0x674] ;  /* 0x0006740001ee7983 */ /* 0x002ea80000300800 */
[----:B------:R1:W-:Y:S04]  /*13840*/  STL [R1+0x1a0], R237 ;  /* 0x0001a0ed01007387 */ /* 0x0003e80000100800 */
[----:B-1----:R-:W2:Y:S04]  /*13850*/  LDL.LU R237, [R1+0x670] ;  /* 0x0006700001ed7983 */ /* 0x002ea80000300800 */
[----:B------:R-:W2:Y:S04]  /*13860*/  LDL.LU R157, [R1+0x150] ;  /* 0x00015000019d7983 */ /* 0x000ea80000300800 */
[----:B------:R1:W-:Y:S04]  /*13870*/  STL [R1+0x174], R244 ;  /* 0x000174f401007387 */ /* 0x0003e80000100800 */
[----:B-1----:R-:W2:Y:S04]  /*13880*/  LDL.LU R244, [R1+0x66c] ;  /* 0x00066c0001f47983 */ /* 0x002ea80000300800 */
[----:B------:R-:W2:Y:S04]  /*13890*/  LDL.LU R164, [R1+0x148] ;  /* 0x0001480001a47983 */ /* 0x000ea80000300800 */
[----:B------:R-:W2:Y:S04]  /*138a0*/  LDL.LU R167, [R1+0x11c] ;  /* 0x00011c0001a77983 */ /* 0x000ea80000300800 */
[----:B------:R-:W2:Y:S04]  /*138b0*/  LDL.LU R168, [R1+0x140] ;  /* 0x0001400001a87983 */ /* 0x000ea80000300800 */
[----:B------:R-:W2:Y:S01]  /*138c0*/  LDL.LU R120, [R1+0x114] ;  /* 0x0001140001787983 */ /* 0x000ea20000300800 */
[----:B---3--:R-:W-:-:S05]  /*138d0*/  IADD3.X R121, R121, UR28, RZ, P6, !PT ;  /* 0x0000001c79797c10 */ /* 0x008fca000b7fe4ff */
[----:B------:R1:W-:Y:S04]  /*138e0*/  STL [R1+0x198], R121 ;  /* 0x0001987901007387 */ /* 0x0003e80000100800 */
[----:B-1----:R-:W3:Y:S01]  /*138f0*/  LDL.LU R121, [R1+0x10c] ;  /* 0x00010c0001797983 */ /* 0x002ee20000300800 */
[----:B------:R-:W-:Y:S02]  /*13900*/  IADD3 R192, P6, R192, UR17, RZ ;  /* 0x00000011c0c07c10 */ /* 0x000fe4000ffde0ff */
[----:B------:R-:W-:-:S03]  /*13910*/  IADD3.X R212, R212, UR28, RZ, P4, !PT ;  /* 0x0000001cd4d47c10 */ /* 0x000fc6000a7fe4ff */
[----:B------:R1:W-:Y:S01]  /*13920*/  STL [R1+0x16c], R192 ;  /* 0x00016cc001007387 */ /* 0x0003e20000100800 */
[----:B----4-:R-:W-:Y:S02]  /*13930*/  IADD3.X R153, R153, UR28, RZ, P5, !PT ;  /* 0x0000001c99997c10 */ /* 0x010fe4000affe4ff */
[----:B------:R-:W-:Y:S02]  /*13940*/  IADD3 R196, P5, R196, UR17, RZ ;  /* 0x00000011c4c47c10 */ /* 0x000fe4000ffbe0ff */
[----:B------:R-:W-:Y:S01]  /*13950*/  IADD3.X R154, R154, UR28, RZ, P2, !PT ;  /* 0x0000001c9a9a7c10 */ /* 0x000fe200097fe4ff */
[----:B-1----:R-:W4:Y:S01]  /*13960*/  LDL.LU R192, [R1+0x668] ;  /* 0x0006680001c07983 */ /* 0x002f220000300800 */
[----:B------:R-:W-:-:S03]  /*13970*/  IADD3 R161, P2, R161, UR17, RZ ;  /* 0x00000011a1a17c10 */ /* 0x000fc6000ff5e0ff */
[----:B------:R1:W-:Y:S01]  /*13980*/  STL [R1+0x164], R196 ;  /* 0x000164c401007387 */ /* 0x0003e20000100800 */
[----:B------:R-:W-:Y:S02]  /*13990*/  IADD3.X R162, R162, UR28, RZ, P1, !PT ;  /* 0x0000001ca2a27c10 */ /* 0x000fe40008ffe4ff */
[----:B------:R-:W-:Y:S01]  /*139a0*/  IADD3.X R21, R21, UR28, RZ, P3, !PT ;  /* 0x0000001c15157c10 */ /* 0x000fe20009ffe4ff */
[----:B-1----:R-:W4:Y:S01]  /*139b0*/  LDL.LU R196, [R1+0x664] ;  /* 0x0006640001c47983 */ /* 0x002f220000300800 */
[----:B------:R-:W-:-:S03]  /*139c0*/  IADD3 R171, P1, R171, UR17, RZ ;  /* 0x00000011abab7c10 */ /* 0x000fc6000ff3e0ff */
[----:B------:R-:W-:Y:S04]  /*139d0*/  STL [R1+0x190], R153 ;  /* 0x0001909901007387 */ /* 0x000fe80000100800 */
[----:B------:R-:W-:Y:S04]  /*139e0*/  STL [R1+0x188], R154 ;  /* 0x0001889a01007387 */ /* 0x000fe80000100800 */
[----:B------:R-:W-:Y:S01]  /*139f0*/  STL [R1+0x15c], R161 ;  /* 0x00015ca101007387 */ /* 0x000fe20000100800 */
[----:B------:R-:W-:-:S03]  /*13a00*/  IADD3.X R242, R242, UR28, RZ, P6, !PT ;  /* 0x0000001cf2f27c10 */ /* 0x000fc6000b7fe4ff */
[----:B------:R1:W-:Y:S01]  /*13a10*/  STL [R1+0x178], R212 ;  /* 0x000178d401007387 */ /* 0x0003e20000100800 */
[----:B------:R-:W-:-:S03]  /*13a20*/  IADD3 R172, P4, R172, UR17, RZ ;  /* 0x00000011acac7c10 */ /* 0x000fc6000ff9e0ff */
[----:B------:R-:W-:Y:S01]  /*13a30*/  STL [R1+0x180], R162 ;  /* 0x000180a201007387 */ /* 0x000fe20000100800 */
[----:B------:R-:W-:-:S03]  /*13a40*/  IADD3 R239, P6, R239, UR17, RZ ;  /* 0x00000011efef7c10 */ /* 0x000fc6000ffde0ff */
[----:B-1----:R-:W4:Y:S04]  /*13a50*/  LDL.LU R212, [R1+0x660] ;  /* 0x0006600001d47983 */ /* 0x002f280000300800 */
[----:B------:R-:W-:Y:S01]  /*13a60*/  STL [R1+0x154], R171 ;  /* 0x000154ab01007387 */ /* 0x000fe20000100800 */
[----:B------:R-:W-:-:S03]  /*13a70*/  IADD3 R174, P3, R174, UR17, RZ ;  /* 0x00000011aeae7c10 */ /* 0x000fc6000ff7e0ff */
[----:B------:R1:W-:Y:S01]  /*13a80*/  STL [R1+0x170], R21 ;  /* 0x0001701501007387 */ /* 0x0003e20000100800 */
[----:B------:R-:W-:-:S03]  /*13a90*/  IADD3.X R6, R6, UR28, RZ, P5, !PT ;  /* 0x0000001c06067c10 */ /* 0x000fc6000affe4ff */
[----:B-1----:R-:W4:Y:S04]  /*13aa0*/  LDL.LU R21, [R1+0x65c] ;  /* 0x00065c0001157983 */ /* 0x002f280000300800 */
[----:B------:R-:W-:Y:S04]  /*13ab0*/  STL [R1+0x14c], R172 ;  /* 0x00014cac01007387 */ /* 0x000fe80000100800 */
[----:B------:R-:W4:Y:S04]  /*13ac0*/  LDL.LU R161, [R1+0x118] ;  /* 0x0001180001a17983 */ /* 0x000f280000300800 */
[----:B------:R1:W-:Y:S04]  /*13ad0*/  STL [R1+0x168], R242 ;  /* 0x000168f201007387 */ /* 0x0003e80000100800 */
[----:B------:R-:W-:Y:S01]  /*13ae0*/  STL [R1+0x144], R174 ;  /* 0x000144ae01007387 */ /* 0x000fe20000100800 */
[----:B------:R-:W-:-:S03]  /*13af0*/  IADD3 R108, P5, R108, UR17, RZ ;  /* 0x000000116c6c7c10 */ /* 0x000fc6000ffbe0ff */
[----:B-1----:R-:W4:Y:S04]  /*13b00*/  LDL.LU R242, [R1+0x658] ;  /* 0x0006580001f27983 */ /* 0x002f280000300800 */
[----:B------:R-:W4:Y:S04]  /*13b10*/  LDL.LU R162, [R1+0x110] ;  /* 0x0001100001a27983 */ /* 0x000f280000300800 */
[----:B------:R1:W-:Y:S04]  /*13b20*/  STL [R1+0x13c], R239 ;  /* 0x00013cef01007387 */ /* 0x0003e80000100800 */
[----:B-1----:R-:W4:Y:S04]  /*13b30*/  LDL.LU R239, [R1+0x654] ;  /* 0x0006540001ef7983 */ /* 0x002f280000300800 */
[----:B------:R-:W4:Y:S04]  /*13b40*/  LDL.LU R171, [R1+0x108] ;  /* 0x0001080001ab7983 */ /* 0x000f280000300800 */
[----:B------:R-:W4:Y:S04]  /*13b50*/  LDL.LU R172, [R1+0xdc] ;  /* 0x0000dc0001ac7983 */ /* 0x000f280000300800 */
[----:B------:R1:W-:Y:S04]  /*13b60*/  STL [R1+0x160], R6 ;  /* 0x0001600601007387 */ /* 0x0003e80000100800 */
[----:B-1----:R-:W4:Y:S04]  /*13b70*/  LDL.LU R6, [R1+0x650] ;  /* 0x0006500001067983 */ /* 0x002f280000300800 */
[----:B------:R1:W-:Y:S04]  /*13b80*/  STL [R1+0x134], R108 ;  /* 0x0001346c01007387 */ /* 0x0003e80000100800 */
[----:B-1----:R-:W4:Y:S01]  /*13b90*/  LDL.LU R108, [R1+0x64c] ;  /* 0x00064c00016c7983 */ /* 0x002f220000300800 */
[----:B--2---:R-:W-:-:S02]  /*13ba0*/  IADD3.X R177, R177, UR28, RZ, P2, !PT ;  /* 0x0000001cb1b17c10 */ /* 0x004fc400097fe4ff */
[----:B------:R-:W-:Y:S01]  /*13bb0*/  IADD3 R224, P2, R224, UR17, RZ ;  /* 0x00000011e0e07c10 */ /* 0x000fe2000ff5e0ff */
[----:B------:R-:W2:Y:S04]  /*13bc0*/  LDL.LU R174, [R1+0xd4] ;  /* 0x0000d40001ae7983 */ /* 0x000ea80000300800 */
[----:B------:R1:W-:Y:S04]  /*13bd0*/  STL [R1+0x12c], R224 ;  /* 0x00012ce001007387 */ /* 0x0003e80000100800 */
[----:B-1----:R-:W2:Y:S01]  /*13be0*/  LDL.LU R224, [R1+0x648] ;  /* 0x0006480001e07983 */ /* 0x002ea20000300800 */
[----:B------:R-:W-:-:S02]  /*13bf0*/  IADD3.X R157, R157, UR28, RZ, P1, !PT ;  /* 0x0000001c9d9d7c10 */ /* 0x000fc40008ffe4ff */
[----:B------:R-:W-:Y:S01]  /*13c00*/  IADD3 R4, P1, R4, UR17, RZ ;  /* 0x0000001104047c10 */ /* 0x000fe2000ff3e0ff */
[----:B------:R1:W-:Y:S01]  /*13c10*/  STL [R1+0x158], R177 ;  /* 0x000158b101007387 */ /* 0x0003e20000100800 */
[----:B------:R-:W-:Y:S02]  /*13c20*/  IADD3.X R100, R100, UR28, RZ, P6, !PT ;  /* 0x0000001c64647c10 */ /* 0x000fe4000b7fe4ff */
[----:B------:R-:W-:Y:S01]  /*13c30*/  IADD3.X R164, R164, UR28, RZ, P4, !PT ;  /* 0x0000001ca4a47c10 */ /* 0x000fe2000a7fe4ff */
[----:B-1----:R-:W2:Y:S01]  /*13c40*/  LDL.LU R177, [R1+0xcc] ;  /* 0x0000cc0001b17983 */ /* 0x002ea20000300800 */
[----:B------:R-:W-:-:S03]  /*13c50*/  IADD3 R167, P4, R167, UR17, RZ ;  /* 0x00000011a7a77c10 */ /* 0x000fc6000ff9e0ff */
[----:B------:R1:W-:Y:S01]  /*13c60*/  STL [R1+0x124], R4 ;  /* 0x0001240401007387 */ /* 0x0003e20000100800 */
[----:B------:R-:W-:Y:S02]  /*13c70*/  IADD3.X R168, R168, UR28, RZ, P3, !PT ;  /* 0x0000001ca8a87c10 */ /* 0x000fe40009ffe4ff */
[----:B------:R-:W-:Y:S01]  /*13c80*/  IADD3 R120, P3, R120, UR17, RZ ;  /* 0x0000001178787c10 */ /* 0x000fe2000ff7e0ff */
[----:B-1----:R0:W5:Y:S04]  /*13c90*/  LDL.LU R4, [R1+0x644] ;  /* 0x0006440001047983 */ /* 0x0021680000300800 */
[----:B------:R-:W-:Y:S04]  /*13ca0*/  STL [R1+0x150], R157 ;  /* 0x0001509d01007387 */ /* 0x000fe80000100800 */
[----:B------:R-:W-:Y:S04]  /*13cb0*/  STL [R1+0x148], R164 ;  /* 0x000148a401007387 */ /* 0x000fe80000100800 */
[----:B------:R-:W-:Y:S04]  /*13cc0*/  STL [R1+0x11c], R167 ;  /* 0x00011ca701007387 */ /* 0x000fe80000100800 */
[----:B------:R1:W-:Y:S04]  /*13cd0*/  STL [R1+0x138], R100 ;  /* 0x0001386401007387 */ /* 0x0003e80000100800 */
[----:B------:R-:W-:Y:S04]  /*13ce0*/  STL [R1+0x140], R168 ;  /* 0x000140a801007387 */ /* 0x000fe80000100800 */
[----:B-1----:R-:W2:Y:S04]  /*13cf0*/  LDL.LU R100, [R1+0x640] ;  /* 0x0006400001647983 */ /* 0x002ea80000300800 */
[----:B------:R-:W-:Y:S04]  /*13d00*/  STL [R1+0x114], R120 ;  /* 0x0001147801007387 */ /* 0x000fe80000100800 */
[----:B------:R-:W2:Y:S01]  /*13d10*/  LDL.LU R164, [R1+0xd8] ;  /* 0x0000d80001a47983 */ /* 0x000ea20000300800 */
[----:B------:R-:W-:-:S05]  /*13d20*/  IADD3.X R10, R10, UR28, RZ, P5, !PT ;  /* 0x0000001c0a0a7c10 */ /* 0x000fca000affe4ff */
[----:B------:R1:W-:Y:S01]  /*13d30*/  STL [R1+0x130], R10 ;  /* 0x0001300a01007387 */ /* 0x0003e20000100800 */
[----:B---3--:R-:W-:-:S05]  /*13d40*/  IADD3 R121, P6, R121, UR17, RZ ;  /* 0x0000001179797c10 */ /* 0x008fca000ffde0ff */
[----:B------:R-:W-:Y:S04]  /*13d50*/  STL [R1+0x10c], R121 ;  /* 0x00010c7901007387 */ /* 0x000fe80000100800 */
[----:B-1----:R-:W3:Y:S04]  /*13d60*/  LDL.LU R10, [R1+0x63c] ;  /* 0x00063c00010a7983 */ /* 0x002ee80000300800 */
[----:B------:R-:W3:Y:S01]  /*13d70*/  LDL.LU R120, [R1+0xd0] ;  /* 0x0000d00001787983 */ /* 0x000ee20000300800 */
[----:B------:R-:W-:Y:S02]  /*13d80*/  IADD3.X R19, R19, UR28, RZ, P2, !PT ;  /* 0x0000001c13137c10 */ /* 0x000fe400097fe4ff */
[----:B------:R-:W-:-:S02]  /*13d90*/  IADD3 R116, P2, R116, UR17, RZ ;  /* 0x0000001174747c10 */ /* 0x000fc4000ff5e0ff */
[----:B------:R-:W-:Y:S02]  /*13da0*/  IADD3.X R98, R98, UR28, RZ, P1, !PT ;  /* 0x0000001c62627c10 */ /* 0x000fe40008ffe4ff */
[----:B------:R-:W-:Y:S02]  /*13db0*/  IADD3 R5, P1, R5, UR17, RZ ;  /* 0x0000001105057c10 */ /* 0x000fe4000ff3e0ff */
[----:B------:R-:W-:Y:S02]  /*13dc0*/  IADD3.X R223, R223, UR28, RZ, P2, !PT ;  /* 0x0000001cdfdf7c10 */ /* 0x000fe400097fe4ff */
[----:B------:R-:W-:Y:S02]  /*13dd0*/  IADD3.X R240, R240, UR28, RZ, P1, !PT ;  /* 0x0000001cf0f07c10 */ /* 0x000fe40008ffe4ff */
[----:B----4-:R-:W-:Y:S02]  /*13de0*/  IADD3.X R161, R161, UR28, RZ, P4, !PT ;  /* 0x0000001ca1a17c10 */ /* 0x010fe4000a7fe4ff */
[----:B------:R-:W-:-:S02]  /*13df0*/  IADD3 R208, P4, R208, UR17, RZ ;  /* 0x00000011d0d07c10 */ /* 0x000fc4000ff9e0ff */
[----:B------:R-:W-:Y:S02]  /*13e00*/  IADD3.X R162, R162, UR28, RZ, P3, !PT ;  /* 0x0000001ca2a27c10 */ /* 0x000fe40009ffe4ff */
[----:B------:R-:W-:Y:S02]  /*13e10*/  IADD3 R207, P3, R207, UR17, RZ ;  /* 0x00000011cfcf7c10 */ /* 0x000fe4000ff7e0ff */
[----:B------:R-:W-:Y:S02]  /*13e20*/  IADD3.X R171, R171, UR28, RZ, P6, !PT ;  /* 0x0000001cabab7c10 */ /* 0x000fe4000b7fe4ff */
[----:B------:R-:W-:Y:S02]  /*13e30*/  IADD3 R172, P6, R172, UR17, RZ ;  /* 0x00000011acac7c10 */ /* 0x000fe4000ffde0ff */
[----:B------:R-:W-:-:S05]  /*13e40*/  IADD3 R108, P5, R108, UR17, RZ ;  /* 0x000000116c6c7c10 */ /* 0x000fca000ffbe0ff */
[----:B------:R1:W-:Y:S04]  /*13e50*/  STL [R1+0x104], R108 ;  /* 0x0001046c01007387 */ /* 0x0003e80000100800 */
[----:B-1----:R-:W4:Y:S04]  /*13e60*/  LDL.LU R108, [R1+0x638] ;  /* 0x00063800016c7983 */ /* 0x002f280000300800 */
[----:B------:R1:W-:Y:S04]  /*13e70*/  STL [R1+0x128], R19 ;  /* 0x0001281301007387 */ /* 0x0003e80000100800 */
[----:B-1----:R-:W4:Y:S04]  /*13e80*/  LDL.LU R19, [R1+0x634] ;  /* 0x0006340001137983 */ /* 0x002f280000300800 */
[----:B------:R-:W4:Y:S04]  /*13e90*/  LDL.LU R167, [R1+0xc8] ;  /* 0x0000c80001a77983 */ /* 0x000f280000300800 */
[----:B------:R-:W4:Y:S04]  /*13ea0*/  LDL.LU R121, [R1+0x9c] ;  /* 0x00009c0001797983 */ /* 0x000f280000300800 */
[----:B------:R1:W-:Y:S01]  /*13eb0*/  STL [R1+0xfc], R116 ;  /* 0x0000fc7401007387 */ /* 0x0003e20000100800 */
[----:B--2---:R-:W-:-:S03]  /*13ec0*/  IADD3.X R224, R224, UR28, RZ, P5, !PT ;  /* 0x0000001ce0e07c10 */ /* 0x004fc6000affe4ff */
[----:B-1----:R-:W2:Y:S04]  /*13ed0*/  LDL.LU R116, [R1+0x630] ;  /* 0x0006300001747983 */ /* 0x002ea80000300800 */
[----:B------:R1:W-:Y:S04]  /*13ee0*/  STL [R1+0x120], R98 ;  /* 0x0001206201007387 */ /* 0x0003e80000100800 */
[----:B-1----:R-:W2:Y:S04]  /*13ef0*/  LDL.LU R98, [R1+0x62c] ;  /* 0x00062c0001627983 */ /* 0x002ea80000300800 */
[----:B------:R-:W2:Y:S04]  /*13f00*/  LDL.LU R168, [R1+0x94] ;  /* 0x0000940001a87983 */ /* 0x000ea80000300800 */
[----:B------:R1:W-:Y:S01]  /*13f10*/  STL [R1+0xf4], R5 ;  /* 0x0000f40501007387 */ /* 0x0003e20000100800 */
[----:B------:R-:W-:-:S03]  /*13f20*/  IADD3 R174, P5, R174, UR17, RZ ;  /* 0x00000011aeae7c10 */ /* 0x000fc6000ffbe0ff */
[----:B-1----:R0:W5:Y:S04]  /*13f30*/  LDL.LU R5, [R1+0x628] ;  /* 0x0006280001057983 */ /* 0x0021680000300800 */
[----:B------:R1:W-:Y:S04]  /*13f40*/  STL [R1+0xec], R208 ;  /* 0x0000ecd001007387 */ /* 0x0003e80000100800 */
[----:B-1----:R-:W2:Y:S04]  /*13f50*/  LDL.LU R208, [R1+0x624] ;  /* 0x0006240001d07983 */ /* 0x002ea80000300800 */
[----:B------:R-:W-:Y:S04]  /*13f60*/  STL [R1+0x118], R161 ;  /* 0x000118a101007387 */ /* 0x000fe80000100800 */
[----:B------:R1:W-:Y:S01]  /*13f70*/  STL [R1+0xe4], R207 ;  /* 0x0000e4cf01007387 */ /* 0x0003e20000100800 */
[----:B------:R-:W-:-:S03]  /*13f80*/  IADD3 R177, P2, R177, UR17, RZ ;  /* 0x00000011b1b17c10 */ /* 0x000fc6000ff5e0ff */
[----:B-1----:R-:W2:Y:S04]  /*13f90*/  LDL.LU R207, [R1+0x620] ;  /* 0x0006200001cf7983 */ /* 0x002ea80000300800 */
[----:B------:R-:W-:Y:S04]  /*13fa0*/  STL [R1+0x110], R162 ;  /* 0x000110a201007387 */ /* 0x000fe80000100800 */
[----:B------:R1:W-:Y:S04]  /*13fb0*/  STL [R1+0x100], R224 ;  /* 0x000100e001007387 */ /* 0x0003e80000100800 */
[----:B------:R0:W-:Y:S04]  /*13fc0*/  STL [R1+0x108], R171 ;  /* 0x000108ab01007387 */ /* 0x0001e80000100800 */
[----:B-1----:R-:W2:Y:S04]  /*13fd0*/  LDL.LU R224, [R1+0x61c] ;  /* 0x00061c0001e07983 */ /* 0x002ea80000300800 */
[----:B------:R1:W-:Y:S04]  /*13fe0*/  STL [R1+0xdc], R172 ;  /* 0x0000dcac01007387 */ /* 0x0003e80000100800 */
[----:B0-----:R-:W2:Y:S01]  /*13ff0*/  LDL.LU R171, [R1+0x98] ;  /* 0x0000980001ab7983 */ /* 0x001ea20000300800 */
[----:B------:R-:W-:-:S03]  /*14000*/  IADD3 R239, P1, R239, UR17, RZ ;  /* 0x00000011efef7c10 */ /* 0x000fc6000ff3e0ff */
[----:B-1----:R-:W2:Y:S04]  /*14010*/  LDL.LU R172, [R1+0x90] ;  /* 0x0000900001ac7983 */ /* 0x002ea80000300800 */
[----:B------:R0:W-:Y:S04]  /*14020*/  STL [R1+0xf8], R223 ;  /* 0x0000f8df01007387 */ /* 0x0001e80000100800 */
[----:B------:R1:W-:Y:S01]  /*14030*/  STL [R1+0xd4], R174 ;  /* 0x0000d4ae01007387 */ /* 0x0003e20000100800 */
[----:B------:R-:W-:-:S03]  /*14040*/  IADD3.X R91, R91, UR28, RZ, P4, !PT ;  /* 0x0000001c5b5b7c10 */ /* 0x000fc6000a7fe4ff */
[----:B0-----:R-:W2:Y:S04]  /*14050*/  LDL.LU R223, [R1+0x618] ;  /* 0x0006180001df7983 */ /* 0x001ea80000300800 */
[----:B-1----:R-:W2:Y:S01]  /*14060*/  LDL.LU R174, [R1+0x5c] ;  /* 0x00005c0001ae7983 */ /* 0x002ea20000300800 */
[----:B------:R-:W-:-:S03]  /*14070*/  IADD3 R0, P4, R0, UR17, RZ ;  /* 0x0000001100007c10 */ /* 0x000fc6000ff9e0ff */
[----:B------:R0:W-:Y:S04]  /*14080*/  STL [R1+0xf0], R240 ;  /* 0x0000f0f001007387 */ /* 0x0001e80000100800 */
[----:B------:R1:W-:Y:S01]  /*14090*/  STL [R1+0xcc], R177 ;  /* 0x0000ccb101007387 */ /* 0x0003e20000100800 */
[----:B------:R-:W-:-:S03]  /*140a0*/  IADD3.X R211, R211, UR28, RZ, P3, !PT ;  /* 0x0000001cd3d37c10 */ /* 0x000fc60009ffe4ff */
[----:B0-----:R-:W2:Y:S04]  /*140b0*/  LDL.LU R240, [R1+0x614] ;  /* 0x0006140001f07983 */ /* 0x001ea80000300800 */
[----:B-1----:R-:W2:Y:S01]  /*140c0*/  LDL.LU R177, [R1+0x54] ;  /* 0x0000540001b17983 */ /* 0x002ea20000300800 */
[----:B------:R-:W-:-:S03]  /*140d0*/  IADD3 R9, P3, R9, UR17, RZ ;  /* 0x0000001109097c10 */ /* 0x000fc6000ff7e0ff */
[----:B------:R0:W-:Y:S01]  /*140e0*/  STL [R1+0xc4], R239 ;  /* 0x0000c4ef01007387 */ /* 0x0001e20000100800 */
[----:B------:R-:W-:Y:S02]  /*140f0*/  IADD3.X R164, R164, UR28, RZ, P6, !PT ;  /* 0x0000001ca4a47c10 */ /* 0x000fe4000b7fe4ff */
[----:B------:R-:W-:Y:S01]  /*14100*/  IADD3 R11, P6, R11, UR17, RZ ;  /* 0x000000110b0b7c10 */ /* 0x000fe2000ffde0ff */
[----:B0-----:R-:W2:Y:S04]  /*14110*/  LDL.LU R239, [R1+0x610] ;  /* 0x0006100001ef7983 */ /* 0x001ea80000300800 */
[----:B------:R0:W-:Y:S04]  /*14120*/  STL [R1+0xe8], R91 ;  /* 0x0000e85b01007387 */ /* 0x0001e80000100800 */
        /* <DEDUP_REMOVED lines=8> */
[----:B0-----:R-:W2:Y:S01]  /*141b0*/  LDL.LU R11, [R1+0x5fc] ;  /* 0x0005fc00010b7983 */ /* 0x001ea20000300800 */
[----:B---3--:R-:W-:-:S02]  /*141c0*/  IADD3.X R120, R120, UR28, RZ, P5, !PT ;  /* 0x0000001c78787c10 */ /* 0x008fc4000affe4ff */
[----:B------:R-:W-:Y:S01]  /*141d0*/  IADD3 R225, P5, R225, UR17, RZ ;  /* 0x00000011e1e17c10 */ /* 0x000fe2000ffbe0ff */
[----:B------:R-:W-:Y:S04]  /*141e0*/  STL [R1+0xd8], R164 ;  /* 0x0000d8a401007387 */ /* 0x000fe80000100800 */
[----:B------:R0:W-:Y:S04]  /*141f0*/  STL [R1+0xd0], R120 ;  /* 0x0000d07801007387 */ /* 0x0001e80000100800 */
[----:B0-----:R-:W3:Y:S04]  /*14200*/  LDL.LU R120, [R1+0x58] ;  /* 0x0000580001787983 */ /* 0x001ee80000300800 */
[----:B------:R0:W-:Y:S04]  /*14210*/  STL [R1+0xa4], R225 ;  /* 0x0000a4e101007387 */ /* 0x0001e80000100800 */
[----:B0-----:R-:W3:Y:S01]  /*14220*/  LDL.LU R225, [R1+0x5f8] ;  /* 0x0005f80001e17983 */ /* 0x001ee20000300800 */
[----:B------:R-:W-:-:S02]  /*14230*/  IADD3.X R6, R6, UR28, RZ, P1, !PT ;  /* 0x0000001c06067c10 */ /* 0x000fc40008ffe4ff */
[----:B------:R-:W-:-:S03]  /*14240*/  IADD3.X R101, R101, UR28, RZ, P4, !PT ;  /* 0x0000001c65657c10 */ /* 0x000fc6000a7fe4ff */
[----:B------:R0:W-:Y:S01]  /*14250*/  STL [R1+0xc0], R6 ;  /* 0x0000c00601007387 */ /* 0x0001e20000100800 */
[----:B------:R-:W-:Y:S02]  /*14260*/  IADD3.X R109, R109, UR28, RZ, P3, !PT ;  /* 0x0000001c6d6d7c10 */ /* 0x000fe40009ffe4ff */
[----:B------:R-:W-:Y:S02]  /*14270*/  IADD3 R21, P3, R21, UR17, RZ ;  /* 0x0000001115157c10 */ /* 0x000fe4000ff7e0ff */
[----:B------:R-:W-:Y:S02]  /*14280*/  IADD3.X R194, R194, UR28, RZ, P6, !PT ;  /* 0x0000001cc2c27c10 */ /* 0x000fe4000b7fe4ff */
[----:B------:R-:W-:Y:S02]  /*14290*/  IADD3 R193, P6, R193, UR17, RZ ;  /* 0x00000011c1c17c10 */ /* 0x000fe4000ffde0ff */
[----:B------:R-:W-:Y:S02]  /*142a0*/  IADD3.X R7, R7, UR28, RZ, P5, !PT ;  /* 0x0000001c07077c10 */ /* 0x000fe4000affe4ff */
[----:B----4-:R-:W-:-:S02]  /*142b0*/  IADD3.X R167, R167, UR28, RZ, P2, !PT ;  /* 0x0000001ca7a77c10 */ /* 0x010fc400097fe4ff */
[----:B------:R-:W-:-:S03]  /*142c0*/  IADD3 R121, P2, R121, UR17, RZ ;  /* 0x0000001179797c10 */ /* 0x000fc6000ff5e0ff */
[----:B------:R-:W-:Y:S04]  /*142d0*/  STL [R1+0xc8], R167 ;  /* 0x0000c8a701007387 */ /* 0x000fe80000100800 */
[----:B0-----:R0:W5:Y:S04]  /*142e0*/  LDL.LU R6, [R1+0x5f4] ;  /* 0x0005f40001067983 */ /* 0x0011680000300800 */
[----:B------:R1:W-:Y:S04]  /*142f0*/  STL [R1+0x9c], R121 ;  /* 0x00009c7901007387 */ /* 0x0003e80000100800 */
[----:B-1----:R-:W4:Y:S04]  /*14300*/  LDL.LU R121, [R1+0x1c] ;  /* 0x00001c0001797983 */ /* 0x002f280000300800 */
[----:B------:R1:W-:Y:S01]  /*14310*/  STL [R1+0xb8], R101 ;  /* 0x0000b86501007387 */ /* 0x0003e20000100800 */
[----:B--2---:R-:W-:-:S03]  /*14320*/  IADD3 R168, P1, R168, UR17, RZ ;  /* 0x00000011a8a87c10 */ /* 0x004fc6000ff3e0ff */
[----:B-1----:R-:W2:Y:S04]  /*14330*/  LDL.LU R101, [R1+0x5f0] ;  /* 0x0005f00001657983 */ /* 0x002ea80000300800 */
[----:B------:R-:W-:Y:S01]  /*14340*/  STL [R1+0x94], R168 ;  /* 0x000094a801007387 */ /* 0x000fe20000100800 */
[----:B------:R-:W-:Y:S02]  /*14350*/  IADD3 R210, P5, R210, UR17, RZ ;  /* 0x00000011d2d27c10 */ /* 0x000fe4000ffbe0ff */
[----:B------:R-:W-:Y:S02]  /*14360*/  IADD3.X R242, R242, UR28, RZ, P3, !PT ;  /* 0x0000001cf2f27c10 */ /* 0x000fe40009ffe4ff */
[----:B------:R-:W-:Y:S02]  /*14370*/  IADD3.X R241, R241, UR28, RZ, P6, !PT ;  /* 0x0000001cf1f17c10 */ /* 0x000fe4000b7fe4ff */
[----:B------:R-:W-:-:S02]  /*14380*/  IADD3.X R18, R18, UR28, RZ, P5, !PT ;  /* 0x0000001c12127c10 */ /* 0x000fc4000affe4ff */
[----:B------:R-:W-:Y:S02]  /*14390*/  IADD3 R196, P5, R196, UR17, RZ ;  /* 0x00000011c4c47c10 */ /* 0x000fe4000ffbe0ff */
[----:B------:R-:W-:Y:S02]  /*143a0*/  IADD3.X R171, R171, UR28, RZ, P2, !PT ;  /* 0x0000001cabab7c10 */ /* 0x000fe400097fe4ff */
[----:B------:R-:W-:Y:S02]  /*143b0*/  IADD3 R209, P2, R209, UR17, RZ ;  /* 0x00000011d1d17c10 */ /* 0x000fe4000ff5e0ff */
[----:B------:R-:W-:Y:S02]  /*143c0*/  IADD3.X R172, R172, UR28, RZ, P1, !PT ;  /* 0x0000001cacac7c10 */ /* 0x000fe40008ffe4ff */
[----:B------:R-:W-:Y:S02]  /*143d0*/  IADD3 R226, P1, R226, UR17, RZ ;  /* 0x00000011e2e27c10 */ /* 0x000fe4000ff3e0ff */
[----:B------:R-:W-:-:S02]  /*143e0*/  IADD3 R177, P3, R177, UR17, RZ ;  /* 0x00000011b1b17c10 */ /* 0x000fc4000ff7e0ff */
[----:B------:R-:W-:Y:S02]  /*143f0*/  IADD3 R211, P6, R211, UR17, RZ ;  /* 0x00000011d3d37c10 */ /* 0x000fe4000ffde0ff */
[----:B------:R-:W-:-:S05]  /*14400*/  IADD3 R11, P4, R11, UR17, RZ ;  /* 0x000000110b0b7c10 */ /* 0x000fca000ff9e0ff */
[----:B------:R1:W-:Y:S04]  /*14410*/  STL [R1+0x8c], R11 ;  /* 0x00008c0b01007387 */ /* 0x0003e80000100800 */
[----:B-1----:R-:W2:Y:S04]  /*14420*/  LDL.LU R11, [R1+0x5ec] ;  /* 0x0005ec00010b7983 */ /* 0x002ea80000300800 */
[----:B------:R1:W-:Y:S04]  /*14430*/  STL [R1+0xb0], R109 ;  /* 0x0000b06d01007387 */ /* 0x0003e80000100800 */
[----:B-1----:R-:W2:Y:S04]  /*14440*/  LDL.LU R109, [R1+0x5e8] ;  /* 0x0005e800016d7983 */ /* 0x002ea80000300800 */
[----:B------:R1:W-:Y:S04]  /*14450*/  STL [R1+0x84], R21 ;  /* 0x0000841501007387 */ /* 0x0003e80000100800 */
[----:B-1----:R-:W2:Y:S04]  /*14460*/  LDL.LU R21, [R1+0x5e4] ;  /* 0x0005e40001157983 */ /* 0x002ea80000300800 */
[----:B------:R1:W-:Y:S01]  /*14470*/  STL [R1+0xa8], R194 ;  /* 0x0000a8c201007387 */ /* 0x0003e20000100800 */
[----:B---3--:R-:W-:-:S03]  /*14480*/  IADD3.X R225, R225, UR28, RZ, P4, !PT ;  /* 0x0000001ce1e17c10 */ /* 0x008fc6000a7fe4ff */
[----:B-1----:R-:W3:Y:S04]  /*14490*/  LDL.LU R194, [R1+0x5e0] ;  /* 0x0005e00001c27983 */ /* 0x002ee80000300800 */
[----:B------:R1:W-:Y:S04]  /*144a0*/  STL [R1+0x7c], R193 ;  /* 0x00007cc101007387 */ /* 0x0003e80000100800 */
[----:B-1----:R-:W2:Y:S04]  /*144b0*/  LDL.LU R193, [R1+0x5dc] ;  /* 0x0005dc0001c17983 */ /* 0x002ea80000300800 */
[----:B------:R1:W-:Y:S01]  /*144c0*/  STL [R1+0xa0], R7 ;  /* 0x0000a00701007387 */ /* 0x0003e20000100800 */
[----:B------:R-:W-:-:S03]  /*144d0*/  IADD3 R174, P4, R174, UR17, RZ ;  /* 0x00000011aeae7c10 */ /* 0x000fc6000ff9e0ff */
[----:B-1----:R0:W5:Y:S04]  /*144e0*/  LDL.LU R7, [R1+0x5d8] ;  /* 0x0005d80001077983 */ /* 0x0021680000300800 */
[----:B------:R1:W-:Y:S04]  /*144f0*/  STL [R1+0x74], R210 ;  /* 0x000074d201007387 */ /* 0x0003e80000100800 */
[----:B-1----:R-:W3:Y:S04]  /*14500*/  LDL.LU R210, [R1+0x5d4] ;  /* 0x0005d40001d27983 */ /* 0x002ee80000300800 */
[----:B------:R1:W-:Y:S04]  /*14510*/  STL [R1+0x6c], R209 ;  /* 0x00006cd101007387 */ /* 0x0003e80000100800 */
[----:B-1----:R-:W2:Y:S04]  /*14520*/  LDL.LU R209, [R1+0x5d0] ;  /* 0x0005d00001d17983 */ /* 0x002ea80000300800 */
[----:B------:R-:W-:Y:S04]  /*14530*/  STL [R1+0x98], R171 ;  /* 0x000098ab01007387 */ /* 0x000fe80000100800 */
[----:B------:R1:W-:Y:S04]  /*14540*/  STL [R1+0x64], R226 ;  /* 0x000064e201007387 */ /* 0x0003e80000100800 */
[----:B-1----:R-:W3:Y:S04]  /*14550*/  LDL.LU R226, [R1+0x5cc] ;  /* 0x0005cc0001e27983 */ /* 0x002ee80000300800 */
[----:B------:R-:W-:Y:S04]  /*14560*/  STL [R1+0x90], R172 ;  /* 0x000090ac01007387 */ /* 0x000fe80000100800 */
[----:B------:R1:W-:Y:S04]  /*14570*/  STL [R1+0x88], R225 ;  /* 0x000088e101007387 */ /* 0x0003e80000100800 */
[----:B-1----:R-:W2:Y:S04]  /*14580*/  LDL.LU R225, [R1+0x5c8] ;  /* 0x0005c80001e17983 */ /* 0x002ea80000300800 */
[----:B------:R1:W-:Y:S04]  /*14590*/  STL [R1+0x80], R242 ;  /* 0x000080f201007387 */ /* 0x0003e80000100800 */
[----:B-1----:R-:W3:Y:S04]  /*145a0*/  LDL.LU R242, [R1+0x5c4] ;  /* 0x0005c40001f27983 */ /* 0x002ee80000300800 */
[----:B------:R-:W-:Y:S04]  /*145b0*/  STL [R1+0x5c], R174 ;  /* 0x00005cae01007387 */ /* 0x000fe80000100800 */
[----:B------:R1:W-:Y:S04]  /*145c0*/  STL [R1+0x78], R241 ;  /* 0x000078f101007387 */ /* 0x0003e80000100800 */
[----:B-1----:R-:W2:Y:S04]  /*145d0*/  LDL.LU R241, [R1+0x5c0] ;  /* 0x0005c00001f17983 */ /* 0x002ea80000300800 */
[----:B------:R-:W-:Y:S04]  /*145e0*/  STL [R1+0x54], R177 ;  /* 0x000054b101007387 */ /* 0x000fe80000100800 */
[----:B------:R1:W-:Y:S04]  /*145f0*/  STL [R1+0x4c], R211 ;  /* 0x00004cd301007387 */ /* 0x0003e80000100800 */
[----:B-1----:R-:W3:Y:S04]  /*14600*/  LDL.LU R211, [R1+0x5bc] ;  /* 0x0005bc0001d37983 */ /* 0x002ee80000300800 */
[----:B------:R1:W-:Y:S04]  /*14610*/  STL [R1+0x70], R18 ;  /* 0x0000701201007387 */ /* 0x0003e80000100800 */
[----:B-1----:R-:W2:Y:S04]  /*14620*/  LDL.LU R18, [R1+0x5b8] ;  /* 0x0005b80001127983 */ /* 0x002ea80000300800 */
[----:B------:R1:W-:Y:S04]  /*14630*/  STL [R1+0x44], R196 ;  /* 0x000044c401007387 */ /* 0x0003e80000100800 */
[----:B-1----:R-:W2:Y:S01]  /*14640*/  LDL.LU R196, [R1+0x5b4] ;  /* 0x0005b40001c47983 */ /* 0x002ea20000300800 */
[----:B------:R-:W-:-:S02]  /*14650*/  IADD3.X R8, R8, UR28, RZ, P2, !PT ;  /* 0x0000001c08087c10 */ /* 0x000fc400097fe4ff */
[----:B------:R-:W-:Y:S02]  /*14660*/  IADD3 R102, P2, R102, UR17, RZ ;  /* 0x0000001166667c10 */ /* 0x000fe4000ff5e0ff */
[----:B------:R-:W-:Y:S01]  /*14670*/  IADD3.X R12, R12, UR28, RZ, P1, !PT ;  /* 0x0000001c0c0c7c10 */ /* 0x000fe20008ffe4ff */
[----:B------:R1:W-:Y:S01]  /*14680*/  STL [R1+0x68], R8 ;  /* 0x0000680801007387 */ /* 0x0003e20000100800 */
[----:B------:R-:W-:Y:S02]  /*14690*/  IADD3 R110, P1, R110, UR17, RZ ;  /* 0x000000116e6e7c10 */ /* 0x000fe4000ff3e0ff */
[----:B------:R-:W-:Y:S02]  /*146a0*/  IADD3.X R120, R120, UR28, RZ, P4, !PT ;  /* 0x0000001c78787c10 */ /* 0x000fe4000a7fe4ff */
[----:B------:R-:W-:Y:S01]  /*146b0*/  IADD3 R23, P4, R23, UR17, RZ ;  /* 0x0000001117177c10 */ /* 0x000fe2000ff9e0ff */
[----:B-1----:R0:W5:Y:S04]  /*146c0*/  LDL.LU R8, [R1+0x5b0] ;  /* 0x0005b00001087983 */ /* 0x0021680000300800 */
[----:B------:R1:W-:Y:S01]  /*146d0*/  STL [R1+0x3c], R102 ;  /* 0x00003c6601007387 */ /* 0x0003e20000100800 */
[----:B------:R-:W-:-:S03]  /*146e0*/  IADD3.X R9, R9, UR28, RZ, P6, !PT ;  /* 0x0000001c09097c10 */ /* 0x000fc6000b7fe4ff */
[----:B-1----:R-:W2:Y:S04]  /*146f0*/  LDL.LU R102, [R1+0x5ac] ;  /* 0x0005ac0001667983 */ /* 0x002ea80000300800 */
[----:B------:R1:W-:Y:S01]  /*14700*/  STL [R1+0x60], R12 ;  /* 0x0000600c01007387 */ /* 0x0003e20000100800 */
[----:B------:R-:W-:-:S03]  /*14710*/  IADD3.X R212, R212, UR28, RZ, P5, !PT ;  /* 0x0000001cd4d47c10 */ /* 0x000fc6000affe4ff */
[----:B-1----:R-:W2:Y:S04]  /*14720*/  LDL.LU R12, [R1+0x5a8] ;  /* 0x0005a800010c7983 */ /* 0x002ea80000300800 */
[----:B------:R1:W-:Y:S01]  /*14730*/  STL [R1+0x34], R110 ;  /* 0x0000346e01007387 */ /* 0x0003e20000100800 */
[----:B----4-:R-:W-:-:S03]  /*14740*/  IADD3 R121, P6, R121, UR17, RZ ;  /* 0x0000001179797c10 */ /* 0x010fc6000ffde0ff */
[----:B-1----:R-:W4:Y:S04]  /*14750*/  LDL.LU R110, [R1+0x5a4] ;  /* 0x0005a400016e7983 */ /* 0x002f280000300800 */
[----:B------:R1:W-:Y:S01]  /*14760*/  STL [R1+0x2c], R23 ;  /* 0x00002c1701007387 */ /* 0x0003e20000100800 */
[----:B------:R-:W-:-:S03]  /*14770*/  IADD3.X R228, R228, UR28, RZ, P2, !PT ;  /* 0x0000001ce4e47c10 */ /* 0x000fc600097fe4ff */
[----:B-1----:R-:W4:Y:S04]  /*14780*/  LDL.LU R23, [R1+0x5a0] ;  /* 0x0005a00001177983 */ /* 0x002f280000300800 */
[----:B------:R-:W-:Y:S01]  /*14790*/  STL [R1+0x58], R120 ;  /* 0x0000587801007387 */ /* 0x000fe20000100800 */
[----:B------:R-:W-:Y:S02]  /*147a0*/  IADD3 R91, P2, R91, UR17, RZ ;  /* 0x000000115b5b7c10 */ /* 0x000fe4000ff5e0ff */
[----:B---3--:R-:W-:Y:S02]  /*147b0*/  IADD3 R211, P5, R211, UR17, RZ ;  /* 0x00000011d3d37c10 */ /* 0x008fe4000ffbe0ff */
[----:B--2---:R-:W-:Y:S02]  /*147c0*/  IADD3.X R196, R196, UR28, RZ, P3, !PT ;  /* 0x0000001cc4c47c10 */ /* 0x004fe40009ffe4ff */
[----:B------:R-:W-:-:S03]  /*147d0*/  IADD3 R195, P3, R195, UR17, RZ ;  /* 0x00000011c3c37c10 */ /* 0x000fc6000ff7e0ff */
[----:B------:R1:W-:Y:S04]  /*147e0*/  STL [R1+0x50], R196 ;  /* 0x000050c401007387 */ /* 0x0003e80000100800 */
[----:B-1----:R-:W2:Y:S04]  /*147f0*/  LDL.LU R196, [R1+0x59c] ;  /* 0x00059c0001c47983 */ /* 0x002ea80000300800 */
[----:B------:R1:W-:Y:S04]  /*14800*/  STL [R1+0x24], R195 ;  /* 0x000024c301007387 */ /* 0x0003e80000100800 */
[----:B-1----:R-:W3:Y:S04]  /*14810*/  LDL.LU R195, [R1+0x598] ;  /* 0x0005980001c37983 */ /* 0x002ee80000300800 */
[----:B------:R1:W-:Y:S04]  /*14820*/  STL [R1+0x48], R9 ;  /* 0x0000480901007387 */ /* 0x0003e80000100800 */
[----:B-1----:R0:W5:Y:S04]  /*14830*/  LDL.LU R9, [R1+0x594] ;  /* 0x0005940001097983 */ /* 0x0021680000300800 */
[----:B------:R1:W-:Y:S04]  /*14840*/  STL [R1+0x40], R212 ;  /* 0x000040d401007387 */ /* 0x0003e80000100800 */
[----:B-1----:R-:W4:Y:S04]  /*14850*/  LDL.LU R212, [R1+0x590] ;  /* 0x0005900001d47983 */ /* 0x002f280000300800 */
[----:B------:R-:W-:Y:S04]  /*14860*/  STL [R1+0x1c], R121 ;  /* 0x00001c7901007387 */ /* 0x000fe80000100800 */
[----:B------:R1:W-:Y:S04]  /*14870*/  STL [R1+0x14], R211 ;  /* 0x000014d301007387 */ /* 0x0003e80000100800 */
[----:B-1----:R-:W4:Y:S04]  /*14880*/  LDL.LU R211, [R1+0x58c] ;  /* 0x00058c0001d37983 */ /* 0x002f280000300800 */
[----:B------:R1:W-:Y:S04]  /*14890*/  STL [R1+0x38], R228 ;  /* 0x000038e401007387 */ /* 0x0003e80000100800 */
[----:B-1----:R-:W4:Y:S04]  /*148a0*/  LDL.LU R228, [R1+0x588] ;  /* 0x0005880001e47983 */ /* 0x002f280000300800 */
[----:B------:R1:W-:Y:S04]  /*148b0*/  STL [R1+0xc], R91 ;  /* 0x00000c5b01007387 */ /* 0x0003e80000100800 */
[----:B-1----:R-:W2:Y:S01]  /*148c0*/  LDL.LU R91, [R1+0x584] ;  /* 0x00058400015b7983 */ /* 0x002ea20000300800 */
[----:B------:R-:W-:-:S02]  /*148d0*/  IADD3.X R227, R227, UR28, RZ, P1, !PT ;  /* 0x0000001ce3e37c10 */ /* 0x000fc40008ffe4ff */
[----:B------:R-:W-:Y:S02]  /*148e0*/  IADD3 R244, P1, R244, UR17, RZ ;  /* 0x00000011f4f47c10 */ /* 0x000fe4000ff3e0ff */
[----:B------:R-:W-:Y:S01]  /*148f0*/  IADD3.X R243, R243, UR28, RZ, P4, !PT ;  /* 0x0000001cf3f37c10 */ /* 0x000fe2000a7fe4ff */
[----:B------:R1:W-:Y:S04]  /*14900*/  STL [R1+0x30], R227 ;  /* 0x000030e301007387 */ /* 0x0003e80000100800 */
[----:B-1----:R-:W4:Y:S04]  /*14910*/  LDL.LU R227, [R1+0x580] ;  /* 0x0005800001e37983 */ /* 0x002f280000300800 */
[----:B------:R1:W-:Y:S04]  /*14920*/  STL [R1+0x4], R244 ;  /* 0x000004f401007387 */ /* 0x0003e80000100800 */
[----:B-1----:R-:W3:Y:S04]  /*14930*/  LDL.LU R244, [R1+0x57c] ;  /* 0x00057c0001f47983 */ /* 0x002ee80000300800 */
[----:B------:R1:W-:Y:S04]  /*14940*/  STL [R1+0x28], R243 ;  /* 0x000028f301007387 */ /* 0x0003e80000100800 */
[----:B-1----:R-:W4:Y:S01]  /*14950*/  LDL.LU R243, [R1+0x578] ;  /* 0x0005780001f37983 */ /* 0x002f220000300800 */
[----:B------:R-:W-:-:S02]  /*14960*/  IADD3.X R190, R190, UR28, RZ, P3, !PT ;  /* 0x0000001cbebe7c10 */ /* 0x000fc40009ffe4ff */
[----:B------:R-:W-:Y:S02]  /*14970*/  IADD3.X R18, R18, UR28, RZ, P5, !PT ;  /* 0x0000001c12127c10 */ /* 0x000fe4000affe4ff */
[----:B------:R-:W-:Y:S02]  /*14980*/  IADD3.X R0, R0, UR28, RZ, P2, !PT ;  /* 0x0000001c00007c10 */ /* 0x000fe400097fe4ff */
[----:B------:R-:W-:Y:S01]  /*14990*/  IADD3.X R192, R192, UR28, RZ, P1, !PT ;  /* 0x0000001cc0c07c10 */ /* 0x000fe20008ffe4ff */
[----:B------:R-:W-:Y:S01]  /*149a0*/  WARPGROUP.ARRIVE ;  /* 0x00000000000079c5 */ /* 0x000fe20000000000 */
[----:B------:R-:W-:Y:S01]  /*149b0*/  UMOV UR13, 0x40000040 ;  /* 0x40000040000d7882 */ /* 0x000fe20000000000 */
[----:B------:R-:W-:-:S04]  /*149c0*/  UMOV UR15, 0x40000040 ;  /* 0x40000040000f7882 */ /* 0x000fc80000000000 */
[----:B------:R-:W-:-:S12]  /*149d0*/  QGMMA.64x128x32.F32.E5M2.E5M2 R24, gdesc[UR12], R24 ;  /* 0x01e000000c1879f3 */ /* 0x000fd80008703818 */
[----:B------:R-:W-:-:S12]  /*149e0*/  QGMMA.64x128x32.F32.E5M2.E5M2 R24, gdesc[UR8], R24 ;  /* 0x01e00000081879f3 */ /* 0x000fd80008703818 */
[----:B------:R-:W-:Y:S01]  /*149f0*/  QGMMA.64x128x32.F32.E5M2.E5M2 R24, gdesc[UR20], R24 ;  /* 0x01e00000141879f3 */ /* 0x000fe20008703818 */
[----:B--2---:R-:W-:-:S05]  /*14a00*/  IADD3.X R91, R91, UR28, RZ, P6, !PT ;  /* 0x0000001c5b5b7c10 */ /* 0x004fca000b7fe4ff */
[----:B------:R1:W-:Y:S04]  /*14a10*/  STL [R1+0x18], R91 ;  /* 0x0000185b01007387 */ /* 0x0003e80000100800 */
[----:B------:R-:W-:Y:S04]  /*14a20*/  STL [R1+0x20], R190 ;  /* 0x000020be01007387 */ /* 0x000fe80000100800 */
[----:B-1----:R-:W2:Y:S04]  /*14a30*/  LDL.LU R91, [R1+0x574] ;  /* 0x00057400015b7983 */ /* 0x002ea80000300800 */
[----:B------:R1:W-:Y:S04]  /*14a40*/  STL [R1+0x10], R18 ;  /* 0x0000101201007387 */ /* 0x0003e80000100800 */
[----:B-1----:R-:W2:Y:S04]  /*14a50*/  LDL.LU R18, [R1+0x570] ;  /* 0x0005700001127983 */ /* 0x002ea80000300800 */
[----:B------:R1:W-:Y:S04]  /*14a60*/  STL [R1+0x8], R0 ;  /* 0x0000080001007387 */ /* 0x0003e80000100800 */
[----:B-1----:R-:W2:Y:S04]  /*14a70*/  LDL.LU R0, [R1+0x56c] ;  /* 0x00056c0001007983 */ /* 0x002ea80000300800 */
[----:B------:R1:W-:Y:S04]  /*14a80*/  STL [R1], R192 ;  /* 0x000000c001007387 */ /* 0x0003e80000100800 */
[----:B-1----:R-:W2:Y:S01]  /*14a90*/  LDL.LU R192, [R1+0x454] ;  /* 0x0004540001c07983 */ /* 0x002ea20000300800 */
[----:B---3--:R-:W-:-:S04]  /*14aa0*/  IADD3 R244, P2, R244, UR17, RZ ;  /* 0x00000011f4f47c10 */ /* 0x008fc8000ff5e0ff */
[----:B----4-:R-:W-:Y:S02]  /*14ab0*/  IADD3.X R243, R243, UR28, RZ, P2, !PT ;  /* 0x0000001cf3f37c10 */ /* 0x010fe400097fe4ff */
[----:B------:R-:W-:-:S04]  /*14ac0*/  IADD3 R232, P2, R232, UR17, RZ ;  /* 0x00000011e8e87c10 */ /* 0x000fc8000ff5e0ff */
[----:B------:R-:W-:Y:S02]  /*14ad0*/  IADD3.X R231, R231, UR28, RZ, P2, !PT ;  /* 0x0000001ce7e77c10 */ /* 0x000fe400097fe4ff */
[----:B------:R-:W-:-:S04]  /*14ae0*/  IADD3 R220, P2, R220, UR17, RZ ;  /* 0x00000011dcdc7c10 */ /* 0x000fc8000ff5e0ff */
[----:B------:R-:W-:Y:S02]  /*14af0*/  IADD3.X R219, R219, UR28, RZ, P2, !PT ;  /* 0x0000001cdbdb7c10 */ /* 0x000fe400097fe4ff */
[----:B------:R-:W-:-:S04]  /*14b00*/  IADD3 R208, P2, R208, UR17, RZ ;  /* 0x00000011d0d07c10 */ /* 0x000fc8000ff5e0ff */
[----:B------:R-:W-:Y:S02]  /*14b10*/  IADD3.X R207, R207, UR28, RZ, P2, !PT ;  /* 0x0000001ccfcf7c10 */ /* 0x000fe400097fe4ff */
[----:B------:R-:W-:Y:S01]  /*14b20*/  IADD3 R196, P2, R196, UR17, RZ ;  /* 0x00000011c4c47c10 */ /* 0x000fe2000ff5e0ff */
[----:B------:R-:W-:Y:S03]  /*14b30*/  QGMMA.64x128x32.F32.E5M2.E5M2 R24, gdesc[UR24], R24, gsb0 ;  /* 0x01e00000181879f3 */ /* 0x000fe60008003818 */
[----:B------:R-:W-:Y:S02]  /*14b40*/  IADD3.X R195, R195, UR28, RZ, P2, !PT ;  /* 0x0000001cc3c37c10 */ /* 0x000fe400097fe4ff */
[----:B------:R-:W-:-:S04]  /*14b50*/  IADD3 R112, P2, R112, UR17, RZ ;  /* 0x0000001170707c10 */ /* 0x000fc8000ff5e0ff */
[----:B------:R-:W-:Y:S02]  /*14b60*/  IADD3.X R90, R90, UR28, RZ, P2, !PT ;  /* 0x0000001c5a5a7c10 */ /* 0x000fe400097fe4ff */
[----:B------:R-:W-:-:S04]  /*14b70*/  IADD3 R106, P2, R106, UR17, RZ ;  /* 0x000000116a6a7c10 */ /* 0x000fc8000ff5e0ff */
[----:B------:R-:W-:Y:S02]  /*14b80*/  IADD3.X R16, R16, UR28, RZ, P2, !PT ;  /* 0x0000001c10107c10 */ /* 0x000fe400097fe4ff */
[----:B------:R-:W-:-:S04]  /*14b90*/  IADD3 R100, P2, R100, UR17, RZ ;  /* 0x0000001164647c10 */ /* 0x000fc8000ff5e0ff */
[----:B------:R-:W-:Y:S02]  /*14ba0*/  IADD3.X R10, R10, UR28, RZ, P2, !PT ;  /* 0x0000001c0a0a7c10 */ /* 0x000fe400097fe4ff */
[----:B--2---:R-:W-:-:S04]  /*14bb0*/  IADD3 R192, P2, R192, UR16, RZ ;  /* 0x00000010c0c07c10 */ /* 0x004fc8000ff5e0ff */
[----:B------:R-:W-:Y:S01]  /*14bc0*/  IADD3.X R0, R0, UR6, RZ, P2, !PT ;  /* 0x0000000600007c10 */ /* 0x000fe200097fe4ff */
[----:B------:R-:W-:Y:S04]  /*14bd0*/  STL [R1+0x454], R192 ;  /* 0x000454c001007387 */ /* 0x000fe80000100800 */
[----:B------:R1:W-:Y:S04]  /*14be0*/  STL [R1+0x438], R0 ;  /* 0x0004380001007387 */ /* 0x0003e80000100800 */
[----:B-1----:R0:W5:Y:S01]  /*14bf0*/  LDL.LU R0, [R1+0x568] ;  /* 0x0005680001007983 */ /* 0x0021620000300800 */
[----:B------:R-:W-:-:S02]  /*14c00*/  IADD3 R252, P4, R252, UR17, RZ ;  /* 0x00000011fcfc7c10 */ /* 0x000fc4000ff9e0ff */
[----:B------:R-:W-:Y:S02]  /*14c10*/  IADD3 R250, P3, R250, UR17, RZ ;  /* 0x00000011fafa7c10 */ /* 0x000fe4000ff7e0ff */
[----:B------:R-:W-:Y:S02]  /*14c20*/  IADD3 R248, P6, R248, UR17, RZ ;  /* 0x00000011f8f87c10 */ /* 0x000fe4000ffde0ff */
[----:B------:R-:W-:Y:S02]  /*14c30*/  IADD3 R246, P5, R246, UR17, RZ ;  /* 0x00000011f6f67c10 */ /* 0x000fe4000ffbe0ff */
[----:B------:R-:W-:Y:S02]  /*14c40*/  IADD3.X R251, R251, UR28, RZ, P4, !PT ;  /* 0x0000001cfbfb7c10 */ /* 0x000fe4000a7fe4ff */
[----:B------:R-:W-:Y:S02]  /*14c50*/  IADD3.X R249, R249, UR28, RZ, P3, !PT ;  /* 0x0000001cf9f97c10 */ /* 0x000fe40009ffe4ff */
[----:B------:R-:W-:-:S02]  /*14c60*/  IADD3.X R247, R247, UR28, RZ, P6, !PT ;  /* 0x0000001cf7f77c10 */ /* 0x000fc4000b7fe4ff */
[----:B------:R-:W-:Y:S02]  /*14c70*/  IADD3.X R245, R245, UR28, RZ, P5, !PT ;  /* 0x0000001cf5f57c10 */ /* 0x000fe4000affe4ff */
[----:B------:R-:W-:Y:S02]  /*14c80*/  IADD3 R242, P1, R242, UR17, RZ ;  /* 0x00000011f2f27c10 */ /* 0x000fe4000ff3e0ff */
[----:B------:R-:W-:Y:S02]  /*14c90*/  IADD3 R240, P4, R240, UR17, RZ ;  /* 0x00000011f0f07c10 */ /* 0x000fe4000ff9e0ff */
[----:B------:R-:W-:Y:S02]  /*14ca0*/  IADD3 R238, P3, R238, UR17, RZ ;  /* 0x00000011eeee7c10 */ /* 0x000fe4000ff7e0ff */
[----:B------:R-:W-:Y:S02]  /*14cb0*/  IADD3 R236, P6, R236, UR17, RZ ;  /* 0x00000011ecec7c10 */ /* 0x000fe4000ffde0ff */
[----:B------:R-:W-:-:S02]  /*14cc0*/  IADD3 R234, P5, R234, UR17, RZ ;  /* 0x00000011eaea7c10 */ /* 0x000fc4000ffbe0ff */
[----:B------:R-:W-:Y:S02]  /*14cd0*/  IADD3.X R241, R241, UR28, RZ, P1, !PT ;  /* 0x0000001cf1f17c10 */ /* 0x000fe40008ffe4ff */
[----:B------:R-:W-:Y:S02]  /*14ce0*/  IADD3.X R239, R239, UR28, RZ, P4, !PT ;  /* 0x0000001cefef7c10 */ /* 0x000fe4000a7fe4ff */
[----:B------:R-:W-:Y:S02]  /*14cf0*/  IADD3.X R237, R237, UR28, RZ, P3, !PT ;  /* 0x0000001ceded7c10 */ /* 0x000fe40009ffe4ff */
[----:B------:R-:W-:Y:S02]  /*14d00*/  IADD3.X R235, R235, UR28, RZ, P6, !PT ;  /* 0x0000001cebeb7c10 */ /* 0x000fe4000b7fe4ff */
[----:B------:R-:W-:Y:S02]  /*14d10*/  IADD3.X R233, R233, UR28, RZ, P5, !PT ;  /* 0x0000001ce9e97c10 */ /* 0x000fe4000affe4ff */
[----:B------:R-:W-:-:S02]  /*14d20*/  IADD3 R230, P1, R230, UR17, RZ ;  /* 0x00000011e6e67c10 */ /* 0x000fc4000ff3e0ff */
[----:B------:R-:W-:Y:S02]  /*14d30*/  IADD3 R228, P4, R228, UR17, RZ ;  /* 0x00000011e4e47c10 */ /* 0x000fe4000ff9e0ff */
[----:B------:R-:W-:Y:S02]  /*14d40*/  IADD3 R226, P3, R226, UR17, RZ ;  /* 0x00000011e2e27c10 */ /* 0x000fe4000ff7e0ff */
[----:B------:R-:W-:Y:S02]  /*14d50*/  IADD3 R224, P6, R224, UR17, RZ ;  /* 0x00000011e0e07c10 */ /* 0x000fe4000ffde0ff */
[----:B------:R-:W-:Y:S02]  /*14d60*/  IADD3 R222, P5, R222, UR17, RZ ;  /* 0x00000011dede7c10 */ /* 0x000fe4000ffbe0ff */
[----:B------:R-:W-:Y:S02]  /*14d70*/  IADD3.X R229, R229, UR28, RZ, P1, !PT ;  /* 0x0000001ce5e57c10 */ /* 0x000fe40008ffe4ff */
[----:B------:R-:W-:-:S02]  /*14d80*/  IADD3.X R227, R227, UR28, RZ, P4, !PT ;  /* 0x0000001ce3e37c10 */ /* 0x000fc4000a7fe4ff */
[----:B------:R-:W-:Y:S02]  /*14d90*/  IADD3.X R225, R225, UR28, RZ, P3, !PT ;  /* 0x0000001ce1e17c10 */ /* 0x000fe40009ffe4ff */
[----:B------:R-:W-:Y:S02]  /*14da0*/  IADD3.X R223, R223, UR28, RZ, P6, !PT ;  /* 0x0000001cdfdf7c10 */ /* 0x000fe4000b7fe4ff */
[----:B------:R-:W-:Y:S02]  /*14db0*/  IADD3.X R221, R221, UR28, RZ, P5, !PT ;  /* 0x0000001cdddd7c10 */ /* 0x000fe4000affe4ff */
[----:B------:R-:W-:Y:S02]  /*14dc0*/  IADD3 R218, P1, R218, UR17, RZ ;  /* 0x00000011dada7c10 */ /* 0x000fe4000ff3e0ff */
[----:B------:R-:W-:Y:S02]  /*14dd0*/  IADD3 R216, P4, R216, UR17, RZ ;  /* 0x00000011d8d87c10 */ /* 0x000fe4000ff9e0ff */
[----:B------:R-:W-:-:S02]  /*14de0*/  IADD3 R214, P3, R214, UR17, RZ ;  /* 0x00000011d6d67c10 */ /* 0x000fc4000ff7e0ff */
[----:B------:R-:W-:Y:S02]  /*14df0*/  IADD3 R212, P6, R212, UR17, RZ ;  /* 0x00000011d4d47c10 */ /* 0x000fe4000ffde0ff */
[----:B------:R-:W-:Y:S02]  /*14e00*/  IADD3 R210, P5, R210, UR17, RZ ;  /* 0x00000011d2d27c10 */ /* 0x000fe4000ffbe0ff */
[----:B------:R-:W-:Y:S02]  /*14e10*/  IADD3.X R217, R217, UR28, RZ, P1, !PT ;  /* 0x0000001cd9d97c10 */ /* 0x000fe40008ffe4ff */
        /* <DEDUP_REMOVED lines=13> */
[----:B------:R-:W-:Y:S01]  /*14ef0*/  IADD3.X R197, R197, UR28, RZ, P5, !PT ;  /* 0x0000001cc5c57c10 */ /* 0x000fe2000affe4ff */
[----:B------:R-:W-:Y:S01]  /*14f00*/  UIADD3 UR4, UR4, 0x1, URZ ;  /* 0x0000000104047890 */ /* 0x000fe2000fffe03f */
        /* <DEDUP_REMOVED lines=15> */
[----:B------:R-:W-:Y:S02]  /*15000*/  ISETP.NE.U32.AND P0, PT, R119, UR4, PT ;  /* 0x0000000477007c0c */ /* 0x000fe4000bf05070 */
[----:B------:R-:W-:Y:S02]  /*15010*/  IADD3.X R89, R89, UR28, RZ, P1, !PT ;  /* 0x0000001c59597c10 */ /* 0x000fe40008ffe4ff */
[----:B------:R-:W-:Y:S02]  /*15020*/  IADD3.X R23, R23, UR28, RZ, P4, !PT ;  /* 0x0000001c17177c10 */ /* 0x000fe4000a7fe4ff */
[----:B------:R-:W-:-:S02]  /*15030*/  IADD3.X R21, R21, UR28, RZ, P3, !PT ;  /* 0x0000001c15157c10 */ /* 0x000fc40009ffe4ff */
[----:B------:R-:W-:Y:S02]  /*15040*/  IADD3.X R19, R19, UR28, RZ, P6, !PT ;  /* 0x0000001c13137c10 */ /* 0x000fe4000b7fe4ff */
[----:B------:R-:W-:Y:S02]  /*15050*/  IADD3.X R17, R17, UR28, RZ, P5, !PT ;  /* 0x0000001c11117c10 */ /* 0x000fe4000affe4ff */
[----:B------:R-:W-:Y:S02]  /*15060*/  IADD3 R105, P1, R105, UR17, RZ ;  /* 0x0000001169697c10 */ /* 0x000fe4000ff3e0ff */
[----:B------:R-:W-:Y:S02]  /*15070*/  IADD3 R104, P4, R104, UR17, RZ ;  /* 0x0000001168687c10 */ /* 0x000fe4000ff9e0ff */
[----:B------:R-:W-:Y:S02]  /*15080*/  IADD3 R103, P3, R103, UR17, RZ ;  /* 0x0000001167677c10 */ /* 0x000fe4000ff7e0ff */
[----:B------:R-:W-:-:S02]  /*15090*/  IADD3 R102, P6, R102, UR17, RZ ;  /* 0x0000001166667c10 */ /* 0x000fc4000ffde0ff */
[----:B------:R-:W-:Y:S02]  /*150a0*/  IADD3 R101, P5, R101, UR17, RZ ;  /* 0x0000001165657c10 */ /* 0x000fe4000ffbe0ff */
[----:B------:R-:W-:Y:S02]  /*150b0*/  IADD3.X R15, R15, UR28, RZ, P1, !PT ;  /* 0x0000001c0f0f7c10 */ /* 0x000fe40008ffe4ff */
[----:B------:R-:W-:Y:S02]  /*150c0*/  IADD3.X R14, R14, UR28, RZ, P4, !PT ;  /* 0x0000001c0e0e7c10 */ /* 0x000fe4000a7fe4ff */
[----:B------:R-:W-:Y:S02]  /*150d0*/  IADD3.X R13, R13, UR28, RZ, P3, !PT ;  /* 0x0000001c0d0d7c10 */ /* 0x000fe40009ffe4ff */
[----:B------:R-:W-:Y:S02]  /*150e0*/  IADD3.X R12, R12, UR28, RZ, P6, !PT ;  /* 0x0000001c0c0c7c10 */ /* 0x000fe4000b7fe4ff */
[----:B------:R-:W-:-:S02]  /*150f0*/  IADD3.X R11, R11, UR28, RZ, P5, !PT ;  /* 0x0000001c0b0b7c10 */ /* 0x000fc4000affe4ff */
[----:B------:R-:W-:Y:S02]  /*15100*/  IADD3 R99, P1, R99, UR17, RZ ;  /* 0x0000001163637c10 */ /* 0x000fe4000ff3e0ff */
[----:B------:R-:W-:Y:S02]  /*15110*/  IADD3 R97, P4, R97, UR17, RZ ;  /* 0x0000001161617c10 */ /* 0x000fe4000ff9e0ff */
[----:B------:R-:W-:Y:S02]  /*15120*/  IADD3 R95, P3, R95, UR17, RZ ;  /* 0x000000115f5f7c10 */ /* 0x000fe4000ff7e0ff */
[----:B------:R-:W-:Y:S02]  /*15130*/  IADD3 R93, P6, R93, UR17, RZ ;  /* 0x000000115d5d7c10 */ /* 0x000fe4000ffde0ff */
[----:B------:R-:W-:Y:S01]  /*15140*/  IADD3 R91, P5, R91, UR17, RZ ;  /* 0x000000115b5b7c10 */ /* 0x000fe2000ffbe0ff */
[----:B------:R-:W-:Y:S02]  /*15150*/  WARPGROUP.DEPBAR.LE gsb0, 0x0 ;  /* 0x00008000000079c5 */ /* 0x000fe40000010000 */
[----:B------:R-:W-:-:S02]  /*15160*/  IADD3.X R117, R117, UR28, RZ, P1, !PT ;  /* 0x0000001c75757c10 */ /* 0x000fc40008ffe4ff */
[----:B------:R-:W-:Y:S02]  /*15170*/  IADD3.X R88, R88, UR28, RZ, P4, !PT ;  /* 0x0000001c58587c10 */ /* 0x000fe4000a7fe4ff */
[----:B------:R-:W-:Y:S02]  /*15180*/  IADD3.X R22, R22, UR28, RZ, P3, !PT ;  /* 0x0000001c16167c10 */ /* 0x000fe40009ffe4ff */
[----:B------:R-:W-:Y:S02]  /*15190*/  IADD3.X R20, R20, UR28, RZ, P6, !PT ;  /* 0x0000001c14147c10 */ /* 0x000fe4000b7fe4ff */
[----:B------:R-:W-:Y:S01]  /*151a0*/  IADD3.X R18, R18, UR28, RZ, P5, !PT ;  /* 0x0000001c12127c10 */ /* 0x000fe2000affe4ff */
[----:B0-----:R-:W-:Y:S06]  /*151b0*/  @P0 BRA `(.L_x_2) ;  /* 0xffffff5400a00947 */ /* 0x001fec000383ffff */
.L_x_1:
[----:B------:R-:W2:Y:S01]  /*151c0*/  LDL.LU R118, [R1+0x564] ;  /* 0x0005640001767983 */ /* 0x000ea20000300800 */
[----:B------:R-:W-:Y:S01]  /*151d0*/  F2FP.SATFINITE.E5M2.F32.PACK_AB_MERGE_C R24, R25, R24, RZ ;  /* 0x000000181918723e */ /* 0x000fe200048060ff */
[----:B------:R-:W-:Y:S01]  /*151e0*/  ULDC UR4, c[0x0][0x244] ;  /* 0x0000910000047ab9 */ /* 0x000fe20000000800 */
[----:B------:R-:W-:Y:S01]  /*151f0*/  F2FP.SATFINITE.E5M2.F32.PACK_AB_MERGE_C R28, R29, R28, RZ ;  /* 0x0000001c1d1c723e */ /* 0x000fe200048060ff */
[----:B------:R-:W0:Y:S01]  /*15200*/  S2R R116, SR_TID.X ;  /* 0x0000000000747919 */ /* 0x000e220000002100 */
[----:B------:R-:W-:Y:S01]  /*15210*/  F2FP.SATFINITE.E5M2.F32.PACK_AB_MERGE_C R32, R33, R32, RZ ;  /* 0x000000202120723e */ /* 0x000fe200048060ff */
[----:B------:R-:W-:Y:S01]  /*15220*/  ULDC UR8, c[0x0][0x22c] ;  /* 0x00008b0000087ab9 */ /* 0x000fe20000000800 */
[----:B------:R-:W-:Y:S01]  /*15230*/  F2FP.SATFINITE.E5M2.F32.PACK_AB_MERGE_C R42, R43, R42, RZ ;  /* 0x0000002a2b2a723e */ /* 0x000fe200048060ff */
[----:B------:R-:W1:Y:S01]  /*15240*/  S2R R119, SR_TID.X ;  /* 0x0000000000777919 */ /* 0x000e620000002100 */
[----:B------:R-:W-:Y:S01]  /*15250*/  LOP3.LUT R24, R24, 0xffff, RZ, 0xc0, !PT ;  /* 0x0000ffff18187812 */ /* 0x000fe200078ec0ff */
[----:B------:R-:W-:Y:S01]  /*15260*/  ULDC UR10, c[0x0][0x22c] ;  /* 0x00008b00000a7ab9 */ /* 0x000fe20000000800 */
[----:B------:R-:W-:Y:S01]  /*15270*/  LOP3.LUT R43, R32, 0xffff, RZ, 0xc0, !PT ;  /* 0x0000ffff202b7812 */ /* 0x000fe200078ec0ff */
[----:B------:R-:W3:Y:S01]  /*15280*/  S2R R120, SR_TID.X ;  /* 0x0000000000787919 */ /* 0x000ee20000002100 */
[----:B------:R-:W-:Y:S01]  /*15290*/  LOP3.LUT R23, R28, 0xffff, RZ, 0xc0, !PT ;  /* 0x0000ffff1c177812 */ /* 0x000fe200078ec0ff */
[----:B------:R-:W-:Y:S01]  /*152a0*/  ULDC UR9, c[0x0][0x22c] ;  /* 0x00008b0000097ab9 */ /* 0x000fe20000000800 */
[----:B------:R-:W-:Y:S01]  /*152b0*/  F2FP.SATFINITE.E5M2.F32.PACK_AB_MERGE_C R26, R27, R26, RZ ;  /* 0x0000001a1b1a723e */ /* 0x000fe200048060ff */
[----:B------:R-:W4:Y:S01]  /*152c0*/  S2R R121, SR_TID.X ;  /* 0x0000000000797919 */ /* 0x000f220000002100 */
[----:B------:R-:W-:-:S02]  /*152d0*/  F2FP.SATFINITE.E5M2.F32.PACK_AB_MERGE_C R30, R31, R30, RZ ;  /* 0x0000001e1f1e723e */ /* 0x000fc400048060ff */
[----:B------:R-:W-:Y:S02]  /*152e0*/  F2FP.SATFINITE.E5M2.F32.PACK_AB_MERGE_C R34, R35, R34, RZ ;  /* 0x000000222322723e */ /* 0x000fe400048060ff */
[----:B------:R-:W-:Y:S02]  /*152f0*/  F2FP.SATFINITE.E5M2.F32.PACK_AB_MERGE_C R13, R55, R54, RZ ;  /* 0x00000036370d723e */ /* 0x000fe400048060ff */
[----:B-----5:R-:W-:Y:S02]  /*15300*/  PRMT R3, R43, 0x3340, R0 ;  /* 0x000033402b037816 */ /* 0x020fe40000000000 */
[----:B------:R-:W-:Y:S02]  /*15310*/  PRMT R2, R24, 0x3340, R23 ;  /* 0x0000334018027816 */ /* 0x000fe40000000017 */
[----:B------:R-:W-:Y:S02]  /*15320*/  LOP3.LUT R19, R26, 0xffff, RZ, 0xc0, !PT ;  /* 0x0000ffff1a137812 */ /* 0x000fe400078ec0ff */
[----:B------:R-:W-:-:S02]  /*15330*/  LOP3.LUT R96, R30, 0xffff, RZ, 0xc0, !PT ;  /* 0x0000ffff1e607812 */ /* 0x000fc400078ec0ff */
[----:B------:R-:W-:Y:S02]  /*15340*/  LOP3.LUT R55, R34, 0xffff, RZ, 0xc0, !PT ;  /* 0x0000ffff22377812 */ /* 0x000fe400078ec0ff */
[----:B------:R-:W-:Y:S02]  /*15350*/  PRMT R18, R2, 0x5410, R3 ;  /* 0x0000541002127816 */ /* 0x000fe40000000003 */
[----:B------:R-:W-:Y:S02]  /*15360*/  PRMT R3, R55, 0x3340, R0 ;  /* 0x0000334037037816 */ /* 0x000fe40000000000 */
[----:B------:R-:W-:Y:S02]  /*15370*/  PRMT R2, R19, 0x3340, R96 ;  /* 0x0000334013027816 */ /* 0x000fe40000000060 */
[----:B------:R-:W-:Y:S02]  /*15380*/  F2FP.SATFINITE.E5M2.F32.PACK_AB_MERGE_C R40, R41, R40, RZ ;  /* 0x000000282928723e */ /* 0x000fe400048060ff */
[----:B------:R-:W-:Y:S01]  /*15390*/  PRMT R15, R2, 0x5410, R3 ;  /* 0x00005410020f7816 */ /* 0x000fe20000000003 */
[----:B0-----:R-:W-:Y:S01]  /*153a0*/  IMAD.SHL.U32 R2, R116, 0x80, RZ ;  /* 0x0000008074027824 */ /* 0x001fe200078e00ff */
[----:B------:R-:W-:-:S02]  /*153b0*/  F2FP.SATFINITE.E5M2.F32.PACK_AB_MERGE_C R16, R69, R68, RZ ;  /* 0x000000444510723e */ /* 0x000fc400048060ff */
[----:B------:R-:W-:Y:S02]  /*153c0*/  F2FP.SATFINITE.E5M2.F32.PACK_AB_MERGE_C R80, R81, R80, RZ ;  /* 0x000000505150723e */ /* 0x000fe400048060ff */
[----:B------:R-:W-:Y:S02]  /*153d0*/  LOP3.LUT R2, R2, 0x400, RZ, 0xc0, !PT ;  /* 0x0000040002027812 */ /* 0x000fe400078ec0ff */
[----:B------:R-:W-:Y:S02]  /*153e0*/  LOP3.LUT R115, R80, 0xffff, RZ, 0xc0, !PT ;  /* 0x0000ffff50737812 */ /* 0x000fe400078ec0ff */
[----:B---3--:R-:W-:Y:S02]  /*153f0*/  LEA.HI R120, R120, 0x6e, RZ, 0x1a ;  /* 0x0000006e78787811 */ /* 0x008fe400078fd0ff */
[----:B-1----:R-:W-:Y:S02]  /*15400*/  LEA.HI R119, R119, 0x5e, RZ, 0x1a ;  /* 0x0000005e77777811 */ /* 0x002fe400078fd0ff */
[----:B------:R-:W-:-:S02]  /*15410*/  F2FP.SATFINITE.E5M2.F32.PACK_AB_MERGE_C R46, R47, R46, RZ ;  /* 0x0000002e2f2e723e */ /* 0x000fc400048060ff */
[----:B------:R-:W-:Y:S02]  /*15420*/  F2FP.SATFINITE.E5M2.F32.PACK_AB_MERGE_C R50, R51, R50, RZ ;  /* 0x000000323332723e */ /* 0x000fe400048060ff */
[----:B------:R-:W-:Y:S02]  /*15430*/  F2FP.SATFINITE.E5M2.F32.PACK_AB_MERGE_C R56, R57, R56, RZ ;  /* 0x000000383938723e */ /* 0x000fe400048060ff */
[----:B------:R-:W-:Y:S02]  /*15440*/  F2FP.SATFINITE.E5M2.F32.PACK_AB_MERGE_C R60, R61, R60, RZ ;  /* 0x0000003c3d3c723e */ /* 0x000fe400048060ff */
[----:B------:R-:W-:Y:S02]  /*15450*/  F2FP.SATFINITE.E5M2.F32.PACK_AB_MERGE_C R64, R65, R64, RZ ;  /* 0x000000404140723e */ /* 0x000fe400048060ff */
[C---:B------:R-:W-:Y:S02]  /*15460*/  LOP3.LUT R26, R0.reuse, R120, RZ, 0xfc, !PT ;  /* 0x00000078001a7212 */ /* 0x040fe400078efcff */
[----:B------:R-:W-:Y:S01]  /*15470*/  LOP3.LUT R33, R0, R119, RZ, 0xfc, !PT ;  /* 0x0000007700217212 */ /* 0x000fe200078efcff */
[----:B------:R-:W0:Y:S01]  /*15480*/  S2R R120, SR_TID.X ;  /* 0x0000000000787919 */ /* 0x000e220000002100 */
[----:B------:R-:W-:-:S02]  /*15490*/  F2FP.SATFINITE.E5M2.F32.PACK_AB_MERGE_C R44, R45, R44, RZ ;  /* 0x0000002c2d2c723e */ /* 0x000fc400048060ff */
[----:B------:R-:W-:Y:S01]  /*154a0*/  F2FP.SATFINITE.E5M2.F32.PACK_AB_MERGE_C R48, R49, R48, RZ ;  /* 0x000000303130723e */ /* 0x000fe200048060ff */
[----:B------:R-:W1:Y:S01]  /*154b0*/  S2R R119, SR_TID.X ;  /* 0x0000000000777919 */ /* 0x000e620000002100 */
[----:B------:R-:W-:Y:S02]  /*154c0*/  LOP3.LUT R93, R42, 0xffff, RZ, 0xc0, !PT ;  /* 0x0000ffff2a5d7812 */ /* 0x000fe400078ec0ff */
[----:B------:R-:W-:Y:S02]  /*154d0*/  LOP3.LUT R106, R46, 0xffff, RZ, 0xc0, !PT ;  /* 0x0000ffff2e6a7812 */ /* 0x000fe400078ec0ff */
[----:B------:R-:W-:Y:S02]  /*154e0*/  LOP3.LUT R99, R50, 0xffff, RZ, 0xc0, !PT ;  /* 0x0000ffff32637812 */ /* 0x000fe400078ec0ff */
[----:B------:R-:W-:Y:S02]  /*154f0*/  LOP3.LUT R103, R56, 0xffff, RZ, 0xc0, !PT ;  /* 0x0000ffff38677812 */ /* 0x000fe400078ec0ff */
[----:B------:R-:W-:-:S02]  /*15500*/  LOP3.LUT R108, R60, 0xffff, RZ, 0xc0, !PT ;  /* 0x0000ffff3c6c7812 */ /* 0x000fc400078ec0ff */
[----:B------:R-:W-:Y:S02]  /*15510*/  LOP3.LUT R107, R64, 0xffff, RZ, 0xc0, !PT ;  /* 0x0000ffff406b7812 */ /* 0x000fe400078ec0ff */
[----:B------:R-:W-:Y:S02]  /*15520*/  F2FP.SATFINITE.E5M2.F32.PACK_AB_MERGE_C R74, R75, R74, RZ ;  /* 0x0000004a4b4a723e */ /* 0x000fe400048060ff */
[----:B------:R-:W-:Y:S02]  /*15530*/  F2FP.SATFINITE.E5M2.F32.PACK_AB_MERGE_C R78, R79, R78, RZ ;  /* 0x0000004e4f4e723e */ /* 0x000fe400048060ff */
[----:B------:R-:W-:Y:S02]  /*15540*/  F2FP.SATFINITE.E5M2.F32.PACK_AB_MERGE_C R82, R83, R82, RZ ;  /* 0x000000525352723e */ /* 0x000fe400048060ff */
[----:B------:R-:W-:Y:S02]  /*15550*/  LOP3.LUT R91, R40, 0xffff, RZ, 0xc0, !PT ;  /* 0x0000ffff285b7812 */ /* 0x000fe400078ec0ff */
[----:B------:R-:W-:-:S02]  /*15560*/  LOP3.LUT R102, R44, 0xffff, RZ, 0xc0, !PT ;  /* 0x0000ffff2c667812 */ /* 0x000fc400078ec0ff */
[----:B------:R-:W-:Y:S02]  /*15570*/  LOP3.LUT R95, R48, 0xffff, RZ, 0xc0, !PT ;  /* 0x0000ffff305f7812 */ /* 0x000fe400078ec0ff */
[----:B------:R-:W-:Y:S02]  /*15580*/  F2FP.SATFINITE.E5M2.F32.PACK_AB_MERGE_C R58, R59, R58, RZ ;  /* 0x0000003a3b3a723e */ /* 0x000fe400048060ff */
[----:B------:R-:W-:Y:S02]  /*15590*/  F2FP.SATFINITE.E5M2.F32.PACK_AB_MERGE_C R62, R63, R62, RZ ;  /* 0x0000003e3f3e723e */ /* 0x000fe400048060ff */
[----:B------:R-:W-:Y:S02]  /*155a0*/  F2FP.SATFINITE.E5M2.F32.PACK_AB_MERGE_C R66, R67, R66, RZ ;  /* 0x000000424342723e */ /* 0x000fe400048060ff */
[--C-:B------:R-:W-:Y:S02]  /*155b0*/  PRMT R9, R99, 0x3340, R0.reuse ;  /* 0x0000334063097816 */ /* 0x100fe40000000000 */
[----:B------:R-:W-:-:S02]  /*155c0*/  PRMT R11, R107, 0x3340, R0 ;  /* 0x000033406b0b7816 */ /* 0x000fc40000000000 */
[----:B------:R-:W-:Y:S02]  /*155d0*/  PRMT R8, R93, 0x3340, R106 ;  /* 0x000033405d087816 */ /* 0x000fe4000000006a */
[----:B------:R-:W-:Y:S02]  /*155e0*/  PRMT R10, R103, 0x3340, R108 ;  /* 0x00003340670a7816 */ /* 0x000fe4000000006c */
[----:B------:R-:W-:Y:S02]  /*155f0*/  LOP3.LUT R112, R74, 0xffff, RZ, 0xc0, !PT ;  /* 0x0000ffff4a707812 */ /* 0x000fe400078ec0ff */
[----:B------:R-:W-:Y:S02]  /*15600*/  LOP3.LUT R113, R78, 0xffff, RZ, 0xc0, !PT ;  /* 0x0000ffff4e717812 */ /* 0x000fe400078ec0ff */
[----:B------:R-:W-:Y:S02]  /*15610*/  LOP3.LUT R117, R82, 0xffff, RZ, 0xc0, !PT ;  /* 0x0000ffff52757812 */ /* 0x000fe400078ec0ff */
[----:B------:R-:W-:-:S02]  /*15620*/  PRMT R7, R95, 0x3340, R0 ;  /* 0x000033405f077816 */ /* 0x000fc40000000000 */
[----:B------:R-:W-:Y:S02]  /*15630*/  PRMT R6, R91, 0x3340, R102 ;  /* 0x000033405b067816 */ /* 0x000fe40000000066 */
[----:B------:R-:W-:Y:S02]  /*15640*/  F2FP.SATFINITE.E5M2.F32.PACK_AB_MERGE_C R72, R73, R72, RZ ;  /* 0x000000484948723e */ /* 0x000fe400048060ff */
[----:B------:R-:W-:Y:S02]  /*15650*/  F2FP.SATFINITE.E5M2.F32.PACK_AB_MERGE_C R76, R77, R76, RZ ;  /* 0x0000004c4d4c723e */ /* 0x000fe400048060ff */
[----:B------:R-:W-:Y:S02]  /*15660*/  PRMT R94, R8, 0x5410, R9 ;  /* 0x00005410085e7816 */ /* 0x000fe40000000009 */
[----:B------:R-:W-:Y:S02]  /*15670*/  PRMT R79, R10, 0x5410, R11 ;  /* 0x000054100a4f7816 */ /* 0x000fe4000000000b */
[----:B------:R-:W-:-:S02]  /*15680*/  LOP3.LUT R105, R58, 0xffff, RZ, 0xc0, !PT ;  /* 0x0000ffff3a697812 */ /* 0x000fc400078ec0ff */
[----:B------:R-:W-:Y:S02]  /*15690*/  LOP3.LUT R110, R62, 0xffff, RZ, 0xc0, !PT ;  /* 0x0000ffff3e6e7812 */ /* 0x000fe400078ec0ff */
[----:B------:R-:W-:Y:S02]  /*156a0*/  LOP3.LUT R109, R66, 0xffff, RZ, 0xc0, !PT ;  /* 0x0000ffff426d7812 */ /* 0x000fe400078ec0ff */
[----:B------:R-:W-:Y:S02]  /*156b0*/  PRMT R10, R117, 0x3340, R0 ;  /* 0x00003340750a7816 */ /* 0x000fe40000000000 */
[----:B------:R-:W-:Y:S02]  /*156c0*/  PRMT R9, R112, 0x3340, R113 ;  /* 0x0000334070097816 */ /* 0x000fe40000000071 */
[----:B------:R-:W-:Y:S02]  /*156d0*/  PRMT R21, R6, 0x5410, R7 ;  /* 0x0000541006157816 */ /* 0x000fe40000000007 */
[----:B------:R-:W-:-:S02]  /*156e0*/  LOP3.LUT R111, R72, 0xffff, RZ, 0xc0, !PT ;  /* 0x0000ffff486f7812 */ /* 0x000fc400078ec0ff */
[----:B------:R-:W-:Y:S02]  /*156f0*/  LOP3.LUT R114, R76, 0xffff, RZ, 0xc0, !PT ;  /* 0x0000ffff4c727812 */ /* 0x000fe400078ec0ff */
[----:B------:R-:W-:Y:S02]  /*15700*/  PRMT R6, R109, 0x3340, R0 ;  /* 0x000033406d067816 */ /* 0x000fe40000000000 */
[----:B------:R-:W-:Y:S02]  /*15710*/  PRMT R3, R105, 0x3340, R110 ;  /* 0x0000334069037816 */ /* 0x000fe4000000006e */
[----:B------:R-:W-:Y:S02]  /*15720*/  PRMT R101, R9, 0x5410, R10 ;  /* 0x0000541009657816 */ /* 0x000fe4000000000a */
[----:B------:R-:W-:Y:S02]  /*15730*/  SHF.R.U32.HI R9, RZ, 0x6, R116 ;  /* 0x00000006ff097819 */ /* 0x000fe40000011674 */
[----:B------:R-:W-:-:S02]  /*15740*/  PRMT R8, R115, 0x3340, R0 ;  /* 0x0000334073087816 */ /* 0x000fc40000000000 */
[----:B------:R-:W-:Y:S02]  /*15750*/  PRMT R7, R111, 0x3340, R114 ;  /* 0x000033406f077816 */ /* 0x000fe40000000072 */
[----:B------:R-:W-:Y:S02]  /*15760*/  PRMT R100, R3, 0x5410, R6 ;  /* 0x0000541003647816 */ /* 0x000fe40000000006 */
[----:B------:R-:W-:Y:S02]  /*15770*/  SHF.R.U32.HI R3, RZ, 0x8, R24 ;  /* 0x00000008ff037819 */ /* 0x000fe40000011618 */
[----:B------:R-:W-:Y:S02]  /*15780*/  SGXT.U32 R9, R9, 0x1 ;  /* 0x000000010909781a */ /* 0x000fe40000000000 */
[----:B------:R-:W-:Y:S02]  /*15790*/  PRMT R97, R7, 0x5410, R8 ;  /* 0x0000541007617816 */ /* 0x000fe40000000008 */
[----:B------:R-:W-:-:S02]  /*157a0*/  F2FP.SATFINITE.E5M2.F32.PACK_AB_MERGE_C R5, R37, R36, RZ ;  /* 0x000000242505723e */ /* 0x000fc400048060ff */
[----:B------:R-:W-:Y:S02]  /*157b0*/  F2FP.SATFINITE.E5M2.F32.PACK_AB_MERGE_C R4, R39, R38, RZ ;  /* 0x000000262704723e */ /* 0x000fe400048060ff */
[----:B------:R-:W-:Y:S02]  /*157c0*/  F2FP.SATFINITE.E5M2.F32.PACK_AB_MERGE_C R12, R53, R52, RZ ;  /* 0x00000034350c723e */ /* 0x000fe400048060ff */
[----:B------:R-:W-:Y:S02]  /*157d0*/  F2FP.SATFINITE.E5M2.F32.PACK_AB_MERGE_C R17, R71, R70, RZ ;  /* 0x000000464711723e */ /* 0x000fe400048060ff */
[----:B------:R-:W-:Y:S02]  /*157e0*/  F2FP.SATFINITE.E5M2.F32.PACK_AB_MERGE_C R84, R85, R84, RZ ;  /* 0x000000545554723e */ /* 0x000fe400048060ff */
[----:B------:R-:W-:Y:S02]  /*157f0*/  F2FP.SATFINITE.E5M2.F32.PACK_AB_MERGE_C R86, R87, R86, RZ ;  /* 0x000000565756723e */ /* 0x000fe400048060ff */
[----:B----4-:R-:W-:-:S02]  /*15800*/  LEA.HI R121, R121, 0x7e, RZ, 0x1a ;  /* 0x0000007e79797811 */ /* 0x010fc400078fd0ff */
[----:B--2---:R-:W-:Y:S02]  /*15810*/  IADD3 R14, R2, UR7, R118 ;  /* 0x00000007020e7c10 */ /* 0x004fe4000fffe076 */
[----:B------:R-:W2:Y:S01]  /*15820*/  S2R R118, SR_TID.X ;  /* 0x0000000000767919 */ /* 0x000ea20000002100 */
[----:B------:R-:W-:Y:S02]  /*15830*/  LOP3.LUT R7, R3, 0xffff, RZ, 0xc0, !PT ;  /* 0x0000ffff03077812 */ /* 0x000fe400078ec0ff */
[C-C-:B------:R-:W-:Y:S02]  /*15840*/  LOP3.LUT R89, R0.reuse, 0x7c, R9.reuse, 0xfe, !PT ;  /* 0x0000007c00597812 */ /* 0x140fe400078efe09 */
[C-C-:B------:R-:W-:Y:S02]  /*15850*/  LOP3.LUT R90, R0.reuse, 0x7a, R9.reuse, 0xfe, !PT ;  /* 0x0000007a005a7812 */ /* 0x140fe400078efe09 */
[C-C-:B------:R-:W-:Y:S02]  /*15860*/  LOP3.LUT R24, R0.reuse, 0x78, R9.reuse, 0xfe, !PT ;  /* 0x0000007800187812 */ /* 0x140fe400078efe09 */
[----:B------:R-:W-:-:S02]  /*15870*/  LOP3.LUT R25, R0, 0x74, R9, 0xfe, !PT ;  /* 0x0000007400197812 */ /* 0x000fc400078efe09 */
[C-C-:B------:R-:W-:Y:S02]  /*15880*/  LOP3.LUT R28, R0.reuse, 0x72, R9.reuse, 0xfe, !PT ;  /* 0x00000072001c7812 */ /* 0x140fe400078efe09 */
[C-C-:B------:R-:W-:Y:S02]  /*15890*/  LOP3.LUT R27, R0.reuse, 0x70, R9.reuse, 0xfe, !PT ;  /* 0x00000070001b7812 */ /* 0x140fe400078efe09 */
        /* <DEDUP_REMOVED lines=8> */
[----:B------:R-:W-:Y:S02]  /*15920*/  LOP3.LUT R37, R0, 0x5a, R9, 0xfe, !PT ;  /* 0x0000005a00257812 */ /* 0x000fe400078efe09 */
[----:B--2---:R-:W-:-:S02]  /*15930*/  LEA.HI R118, R118, 0x4e, RZ, 0x1a ;  /* 0x0000004e76767811 */ /* 0x004fc400078fd0ff */
[C-C-:B------:R-:W-:Y:S02]  /*15940*/  LOP3.LUT R38, R0.reuse, 0x58, R9.reuse, 0xfe, !PT ;  /* 0x0000005800267812 */ /* 0x140fe400078efe09 */
[C---:B------:R-:W-:Y:S02]  /*15950*/  LOP3.LUT R41, R0.reuse, R118, RZ, 0xfc, !PT ;  /* 0x0000007600297212 */ /* 0x040fe400078efcff */
[----:B------:R-:W2:Y:S01]  /*15960*/  S2R R118, SR_TID.X ;  /* 0x0000000000767919 */ /* 0x000ea20000002100 */
        /* <DEDUP_REMOVED lines=16> */
[----:B--2---:R-:W-:Y:S02]  /*15a70*/  LEA.HI R118, R118, 0x1e, RZ, 0x1a ;  /* 0x0000001e76767811 */ /* 0x004fe400078fd0ff */
[C-C-:B------:R-:W-:Y:S02]  /*15a80*/  LOP3.LUT R60, R0.reuse, 0x32, R9.reuse, 0xfe, !PT ;  /* 0x00000032003c7812 */ /* 0x140fe400078efe09 */
[C---:B------:R-:W-:Y:S02]  /*15a90*/  LOP3.LUT R69, R0.reuse, R118, RZ, 0xfc, !PT ;  /* 0x0000007600457212 */ /* 0x040fe400078efcff */
[----:B------:R-:W2:Y:S01]  /*15aa0*/  S2R R118, SR_TID.X ;  /* 0x0000000000767919 */ /* 0x000ea20000002100 */
        /* <DEDUP_REMOVED lines=15> */
[--C-:B------:R-:W-:Y:S02]  /*15ba0*/  LOP3.LUT R81, R0, 0xc, R9.reuse, 0xfe, !PT ;  /* 0x0000000c00517812 */ /* 0x100fe400078efe09 */
[----:B--2---:R-:W-:Y:S02]  /*15bb0*/  LEA.HI R118, R118, 0xe, RZ, 0x1a ;  /* 0x0000000e76767811 */ /* 0x004fe400078fd0ff */
[C-C-:B------:R-:W-:Y:S02]  /*15bc0*/  LOP3.LUT R82, R0.reuse, 0xa, R9.reuse, 0xfe, !PT ;  /* 0x0000000a00527812 */ /* 0x140fe400078efe09 */
[C---:B------:R-:W-:Y:S02]  /*15bd0*/  LOP3.LUT R80, R0.reuse, R118, RZ, 0xfc, !PT ;  /* 0x0000007600507212 */ /* 0x040fe400078efcff */
[----:B------:R-:W2:Y:S01]  /*15be0*/  LDL.LU R118, [R1+0x560] ;  /* 0x0005600001767983 */ /* 0x000ea20000300800 */
[C-C-:B------:R-:W-:Y:S02]  /*15bf0*/  LOP3.LUT R3, R0.reuse, 0x76, R9.reuse, 0xfe, !PT ;  /* 0x0000007600037812 */ /* 0x140fe400078efe09 */
[----:B------:R-:W-:-:S02]  /*15c00*/  LOP3.LUT R83, R0, 0x8, R9, 0xfe, !PT ;  /* 0x0000000800537812 */ /* 0x000fc400078efe09 */
[C-C-:B------:R-:W-:Y:S02]  /*15c10*/  LOP3.LUT R85, R0.reuse, 0x6, R9.reuse, 0xfe, !PT ;  /* 0x0000000600557812 */ /* 0x140fe400078efe09 */
[C-C-:B------:R-:W-:Y:S02]  /*15c20*/  LOP3.LUT R87, R0.reuse, 0x4, R9.reuse, 0xfe, !PT ;  /* 0x0000000400577812 */ /* 0x140fe400078efe09 */
[C---:B------:R-:W-:Y:S02]  /*15c30*/  LOP3.LUT R88, R0.reuse, 0x2, R9, 0xfe, !PT ;  /* 0x0000000200587812 */ /* 0x040fe400078efe09 */
[----:B------:R-:W-:Y:S02]  /*15c40*/  LOP3.LUT R20, R0, R9, RZ, 0xfc, !PT ;  /* 0x0000000900147212 */ /* 0x000fe400078efcff */
[----:B------:R-:W-:Y:S02]  /*15c50*/  SHF.R.U32.HI R9, RZ, 0x8, R91 ;  /* 0x00000008ff097819 */ /* 0x000fe4000001165b */
[----:B------:R-:W-:-:S02]  /*15c60*/  SHF.R.U32.HI R10, RZ, 0x8, R102 ;  /* 0x00000008ff0a7819 */ /* 0x000fc40000011666 */
[----:B------:R-:W-:Y:S02]  /*15c70*/  SHF.R.U32.HI R8, RZ, 0x8, R55 ;  /* 0x00000008ff087819 */ /* 0x000fe40000011637 */
[----:B------:R-:W-:Y:S02]  /*15c80*/  LOP3.LUT R10, R10, 0xffff, RZ, 0xc0, !PT ;  /* 0x0000ffff0a0a7812 */ /* 0x000fe400078ec0ff */
[----:B------:R-:W-:Y:S02]  /*15c90*/  LOP3.LUT R9, R9, 0xffff, RZ, 0xc0, !PT ;  /* 0x0000ffff09097812 */ /* 0x000fe400078ec0ff */
[----:B0-----:R-:W-:Y:S02]  /*15ca0*/  LEA.HI R120, R120, 0x3e, RZ, 0x1a ;  /* 0x0000003e78787811 */ /* 0x001fe400078fd0ff */
[----:B-1----:R-:W-:Y:S02]  /*15cb0*/  LEA.HI R119, R119, 0x2e, RZ, 0x1a ;  /* 0x0000002e77777811 */ /* 0x002fe400078fd0ff */
[----:B------:R-:W-:-:S02]  /*15cc0*/  LOP3.LUT R8, R8, 0xffff, RZ, 0xc0, !PT ;  /* 0x0000ffff08087812 */ /* 0x000fc400078ec0ff */
[----:B------:R-:W-:Y:S02]  /*15cd0*/  SHF.R.U32.HI R6, RZ, 0x8, R23 ;  /* 0x00000008ff067819 */ /* 0x000fe40000011617 */
[----:B------:R-:W-:Y:S02]  /*15ce0*/  PRMT R23, R9, 0x3340, R10 ;  /* 0x0000334009177816 */ /* 0x000fe4000000000a */
[----:B------:R-:W-:Y:S02]  /*15cf0*/  SHF.R.U32.HI R9, RZ, 0x8, R103 ;  /* 0x00000008ff097819 */ /* 0x000fe40000011667 */
[----:B------:R-:W-:Y:S02]  /*15d00*/  SHF.R.U32.HI R10, RZ, 0x8, R108 ;  /* 0x00000008ff0a7819 */ /* 0x000fe4000001166c */
[C---:B------:R-:W-:Y:S02]  /*15d10*/  LOP3.LUT R2, R0.reuse, R121, RZ, 0xfc, !PT ;  /* 0x0000007900027212 */ /* 0x040fe400078efcff */
[----:B------:R-:W-:-:S02]  /*15d20*/  LOP3.LUT R50, R0, R120, RZ, 0xfc, !PT ;  /* 0x0000007800327212 */ /* 0x000fc400078efcff */
[----:B------:R-:W-:Y:S02]  /*15d30*/  LOP3.LUT R62, R0, R119, RZ, 0xfc, !PT ;  /* 0x00000077003e7212 */ /* 0x000fe400078efcff */
[----:B------:R-:W-:Y:S02]  /*15d40*/  PRMT R78, R8, 0x3340, R1 ;  /* 0x00003340084e7816 */ /* 0x000fe40000000001 */
[----:B------:R-:W-:Y:S02]  /*15d50*/  SHF.R.U32.HI R0, RZ, 0x8, R19 ;  /* 0x00000008ff007819 */ /* 0x000fe40000011613 */
[----:B------:R-:W-:Y:S02]  /*15d60*/  SHF.R.U32.HI R8, RZ, 0x8, R99 ;  /* 0x00000008ff087819 */ /* 0x000fe40000011663 */
[----:B------:R-:W-:Y:S02]  /*15d70*/  LOP3.LUT R6, R6, 0xffff, RZ, 0xc0, !PT ;  /* 0x0000ffff06067812 */ /* 0x000fe400078ec0ff */
[----:B------:R-:W-:-:S02]  /*15d80*/  LOP3.LUT R10, R10, 0xffff, RZ, 0xc0, !PT ;  /* 0x0000ffff0a0a7812 */ /* 0x000fc400078ec0ff */
[----:B------:R-:W-:Y:S02]  /*15d90*/  LOP3.LUT R9, R9, 0xffff, RZ, 0xc0, !PT ;  /* 0x0000ffff09097812 */ /* 0x000fe400078ec0ff */
[----:B------:R-:W-:Y:S02]  /*15da0*/  LOP3.LUT R19, R0, 0xffff, RZ, 0xc0, !PT ;  /* 0x0000ffff00137812 */ /* 0x000fe400078ec0ff */
[----:B------:R-:W-:Y:S02]  /*15db0*/  LOP3.LUT R8, R8, 0xffff, RZ, 0xc0, !PT ;  /* 0x0000ffff08087812 */ /* 0x000fe400078ec0ff */
[----:B------:R-:W-:Y:S02]  /*15dc0*/  SHF.R.U32.HI R0, RZ, 0x8, R93 ;  /* 0x00000008ff007819 */ /* 0x000fe4000001165d */
[----:B------:R-:W-:Y:S02]  /*15dd0*/  PRMT R11, R7, 0x3340, R6 ;  /* 0x00003340070b7816 */ /* 0x000fe40000000006 */
[----:B------:R-:W-:-:S02]  /*15de0*/  PRMT R93, R9, 0x3340, R10 ;  /* 0x00003340095d7816 */ /* 0x000fc4000000000a */
[----:B------:R-:W-:Y:S02]  /*15df0*/  SHF.R.U32.HI R6, RZ, 0x8, R96 ;  /* 0x00000008ff067819 */ /* 0x000fe40000011660 */
[----:B------:R-:W-:Y:S02]  /*15e00*/  SHF.R.U32.HI R9, RZ, 0x8, R111 ;  /* 0x00000008ff097819 */ /* 0x000fe4000001166f */
[----:B------:R-:W-:Y:S02]  /*15e10*/  SHF.R.U32.HI R10, RZ, 0x8, R114 ;  /* 0x00000008ff0a7819 */ /* 0x000fe40000011672 */
[----:B------:R-:W-:Y:S02]  /*15e20*/  PRMT R96, R8, 0x3340, R1 ;  /* 0x0000334008607816 */ /* 0x000fe40000000001 */
[----:B------:R-:W-:Y:S02]  /*15e30*/  SHF.R.U32.HI R8, RZ, 0x8, R109 ;  /* 0x00000008ff087819 */ /* 0x000fe4000001166d */
[----:B------:R-:W-:-:S02]  /*15e40*/  SHF.R.U32.HI R7, RZ, 0x8, R43 ;  /* 0x00000008ff077819 */ /* 0x000fc4000001162b */
[----:B------:R-:W-:Y:S02]  /*15e50*/  LOP3.LUT R10, R10, 0xffff, RZ, 0xc0, !PT ;  /* 0x0000ffff0a0a7812 */ /* 0x000fe400078ec0ff */
[----:B------:R-:W-:Y:S02]  /*15e60*/  LOP3.LUT R9, R9, 0xffff, RZ, 0xc0, !PT ;  /* 0x0000ffff09097812 */ /* 0x000fe400078ec0ff */
[----:B------:R-:W-:Y:S02]  /*15e70*/  LOP3.LUT R8, R8, 0xffff, RZ, 0xc0, !PT ;  /* 0x0000ffff08087812 */ /* 0x000fe400078ec0ff */
[----:B------:R-:W-:Y:S01]  /*15e80*/  LOP3.LUT R7, R7, 0xffff, RZ, 0xc0, !PT ;  /* 0x0000ffff07077812 */ /* 0x000fe200078ec0ff */
[----:B------:R-:W0:Y:S01]  /*15e90*/  S2R R119, SR_TID.X ;  /* 0x0000000000777919 */ /* 0x000e220000002100 */
[----:B------:R-:W-:Y:S02]  /*15ea0*/  LOP3.LUT R6, R6, 0xffff, RZ, 0xc0, !PT ;  /* 0x0000ffff06067812 */ /* 0x000fe400078ec0ff */
[----:B------:R-:W-:Y:S01]  /*15eb0*/  PRMT R99, R9, 0x3340, R10 ;  /* 0x0000334009637816 */ /* 0x000fe2000000000a */
[----:B------:R-:W-:Y:S01]  /*15ec0*/  IMAD.SHL.U32 R9, R116, 0x8, RZ ;  /* 0x0000000874097824 */ /* 0x000fe200078e00ff */
[----:B------:R-:W-:-:S02]  /*15ed0*/  PRMT R102, R8, 0x3340, R1 ;  /* 0x0000334008667816 */ /* 0x000fc40000000001 */
[----:B------:R-:W-:Y:S02]  /*15ee0*/  PRMT R22, R7, 0x3340, R22 ;  /* 0x0000334007167816 */ /* 0x000fe40000000016 */
[----:B------:R-:W-:Y:S02]  /*15ef0*/  SHF.R.U32.HI R8, RZ, 0x8, R117 ;  /* 0x00000008ff087819 */ /* 0x000fe40000011675 */
[----:B------:R-:W-:Y:S02]  /*15f00*/  PRMT R19, R19, 0x3340, R6 ;  /* 0x0000334013137816 */ /* 0x000fe40000000006 */
[----:B------:R-:W-:Y:S02]  /*15f10*/  LOP3.LUT R9, R9, 0x380, RZ, 0xc0, !PT ;  /* 0x0000038009097812 */ /* 0x000fe400078ec0ff */
[----:B------:R-:W-:Y:S02]  /*15f20*/  LOP3.LUT R8, R8, 0xffff, RZ, 0xc0, !PT ;  /* 0x0000ffff08087812 */ /* 0x000fe400078ec0ff */
[----:B------:R-:W-:-:S02]  /*15f30*/  PRMT R22, R11, 0x5410, R22 ;  /* 0x000054100b167816 */ /* 0x000fc40000000016 */
[----:B------:R-:W-:Y:S02]  /*15f40*/  LOP3.LUT R5, R5, 0xffff, RZ, 0xc0, !PT ;  /* 0x0000ffff05057812 */ /* 0x000fe400078ec0ff */
[----:B------:R-:W-:Y:S02]  /*15f50*/  PRMT R11, R19, 0x5410, R78 ;  /* 0x00005410130b7816 */ /* 0x000fe4000000004e */
[----:B------:R-:W-:Y:S01]  /*15f60*/  LOP3.LUT R4, R4, 0xffff, RZ, 0xc0, !PT ;  /* 0x0000ffff04047812 */ /* 0x000fe200078ec0ff */
[----:B------:R-:W-:Y:S01]  /*15f70*/  IMAD.IADD R91, R9, 0x1, R14 ;  /* 0x00000001095b7824 */ /* 0x000fe200078e020e */
[----:B------:R-:W-:Y:S02]  /*15f80*/  SHF.R.U32.HI R6, RZ, 0x8, R106 ;  /* 0x00000008ff067819 */ /* 0x000fe4000001166a */
[----:B------:R-:W-:Y:S02]  /*15f90*/  PRMT R106, R8, 0x3340, R1 ;  /* 0x00003340086a7816 */ /* 0x000fe40000000001 */
[----:B------:R-:W-:-:S02]  /*15fa0*/  PRMT R8, R18, 0x4210, R5 ;  /* 0x0000421012087816 */ /* 0x000fc40000000005 */
[----:B------:R-:W-:Y:S02]  /*15fb0*/  PRMT R9, R22, 0x5210, R5 ;  /* 0x0000521016097816 */ /* 0x000fe40000000005 */
[--C-:B------:R-:W-:Y:S02]  /*15fc0*/  PRMT R10, R15, 0x4210, R4.reuse ;  /* 0x000042100f0a7816 */ /* 0x100fe40000000004 */
[----:B------:R-:W-:Y:S01]  /*15fd0*/  PRMT R11, R11, 0x5210, R4 ;  /* 0x000052100b0b7816 */ /* 0x000fe20000000004 */
[----:B------:R-:W-:Y:S01]  /*15fe0*/  BAR.SYNC.DEFER_BLOCKING 0x0 ;  /* 0x0000000000007b1d */ /* 0x000fe20000010000 */
[----:B------:R-:W-:Y:S02]  /*15ff0*/  SHF.R.U32.HI R7, RZ, 0x8, R95 ;  /* 0x00000008ff077819 */ /* 0x000fe4000001165f */
[----:B------:R-:W-:Y:S02]  /*16000*/  LOP3.LUT R6, R6, 0xffff, RZ, 0xc0, !PT ;  /* 0x0000ffff06067812 */ /* 0x000fe400078ec0ff */
[----:B------:R-:W-:-:S02]  /*16010*/  LOP3.LUT R43, R0, 0xffff, RZ, 0xc0, !PT ;  /* 0x0000ffff002b7812 */ /* 0x000fc400078ec0ff */
[----:B------:R-:W-:Y:S02]  /*16020*/  LOP3.LUT R7, R7, 0xffff, RZ, 0xc0, !PT ;  /* 0x0000ffff07077812 */ /* 0x000fe400078ec0ff */
[----:B------:R-:W-:Y:S02]  /*16030*/  PRMT R43, R43, 0x3340, R6 ;  /* 0x000033402b2b7816 */ /* 0x000fe40000000006 */
[----:B------:R-:W-:Y:S02]  /*16040*/  SHF.R.U32.HI R0, RZ, 0x8, R105 ;  /* 0x00000008ff007819 */ /* 0x000fe40000011669 */
[----:B------:R-:W-:Y:S02]  /*16050*/  SHF.R.U32.HI R6, RZ, 0x8, R110 ;  /* 0x00000008ff067819 */ /* 0x000fe4000001166e */
[----:B------:R-:W-:Y:S02]  /*16060*/  PRMT R92, R7, 0x3340, R92 ;  /* 0x00003340075c7816 */ /* 0x000fe4000000005c */
[----:B------:R-:W-:Y:S01]  /*16070*/  SHF.R.U32.HI R7, RZ, 0x8, R107 ;  /* 0x00000008ff077819 */ /* 0x000fe2000001166b */
[----:B------:R-:W-:Y:S01]  /*16080*/  STSM.16.M88.4 [R91], R8 ;  /* 0x000000085b007844 */ /* 0x000fe20000000200 */
[----:B------:R-:W-:-:S02]  /*16090*/  LOP3.LUT R6, R6, 0xffff, RZ, 0xc0, !PT ;  /* 0x0000ffff06067812 */ /* 0x000fc400078ec0ff */
[----:B------:R-:W-:Y:S02]  /*160a0*/  LOP3.LUT R55, R0, 0xffff, RZ, 0xc0, !PT ;  /* 0x0000ffff00377812 */ /* 0x000fe400078ec0ff */
[----:B------:R-:W-:Y:S02]  /*160b0*/  LOP3.LUT R7, R7, 0xffff, RZ, 0xc0, !PT ;  /* 0x0000ffff07077812 */ /* 0x000fe400078ec0ff */
[----:B------:R-:W-:Y:S02]  /*160c0*/  PRMT R95, R55, 0x3340, R6 ;  /* 0x00003340375f7816 */ /* 0x000fe40000000006 */
[----:B------:R-:W-:Y:S02]  /*160d0*/  SHF.R.U32.HI R6, RZ, 0x8, R113 ;  /* 0x00000008ff067819 */ /* 0x000fe40000011671 */
[----:B------:R-:W-:Y:S02]  /*160e0*/  SHF.R.U32.HI R0, RZ, 0x8, R112 ;  /* 0x00000008ff007819 */ /* 0x000fe40000011670 */
[----:B------:R-:W-:-:S02]  /*160f0*/  PRMT R98, R7, 0x3340, R98 ;  /* 0x0000334007627816 */ /* 0x000fc40000000062 */
[----:B------:R-:W-:Y:S02]  /*16100*/  SHF.R.U32.HI R7, RZ, 0x8, R115 ;  /* 0x00000008ff077819 */ /* 0x000fe40000011673 */
[----:B------:R-:W-:Y:S02]  /*16110*/  LOP3.LUT R6, R6, 0xffff, RZ, 0xc0, !PT ;  /* 0x0000ffff06067812 */ /* 0x000fe400078ec0ff */
[----:B------:R-:W-:Y:S02]  /*16120*/  LOP3.LUT R55, R0, 0xffff, RZ, 0xc0, !PT ;  /* 0x0000ffff00377812 */ /* 0x000fe400078ec0ff */
[----:B0-----:R-:W-:Y:S02]  /*16130*/  LOP3.LUT R119, R119, 0x7f, RZ, 0xc0, !PT ;  /* 0x0000007f77777812 */ /* 0x001fe400078ec0ff */
[----:B------:R-:W-:Y:S02]  /*16140*/  LOP3.LUT R7, R7, 0xffff, RZ, 0xc0, !PT ;  /* 0x0000ffff07077812 */ /* 0x000fe400078ec0ff */
[----:B------:R-:W-:-:S02]  /*16150*/  PRMT R103, R55, 0x3340, R6 ;  /* 0x0000334037677816 */ /* 0x000fc40000000006 */
[----:B------:R-:W-:Y:S01]  /*16160*/  LEA R55, R119, UR7, 0x4 ;  /* 0x0000000777377c11 */ /* 0x000fe2000f8e20ff */
[----:B------:R-:W-:Y:S01]  /*16170*/  BAR.SYNC.DEFER_BLOCKING 0x0 ;  /* 0x0000000000007b1d */ /* 0x000fe20000010000 */
[----:B------:R-:W-:Y:S02]  /*16180*/  PRMT R104, R7, 0x3340, R104 ;  /* 0x0000334007687816 */ /* 0x000fe40000000068 */
[----:B------:R-:W-:Y:S02]  /*16190*/  LOP3.LUT R15, R13, 0xffff, RZ, 0xc0, !PT ;  /* 0x0000ffff0d0f7812 */ /* 0x000fe400078ec0ff */
[----:B------:R-:W-:Y:S01]  /*161a0*/  PRMT R23, R23, 0x5410, R92 ;  /* 0x0000541017177816 */ /* 0x000fe2000000005c */
[----:B------:R-:W-:Y:S01]  /*161b0*/  ULDC.64 UR6, c[0x0][0x228] ;  /* 0x00008a0000067ab9 */ /* 0x000fe20000000a00 */
[----:B------:R-:W-:Y:S01]  /*161c0*/  PRMT R96, R43, 0x5410, R96 ;  /* 0x000054102b607816 */ /* 0x000fe20000000060 */
[----:B------:R-:W0:Y:S01]  /*161d0*/  LDS.128 R4, [R55] ;  /* 0x0000000037047984 */ /* 0x000e220000000c00 */
[----:B------:R-:W-:-:S02]  /*161e0*/  LOP3.LUT R0, R12, 0xffff, RZ, 0xc0, !PT ;  /* 0x0000ffff0c007812 */ /* 0x000fc400078ec0ff */
[--C-:B------:R-:W-:Y:S02]  /*161f0*/  PRMT R14, R94, 0x4210, R15.reuse ;  /* 0x000042105e0e7816 */ /* 0x100fe4000000000f */
[--C-:B------:R-:W-:Y:S02]  /*16200*/  PRMT R12, R21, 0x4210, R0.reuse ;  /* 0x00004210150c7816 */ /* 0x100fe40000000000 */
[----:B------:R-:W-:Y:S02]  /*16210*/  PRMT R13, R23, 0x5210, R0 ;  /* 0x00005210170d7816 */ /* 0x000fe40000000000 */
[----:B------:R-:W-:Y:S01]  /*16220*/  PRMT R15, R96, 0x5210, R15 ;  /* 0x00005210600f7816 */ /* 0x000fe2000000000f */
[----:B------:R-:W-:Y:S06]  /*16230*/  BAR.SYNC.DEFER_BLOCKING 0x0 ;  /* 0x0000000000007b1d */ /* 0x000fec0000010000 */
[----:B------:R1:W-:Y:S02]  /*16240*/  STSM.16.M88.4 [R91], R12 ;  /* 0x0000000c5b007844 */ /* 0x0003e40000000200 */
[----:B------:R-:W-:Y:S01]  /*16250*/  BAR.SYNC.DEFER_BLOCKING 0x0 ;  /* 0x0000000000007b1d */ /* 0x000fe20000010000 */
[----:B------:R-:W-:-:S02]  /*16260*/  LOP3.LUT R19, R17, 0xffff, RZ, 0xc0, !PT ;  /* 0x0000ffff11137812 */ /* 0x000fc400078ec0ff */
[----:B------:R-:W-:Y:S02]  /*16270*/  PRMT R93, R93, 0x5410, R98 ;  /* 0x000054105d5d7816 */ /* 0x000fe40000000062 */
[----:B------:R-:W-:Y:S02]  /*16280*/  PRMT R102, R95, 0x5410, R102 ;  /* 0x000054105f667816 */ /* 0x000fe40000000066 */
[----:B------:R-:W-:Y:S01]  /*16290*/  LOP3.LUT R0, R16, 0xffff, RZ, 0xc0, !PT ;  /* 0x0000ffff10007812 */ /* 0x000fe200078ec0ff */
[----:B------:R-:W3:Y:S01]  /*162a0*/  LDS.128 R8, [R55] ;  /* 0x0000000037087984 */ /* 0x000ee20000000c00 */
[----:B------:R-:W-:Y:S02]  /*162b0*/  PRMT R18, R100, 0x4210, R19 ;  /* 0x0000421064127816 */ /* 0x000fe40000000013 */
[--C-:B------:R-:W-:Y:S02]  /*162c0*/  PRMT R16, R79, 0x4210, R0.reuse ;  /* 0x000042104f107816 */ /* 0x100fe40000000000 */
[----:B------:R-:W-:-:S02]  /*162d0*/  PRMT R17, R93, 0x5210, R0 ;  /* 0x000052105d117816 */ /* 0x000fc40000000000 */
[----:B------:R-:W-:Y:S01]  /*162e0*/  PRMT R19, R102, 0x5210, R19 ;  /* 0x0000521066137816 */ /* 0x000fe20000000013 */
[----:B------:R-:W-:Y:S06]  /*162f0*/  BAR.SYNC.DEFER_BLOCKING 0x0 ;  /* 0x0000000000007b1d */ /* 0x000fec0000010000 */
[----:B------:R-:W-:Y:S01]  /*16300*/  STSM.16.M88.4 [R91], R16 ;  /* 0x000000105b007844 */ /* 0x000fe20000000200 */
[C---:B--2---:R-:W-:Y:S01]  /*16310*/  ISETP.GE.AND P0, PT, R118.reuse, UR6, PT ;  /* 0x0000000676007c0c */ /* 0x044fe2000bf06270 */
[----:B------:R-:W-:Y:S01]  /*16320*/  IMAD R43, R118, UR4, RZ ;  /* 0x00000004762b7c24 */ /* 0x000fe2000f8e02ff */
[----:B------:R-:W-:-:S02]  /*16330*/  ULDC UR4, c[0x0][0x248] ;  /* 0x0000920000047ab9 */ /* 0x000fc40000000800 */
[C---:B------:R-:W-:Y:S01]  /*16340*/  ISETP.LT.AND P1, PT, R20.reuse, UR7, !P0 ;  /* 0x0000000714007c0c */ /* 0x040fe2000c721270 */
[----:B------:R-:W-:Y:S01]  /*16350*/  ULDC.64 UR6, c[0x0][0x220] ;  /* 0x0000880000067ab9 */ /* 0x000fe20000000a00 */
[----:B-1----:R-:W-:Y:S01]  /*16360*/  IMAD R12, R20, UR4, RZ ;  /* 0x00000004140c7c24 */ /* 0x002fe2000f8e02ff */
[----:B------:R-:W-:Y:S01]  /*16370*/  IADD3 R0, P2, R43, UR6, RZ ;  /* 0x000000062b007c10 */ /* 0x000fe2000ff5e0ff */
[----:B------:R-:W-:-:S03]  /*16380*/  ULDC UR6, c[0x0][0x22c] ;  /* 0x00008b0000067ab9 */ /* 0x000fc60000000800 */
[----:B------:R-:W-:Y:S01]  /*16390*/  LEA.HI.X.SX32 R43, R43, UR7, 0x1, P2 ;  /* 0x000000072b2b7c11 */ /* 0x000fe200090f0eff */
[----:B------:R-:W-:Y:S01]  /*163a0*/  ULDC UR7, c[0x0][0x22c] ;  /* 0x00008b0000077ab9 */ /* 0x000fe20000000800 */
[----:B------:R-:W-:-:S04]  /*163b0*/  IADD3 R78, P2, R12, R0, RZ ;  /* 0x000000000c4e7210 */ /* 0x000fc80007f5e0ff */
[----:B------:R-:W-:Y:S01]  /*163c0*/  LEA.HI.X.SX32 R79, R12, R43, 0x1, P2 ;  /* 0x0000002b0c4f7211 */ /* 0x000fe200010f0eff */
[----:B------:R-:W-:Y:S01]  /*163d0*/  BAR.SYNC.DEFER_BLOCKING 0x0 ;  /* 0x0000000000007b1d */ /* 0x000fe20000010000 */
[----:B------:R-:W-:Y:S02]  /*163e0*/  PRMT R99, R99, 0x5410, R104 ;  /* 0x0000541063637816 */ /* 0x000fe40000000068 */
[----:B------:R-:W-:Y:S02]  /*163f0*/  PRMT R23, R103, 0x5410, R106 ;  /* 0x0000541067177816 */ /* 0x000fe4000000006a */
[----:B------:R-:W-:Y:S02]  /*16400*/  LOP3.LUT R84, R84, 0xffff, RZ, 0xc0, !PT ;  /* 0x0000ffff54547812 */ /* 0x000fe400078ec0ff */
[----:B------:R-:W-:Y:S01]  /*16410*/  LOP3.LUT R86, R86, 0xffff, RZ, 0xc0, !PT ;  /* 0x0000ffff56567812 */ /* 0x000fe200078ec0ff */
[----:B------:R-:W1:Y:S01]  /*16420*/  LDS.128 R12, [R55] ;  /* 0x00000000370c7984 */ /* 0x000e620000000c00 */
[----:B------:R-:W-:-:S02]  /*16430*/  PRMT R20, R97, 0x4210, R84 ;  /* 0x0000421061147816 */ /* 0x000fc40000000054 */
[----:B------:R-:W-:Y:S02]  /*16440*/  PRMT R21, R99, 0x5210, R84 ;  /* 0x0000521063157816 */ /* 0x000fe40000000054 */
[--C-:B------:R-:W-:Y:S02]  /*16450*/  PRMT R22, R101, 0x4210, R86.reuse ;  /* 0x0000421065167816 */ /* 0x100fe40000000056 */
[----:B------:R-:W-:Y:S01]  /*16460*/  PRMT R23, R23, 0x5210, R86 ;  /* 0x0000521017177816 */ /* 0x000fe20000000056 */
[----:B------:R-:W-:Y:S01]  /*16470*/  BAR.SYNC.DEFER_BLOCKING 0x0 ;  /* 0x0000000000007b1d */ /* 0x000fe20000010000 */
[----:B0-----:R-:W-:-:S05]  /*16480*/  PRMT R93, R4, 0x7770, RZ ;  /* 0x00007770045d7816 */ /* 0x001fca00000000ff */
[----:B------:R0:W-:Y:S02]  /*16490*/  STSM.16.M88.4 [R91], R20 ;  /* 0x000000145b007844 */ /* 0x0001e40000000200 */
[----:B------:R-:W-:Y:S01]  /*164a0*/  BAR.SYNC.DEFER_BLOCKING 0x0 ;  /* 0x0000000000007b1d */ /* 0x000fe20000010000 */
[C---:B------:R-:W-:Y:S01]  /*164b0*/  ISETP.LT.AND P2, PT, R87.reuse, UR7, !P0 ;  /* 0x0000000757007c0c */ /* 0x040fe2000c741270 */
[----:B------:R-:W-:Y:S01]  /*164c0*/  IMAD R87, R87, UR4, RZ ;  /* 0x0000000457577c24 */ /* 0x000fe2000f8e02ff */
[C---:B------:R-:W-:Y:S01]  /*164d0*/  ISETP.LT.AND P4, PT, R83.reuse, UR8, !P0 ;  /* 0x0000000853007c0c */ /* 0x040fe2000c781270 */
[----:B------:R-:W-:Y:S02]  /*164e0*/  IMAD R83, R83, UR4, RZ ;  /* 0x0000000453537c24 */ /* 0x000fe4000f8e02ff */
[----:B------:R-:W-:Y:S01]  /*164f0*/  ULDC UR7, c[0x0][0x22c] ;  /* 0x00008b0000077ab9 */ /* 0x000fe20000000800 */
[----:B0-----:R-:W-:Y:S01]  /*16500*/  PRMT R91, R5, 0x7770, RZ ;  /* 0x00007770055b7816 */ /* 0x001fe200000000ff */
[----:B------:R-:W-:Y:S01]  /*16510*/  ULDC UR8, c[0x0][0x22c] ;  /* 0x00008b0000087ab9 */ /* 0x000fe20000000800 */
[----:B------:R0:W-:Y:S01]  /*16520*/  @P1 STG.E.U8 desc[UR18][R78.64], R93 ;  /* 0x0000005d4e001986 */ /* 0x0001e2000c101112 */
[C---:B------:R-:W-:Y:S01]  /*16530*/  ISETP.LT.AND P1, PT, R88.reuse, UR6, !P0 ;  /* 0x0000000658007c0c */ /* 0x040fe2000c721270 */
[----:B------:R-:W-:Y:S01]  /*16540*/  IMAD R88, R88, UR4, RZ ;  /* 0x0000000458587c24 */ /* 0x000fe2000f8e02ff */
[----:B------:R-:W-:-:S04]  /*16550*/  ULDC UR6, c[0x0][0x22c] ;  /* 0x00008b0000067ab9 */ /* 0x000fc80000000800 */
[CC--:B------:R-:W-:Y:S02]  /*16560*/  IADD3 R16, P5, R88.reuse, R0.reuse, RZ ;  /* 0x0000000058107210 */ /* 0x0c0fe40007fbe0ff */
[C---:B------:R-:W-:Y:S01]  /*16570*/  ISETP.LT.AND P3, PT, R85.reuse, UR6, !P0 ;  /* 0x0000000655007c0c */ /* 0x040fe2000c761270 */
[----:B------:R-:W-:Y:S01]  /*16580*/  IMAD R85, R85, UR4, RZ ;  /* 0x0000000455557c24 */ /* 0x000fe2000f8e02ff */
[----:B------:R-:W-:Y:S01]  /*16590*/  LEA.HI.X.SX32 R17, R88, R43, 0x1, P5 ;  /* 0x0000002b58117211 */ /* 0x000fe200028f0eff */
[----:B------:R-:W-:Y:S01]  /*165a0*/  ULDC UR6, c[0x0][0x22c] ;  /* 0x00008b0000067ab9 */ /* 0x000fe20000000800 */
[-C--:B------:R-:W-:Y:S02]  /*165b0*/  IADD3 R18, P6, R87, R0.reuse, RZ ;  /* 0x0000000057127210 */ /* 0x080fe40007fde0ff */
[-C--:B------:R-:W-:Y:S01]  /*165c0*/  IADD3 R20, P5, R85, R0.reuse, RZ ;  /* 0x0000000055147210 */ /* 0x080fe20007fbe0ff */
[----:B------:R2:W-:Y:S01]  /*165d0*/  @P1 STG.E.U8 desc[UR18][R16.64], R91 ;  /* 0x0000005b10001986 */ /* 0x0005e2000c101112 */
[----:B------:R-:W-:-:S02]  /*165e0*/  IADD3 R22, P1, R83, R0, RZ ;  /* 0x0000000053167210 */ /* 0x000fc40007f3e0ff */
[-C--:B------:R-:W-:Y:S02]  /*165f0*/  LEA.HI.X.SX32 R21, R85, R43.reuse, 0x1, P5 ;  /* 0x0000002b55157211 */ /* 0x080fe400028f0eff */
[-C--:B------:R-:W-:Y:S02]  /*16600*/  LEA.HI.X.SX32 R19, R87, R43.reuse, 0x1, P6 ;  /* 0x0000002b57137211 */ /* 0x080fe400030f0eff */
[----:B------:R-:W-:Y:S02]  /*16610*/  PRMT R85, R6, 0x7770, RZ ;  /* 0x0000777006557816 */ /* 0x000fe400000000ff */
[-C--:B------:R-:W-:Y:S02]  /*16620*/  LEA.HI.X.SX32 R23, R83, R43.reuse, 0x1, P1 ;  /* 0x0000002b53177211 */ /* 0x080fe400008f0eff */
[----:B------:R-:W-:Y:S01]  /*16630*/  PRMT R83, R7, 0x7770, RZ ;  /* 0x0000777007537816 */ /* 0x000fe200000000ff */
[----:B------:R4:W-:Y:S04]  /*16640*/  @P2 STG.E.U8 desc[UR18][R18.64], R85 ;  /* 0x0000005512002986 */ /* 0x0009e8000c101112 */
[----:B------:R3:W-:Y:S01]  /*16650*/  @P3 STG.E.U8 desc[UR18][R20.64], R83 ;  /* 0x0000005314003986 */ /* 0x0007e2000c101112 */
[C---:B------:R-:W-:Y:S01]  /*16660*/  ISETP.LT.AND P3, PT, R82.reuse, UR6, !P0 ;  /* 0x0000000652007c0c */ /* 0x040fe2000c761270 */
[----:B------:R-:W-:Y:S01]  /*16670*/  IMAD R82, R82, UR4, RZ ;  /* 0x0000000452527c24 */ /* 0x000fe2000f8e02ff */
[C---:B------:R-:W-:Y:S01]  /*16680*/  ISETP.LT.AND P2, PT, R81.reuse, UR7, !P0 ;  /* 0x0000000751007c0c */ /* 0x040fe2000c741270 */
[----:B------:R-:W-:Y:S01]  /*16690*/  IMAD R81, R81, UR4, RZ ;  /* 0x0000000451517c24 */ /* 0x000fe2000f8e02ff */
[----:B0-----:R-:W-:Y:S01]  /*166a0*/  PRMT R79, R4, 0x7771, RZ ;  /* 0x00007771044f7816 */ /* 0x001fe200000000ff */
[----:B------:R-:W-:Y:S01]  /*166b0*/  ULDC UR6, c[0x0][0x22c] ;  /* 0x00008b0000067ab9 */ /* 0x000fe20000000800 */
[C---:B------:R-:W-:Y:S01]  /*166c0*/  ISETP.LT.AND P1, PT, R80.reuse, UR8, !P0 ;  /* 0x0000000850007c0c */ /* 0x040fe2000c721270 */
[----:B------:R-:W-:Y:S01]  /*166d0*/  IMAD R80, R80, UR4, RZ ;  /* 0x0000000450507c24 */ /* 0x000fe2000f8e02ff */
[CC--:B--2---:R-:W-:Y:S01]  /*166e0*/  IADD3 R16, P6, R82.reuse, R0.reuse, RZ ;  /* 0x0000000052107210 */ /* 0x0c4fe20007fde0ff */
[----:B------:R0:W-:Y:S01]  /*166f0*/  @P4 STG.E.U8 desc[UR18][R22.64], R79 ;  /* 0x0000004f16004986 */ /* 0x0001e2000c101112 */
[C---:B------:R-:W-:Y:S01]  /*16700*/  ISETP.LT.AND P5, PT, R77.reuse, UR6, !P0 ;  /* 0x000000064d007c0c */ /* 0x040fe2000c7a1270 */
[----:B------:R-:W-:Y:S01]  /*16710*/  ULDC UR7, c[0x0][0x22c] ;  /* 0x00008b0000077ab9 */ /* 0x000fe20000000800 */
[----:B------:R-:W-:Y:S01]  /*16720*/  LEA.HI.X.SX32 R17, R82, R43, 0x1, P6 ;  /* 0x0000002b52117211 */ /* 0x000fe200030f0eff */
[----:B------:R-:W-:Y:S01]  /*16730*/  IMAD R77, R77, UR4, RZ ;  /* 0x000000044d4d7c24 */ /* 0x000fe2000f8e02ff */
[-C--:B----4-:R-:W-:Y:S01]  /*16740*/  IADD3 R18, P6, R81, R0.reuse, RZ ;  /* 0x0000000051127210 */ /* 0x090fe20007fde0ff */
[----:B------:R-:W-:Y:S01]  /*16750*/  ULDC UR6, c[0x0][0x22c] ;  /* 0x00008b0000067ab9 */ /* 0x000fe20000000800 */
[----:B---3--:R-:W-:Y:S01]  /*16760*/  IADD3 R20, P4, R80, R0, RZ ;  /* 0x0000000050147210 */ /* 0x008fe20007f9e0ff */
[----:B------:R-:W-:Y:S01]  /*16770*/  ULDC UR8, c[0x0][0x22c] ;  /* 0x00008b0000087ab9 */ /* 0x000fe20000000800 */
[----:B------:R-:W-:-:S02]  /*16780*/  PRMT R101, R5, 0x7771, RZ ;  /* 0x0000777105657816 */ /* 0x000fc400000000ff */
[----:B------:R-:W-:Y:S02]  /*16790*/  PRMT R99, R6, 0x7771, RZ ;  /* 0x0000777106637816 */ /* 0x000fe400000000ff */
[-C--:B------:R-:W-:Y:S02]  /*167a0*/  LEA.HI.X.SX32 R19, R81, R43.reuse, 0x1, P6 ;  /* 0x0000002b51137211 */ /* 0x080fe400030f0eff */
[----:B------:R-:W-:Y:S02]  /*167b0*/  PRMT R97, R7, 0x7771, RZ ;  /* 0x0000777107617816 */ /* 0x000fe400000000ff */
[----:B------:R-:W-:Y:S02]  /*167c0*/  LEA.HI.X.SX32 R21, R80, R43, 0x1, P4 ;  /* 0x0000002b50157211 */ /* 0x000fe400020f0eff */
[C---:B------:R-:W-:Y:S02]  /*167d0*/  PRMT R85, R4.reuse, 0x7773, RZ ;  /* 0x0000777304557816 */ /* 0x040fe400000000ff */
[----:B------:R-:W-:Y:S01]  /*167e0*/  PRMT R95, R4, 0x7772, RZ ;  /* 0x00007772045f7816 */ /* 0x000fe200000000ff */
[----:B------:R-:W-:Y:S01]  /*167f0*/  @P3 STG.E.U8 desc[UR18][R16.64], R101 ;  /* 0x0000006510003986 */ /* 0x000fe2000c101112 */
[----:B------:R-:W-:-:S02]  /*16800*/  IADD3 R4, P4, R77, R0, RZ ;  /* 0x000000004d047210 */ /* 0x000fc40007f9e0ff */
[C---:B------:R-:W-:Y:S01]  /*16810*/  PRMT R83, R5.reuse, 0x7773, RZ ;  /* 0x0000777305537816 */ /* 0x040fe200000000ff */
[----:B------:R-:W-:Y:S01]  /*16820*/  @P2 STG.E.U8 desc[UR18][R18.64], R99 ;  /* 0x0000006312002986 */ /* 0x000fe2000c101112 */
[----:B------:R-:W-:Y:S02]  /*16830*/  PRMT R93, R5, 0x7772, RZ ;  /* 0x00007772055d7816 */ /* 0x000fe400000000ff */
[----:B------:R-:W-:Y:S01]  /*16840*/  LEA.HI.X.SX32 R5, R77, R43, 0x1, P4 ;  /* 0x0000002b4d057211 */ /* 0x000fe200020f0eff */
[----:B------:R-:W-:Y:S01]  /*16850*/  @P1 STG.E.U8 desc[UR18][R20.64], R97 ;  /* 0x0000006114001986 */ /* 0x000fe2000c101112 */
[C---:B------:R-:W-:Y:S01]  /*16860*/  ISETP.LT.AND P1, PT, R76.reuse, UR6, !P0 ;  /* 0x000000064c007c0c */ /* 0x040fe2000c721270 */
[----:B------:R-:W-:Y:S01]  /*16870*/  IMAD R76, R76, UR4, RZ ;  /* 0x000000044c4c7c24 */ /* 0x000fe2000f8e02ff */
[----:B------:R-:W-:Y:S01]  /*16880*/  ULDC UR6, c[0x0][0x22c] ;  /* 0x00008b0000067ab9 */ /* 0x000fe20000000800 */
[C---:B------:R-:W-:Y:S01]  /*16890*/  ISETP.LT.AND P2, PT, R75.reuse, UR7, !P0 ;  /* 0x000000074b007c0c */ /* 0x040fe2000c741270 */
[----:B------:R2:W-:Y:S01]  /*168a0*/  @P5 STG.E.U8 desc[UR18][R4.64], R95 ;  /* 0x0000005f04005986 */ /* 0x0005e2000c101112 */
[C---:B0-----:R-:W-:Y:S01]  /*168b0*/  PRMT R79, R6.reuse, 0x7773, RZ ;  /* 0x00007773064f7816 */ /* 0x041fe200000000ff */
[----:B------:R-:W-:Y:S01]  /*168c0*/  IMAD R75, R75, UR4, RZ ;  /* 0x000000044b4b7c24 */ /* 0x000fe2000f8e02ff */
[----:B------:R-:W-:Y:S01]  /*168d0*/  PRMT R91, R6, 0x7772, RZ ;  /* 0x00007772065b7816 */ /* 0x000fe200000000ff */
[----:B------:R-:W-:Y:S01]  /*168e0*/  ULDC UR7, c[0x0][0x22c] ;  /* 0x00008b0000077ab9 */ /* 0x000fe20000000800 */
[C---:B------:R-:W-:Y:S01]  /*168f0*/  ISETP.LT.AND P3, PT, R74.reuse, UR6, !P0 ;  /* 0x000000064a007c0c */ /* 0x040fe2000c761270 */
[----:B------:R-:W-:Y:S01]  /*16900*/  IMAD R74, R74, UR4, RZ ;  /* 0x000000044a4a7c24 */ /* 0x000fe2000f8e02ff */
[----:B------:R-:W-:Y:S01]  /*16910*/  IADD3 R6, P5, R76, R0, RZ ;  /* 0x000000004c067210 */ /* 0x000fe20007fbe0ff */
[----:B------:R-:W-:Y:S01]  /*16920*/  ULDC UR6, c[0x0][0x22c] ;  /* 0x00008b0000067ab9 */ /* 0x000fe20000000800 */
[----:B------:R-:W-:-:S02]  /*16930*/  PRMT R23, R7, 0x7773, RZ ;  /* 0x0000777307177816 */ /* 0x000fc400000000ff */
[----:B------:R-:W-:Y:S02]  /*16940*/  PRMT R87, R7, 0x7772, RZ ;  /* 0x0000777207577816 */ /* 0x000fe400000000ff */
[C---:B------:R-:W-:Y:S02]  /*16950*/  PRMT R107, R8.reuse, 0x7773, RZ ;  /* 0x00007773086b7816 */ /* 0x040fe400000000ff */
[C---:B------:R-:W-:Y:S02]  /*16960*/  PRMT R115, R8.reuse, 0x7772, RZ ;  /* 0x0000777208737816 */ /* 0x040fe400000000ff */
[C---:B------:R-:W-:Y:S02]  /*16970*/  PRMT R123, R8.reuse, 0x7771, RZ ;  /* 0x00007771087b7816 */ /* 0x040fe400000000ff */
[----:B------:R-:W-:Y:S02]  /*16980*/  PRMT R131, R8, 0x7770, RZ ;  /* 0x0000777008837816 */ /* 0x000fe400000000ff */
[----:B--2---:R-:W-:-:S02]  /*16990*/  IADD3 R4, P4, R75, R0, RZ ;  /* 0x000000004b047210 */ /* 0x004fc40007f9e0ff */
[----:B------:R-:W-:Y:S02]  /*169a0*/  LEA.HI.X.SX32 R7, R76, R43, 0x1, P5 ;  /* 0x0000002b4c077211 */ /* 0x000fe400028f0eff */
[C---:B------:R-:W-:Y:S01]  /*169b0*/  ISETP.LT.AND P5, PT, R73.reuse, UR7, !P0 ;  /* 0x0000000749007c0c */ /* 0x040fe2000c7a1270 */
[----:B------:R-:W-:Y:S01]  /*169c0*/  IMAD R73, R73, UR4, RZ ;  /* 0x0000000449497c24 */ /* 0x000fe2000f8e02ff */
[----:B------:R-:W-:Y:S02]  /*169d0*/  IADD3 R8, P6, R74, R0, RZ ;  /* 0x000000004a087210 */ /* 0x000fe40007fde0ff */
[C---:B------:R-:W-:Y:S02]  /*169e0*/  PRMT R105, R9.reuse, 0x7773, RZ ;  /* 0x0000777309697816 */ /* 0x040fe400000000ff */
[C---:B------:R-:W-:Y:S02]  /*169f0*/  PRMT R113, R9.reuse, 0x7772, RZ ;  /* 0x0000777209717816 */ /* 0x040fe400000000ff */
[----:B------:R-:W-:-:S02]  /*16a00*/  PRMT R121, R9, 0x7771, RZ ;  /* 0x0000777109797816 */ /* 0x000fc400000000ff */
[----:B------:R-:W-:Y:S02]  /*16a10*/  PRMT R129, R9, 0x7770, RZ ;  /* 0x0000777009817816 */ /* 0x000fe400000000ff */
[-C--:B------:R-:W-:Y:S01]  /*16a20*/  LEA.HI.X.SX32 R5, R75, R43.reuse, 0x1, P4 ;  /* 0x0000002b4b057211 */ /* 0x080fe200020f0eff */
[----:B------:R0:W-:Y:S01]  /*16a30*/  @P1 STG.E.U8 desc[UR18][R6.64], R93 ;  /* 0x0000005d06001986 */ /* 0x0001e2000c101112 */
[----:B------:R-:W-:Y:S01]  /*16a40*/  LEA.HI.X.SX32 R9, R74, R43, 0x1, P6 ;  /* 0x0000002b4a097211 */ /* 0x000fe200030f0eff */
[----:B------:R-:W-:Y:S01]  /*16a50*/  ULDC UR7, c[0x0][0x22c] ;  /* 0x00008b0000077ab9 */ /* 0x000fe20000000800 */
[C---:B------:R-:W-:Y:S02]  /*16a60*/  PRMT R103, R10.reuse, 0x7773, RZ ;  /* 0x000077730a677816 */ /* 0x040fe400000000ff */
[C---:B------:R-:W-:Y:S02]  /*16a70*/  PRMT R111, R10.reuse, 0x7772, RZ ;  /* 0x000077720a6f7816 */ /* 0x040fe400000000ff */
[----:B------:R-:W-:-:S02]  /*16a80*/  PRMT R119, R10, 0x7771, RZ ;  /* 0x000077710a777816 */ /* 0x000fc400000000ff */
[----:B------:R-:W-:Y:S02]  /*16a90*/  PRMT R127, R10, 0x7770, RZ ;  /* 0x000077700a7f7816 */ /* 0x000fe400000000ff */
[----:B------:R-:W-:Y:S01]  /*16aa0*/  IADD3 R10, P1, R73, R0, RZ ;  /* 0x00000000490a7210 */ /* 0x000fe20007f3e0ff */
[----:B------:R2:W-:Y:S01]  /*16ab0*/  @P2 STG.E.U8 desc[UR18][R4.64], R91 ;  /* 0x0000005b04002986 */ /* 0x0005e2000c101112 */
[C---:B------:R-:W-:Y:S01]  /*16ac0*/  ISETP.LT.AND P4, PT, R72.reuse, UR6, !P0 ;  /* 0x0000000648007c0c */ /* 0x040fe2000c781270 */
[----:B------:R-:W-:Y:S01]  /*16ad0*/  ULDC UR6, c[0x0][0x22c] ;  /* 0x00008b0000067ab9 */ /* 0x000fe20000000800 */
[C---:B------:R-:W-:Y:S01]  /*16ae0*/  PRMT R81, R11.reuse, 0x7773, RZ ;  /* 0x000077730b517816 */ /* 0x040fe200000000ff */
[----:B------:R3:W-:Y:S01]  /*16af0*/  @P3 STG.E.U8 desc[UR18][R8.64], R87 ;  /* 0x0000005708003986 */ /* 0x0007e2000c101112 */
[C---:B------:R-:W-:Y:S01]  /*16b00*/  PRMT R109, R11.reuse, 0x7772, RZ ;  /* 0x000077720b6d7816 */ /* 0x040fe200000000ff */
[----:B------:R-:W-:Y:S01]  /*16b10*/  IMAD R72, R72, UR4, RZ ;  /* 0x0000000448487c24 */ /* 0x000fe2000f8e02ff */
[----:B------:R-:W-:-:S02]  /*16b20*/  PRMT R117, R11, 0x7771, RZ ;  /* 0x000077710b757816 */ /* 0x000fc400000000ff */
[----:B------:R-:W-:Y:S02]  /*16b30*/  PRMT R125, R11, 0x7770, RZ ;  /* 0x000077700b7d7816 */ /* 0x000fe400000000ff */
[----:B------:R-:W-:Y:S02]  /*16b40*/  LEA.HI.X.SX32 R11, R73, R43, 0x1, P1 ;  /* 0x0000002b490b7211 */ /* 0x000fe400008f0eff */
[C---:B------:R-:W-:Y:S01]  /*16b50*/  ISETP.LT.AND P3, PT, R71.reuse, UR6, !P0 ;  /* 0x0000000647007c0c */ /* 0x040fe2000c761270 */
[----:B------:R-:W-:Y:S01]  /*16b60*/  IMAD R71, R71, UR4, RZ ;  /* 0x0000000447477c24 */ /* 0x000fe2000f8e02ff */
[C---:B------:R-:W-:Y:S01]  /*16b70*/  ISETP.LT.AND P1, PT, R69.reuse, UR7, !P0 ;  /* 0x0000000745007c0c */ /* 0x040fe2000c721270 */
[----:B------:R-:W-:Y:S01]  /*16b80*/  IMAD R69, R69, UR4, RZ ;  /* 0x0000000445457c24 */ /* 0x000fe2000f8e02ff */
[----:B------:R4:W-:Y:S01]  /*16b90*/  @P5 STG.E.U8 desc[UR18][R10.64], R85 ;  /* 0x000000550a005986 */ /* 0x0009e2000c101112 */
[-C--:B0-----:R-:W-:Y:S01]  /*16ba0*/  IADD3 R6, P2, R72, R0.reuse, RZ ;  /* 0x0000000048067210 */ /* 0x081fe20007f5e0ff */
[----:B------:R-:W-:Y:S01]  /*16bb0*/  ULDC UR6, c[0x0][0x22c] ;  /* 0x00008b0000067ab9 */ /* 0x000fe20000000800 */
[-C--:B--2---:R-:W-:Y:S01]  /*16bc0*/  IADD3 R4, P5, R71, R0.reuse, RZ ;  /* 0x0000000047047210 */ /* 0x084fe20007fbe0ff */
[----:B------:R-:W-:Y:S01]  /*16bd0*/  ULDC UR7, c[0x0][0x22c] ;  /* 0x00008b0000077ab9 */ /* 0x000fe20000000800 */
[----:B---3--:R-:W-:-:S02]  /*16be0*/  IADD3 R8, P6, R69, R0, RZ ;  /* 0x0000000045087210 */ /* 0x008fc40007fde0ff */
[-C--:B------:R-:W-:Y:S02]  /*16bf0*/  LEA.HI.X.SX32 R7, R72, R43.reuse, 0x1, P2 ;  /* 0x0000002b48077211 */ /* 0x080fe400010f0eff */
[-C--:B------:R-:W-:Y:S02]  /*16c00*/  LEA.HI.X.SX32 R5, R71, R43.reuse, 0x1, P5 ;  /* 0x0000002b47057211 */ /* 0x080fe400028f0eff */
[C---:B------:R-:W-:Y:S01]  /*16c10*/  ISETP.LT.AND P2, PT, R70.reuse, UR8, !P0 ;  /* 0x0000000846007c0c */ /* 0x040fe2000c741270 */
[----:B------:R-:W-:Y:S01]  /*16c20*/  IMAD R70, R70, UR4, RZ ;  /* 0x0000000446467c24 */ /* 0x000fe2000f8e02ff */
[----:B------:R-:W-:Y:S01]  /*16c30*/  LEA.HI.X.SX32 R9, R69, R43, 0x1, P6 ;  /* 0x0000002b45097211 */ /* 0x000fe200030f0eff */
[----:B------:R0:W-:Y:S01]  /*16c40*/  @P4 STG.E.U8 desc[UR18][R6.64], R83 ;  /* 0x0000005306004986 */ /* 0x0001e2000c101112 */
[C---:B------:R-:W-:Y:S01]  /*16c50*/  ISETP.LT.AND P5, PT, R68.reuse, UR6, !P0 ;  /* 0x0000000644007c0c */ /* 0x040fe2000c7a1270 */
[----:B------:R-:W-:Y:S01]  /*16c60*/  IMAD R68, R68, UR4, RZ ;  /* 0x0000000444447c24 */ /* 0x000fe2000f8e02ff */
[----:B------:R-:W-:Y:S01]  /*16c70*/  ULDC UR6, c[0x0][0x22c] ;  /* 0x00008b0000067ab9 */ /* 0x000fe20000000800 */
[----:B------:R2:W-:Y:S01]  /*16c80*/  @P3 STG.E.U8 desc[UR18][R4.64], R79 ;  /* 0x0000004f04003986 */ /* 0x0005e2000c101112 */
[----:B----4-:R-:W-:Y:S01]  /*16c90*/  IADD3 R10, P4, R70, R0, RZ ;  /* 0x00000000460a7210 */ /* 0x010fe20007f9e0ff */
[----:B------:R-:W-:-:S02]  /*16ca0*/  ULDC UR8, c[0x0][0x22c] ;  /* 0x00008b0000087ab9 */ /* 0x000fc40000000800 */
[----:B------:R3:W-:Y:S01]  /*16cb0*/  @P1 STG.E.U8 desc[UR18][R8.64], R23 ;  /* 0x0000001708001986 */ /* 0x0007e2000c101112 */
[C---:B------:R-:W-:Y:S01]  /*16cc0*/  ISETP.LT.AND P1, PT, R67.reuse, UR6, !P0 ;  /* 0x0000000643007c0c */ /* 0x040fe2000c721270 */
[----:B------:R-:W-:Y:S01]  /*16cd0*/  IMAD R67, R67, UR4, RZ ;  /* 0x0000000443437c24 */ /* 0x000fe2000f8e02ff */
[-C--:B0-----:R-:W-:Y:S01]  /*16ce0*/  IADD3 R6, P3, R68, R0.reuse, RZ ;  /* 0x0000000044067210 */ /* 0x081fe20007f7e0ff */
[----:B------:R-:W-:Y:S01]  /*16cf0*/  ULDC UR6, c[0x0][0x22c] ;  /* 0x00008b0000067ab9 */ /* 0x000fe20000000800 */
[-C--:B------:R-:W-:Y:S02]  /*16d00*/  LEA.HI.X.SX32 R11, R70, R43.reuse, 0x1, P4 ;  /* 0x0000002b460b7211 */ /* 0x080fe400020f0eff */
[-C--:B------:R-:W-:Y:S02]  /*16d10*/  LEA.HI.X.SX32 R7, R68, R43.reuse, 0x1, P3 ;  /* 0x0000002b44077211 */ /* 0x080fe400018f0eff */
[-C--:B--2---:R-:W-:Y:S01]  /*16d20*/  IADD3 R4, P3, R67, R0.reuse, RZ ;  /* 0x0000000043047210 */ /* 0x084fe20007f7e0ff */
[----:B------:R-:W-:Y:S01]  /*16d30*/  @P2 STG.E.U8 desc[UR18][R10.64], R131 ;  /* 0x000000830a002986 */ /* 0x000fe2000c101112 */
[C---:B------:R-:W-:Y:S01]  /*16d40*/  ISETP.LT.AND P4, PT, R66.reuse, UR7, !P0 ;  /* 0x0000000742007c0c */ /* 0x040fe2000c781270 */
[----:B------:R-:W-:Y:S01]  /*16d50*/  IMAD R66, R66, UR4, RZ ;  /* 0x0000000442427c24 */ /* 0x000fe2000f8e02ff */
[C---:B------:R-:W-:Y:S01]  /*16d60*/  ISETP.LT.AND P2, PT, R65.reuse, UR6, !P0 ;  /* 0x0000000641007c0c */ /* 0x040fe2000c741270 */
[----:B------:R-:W-:Y:S01]  /*16d70*/  IMAD R65, R65, UR4, RZ ;  /* 0x0000000441417c24 */ /* 0x000fe2000f8e02ff */
[-C--:B------:R-:W-:Y:S01]  /*16d80*/  LEA.HI.X.SX32 R5, R67, R43.reuse, 0x1, P3 ;  /* 0x0000002b43057211 */ /* 0x080fe200018f0eff */
[----:B------:R0:W-:Y:S01]  /*16d90*/  @P5 STG.E.U8 desc[UR18][R6.64], R129 ;  /* 0x0000008106005986 */ /* 0x0001e2000c101112 */
[-C--:B---3--:R-:W-:Y:S01]  /*16da0*/  IADD3 R8, P5, R66, R0.reuse, RZ ;  /* 0x0000000042087210 */ /* 0x088fe20007fbe0ff */
[----:B------:R-:W-:Y:S01]  /*16db0*/  ULDC UR7, c[0x0][0x22c] ;  /* 0x00008b0000077ab9 */ /* 0x000fe20000000800 */
[----:B------:R-:W-:Y:S01]  /*16dc0*/  ULDC UR6, c[0x0][0x22c] ;  /* 0x00008b0000067ab9 */ /* 0x000fe20000000800 */
[----:B------:R2:W-:Y:S01]  /*16dd0*/  @P1 STG.E.U8 desc[UR18][R4.64], R127 ;  /* 0x0000007f04001986 */ /* 0x0005e2000c101112 */
[C---:B------:R-:W-:Y:S01]  /*16de0*/  ISETP.LT.AND P3, PT, R64.reuse, UR7, !P0 ;  /* 0x0000000740007c0c */ /* 0x040fe2000c761270 */
[----:B------:R-:W-:Y:S01]  /*16df0*/  IMAD R64, R64, UR4, RZ ;  /* 0x0000000440407c24 */ /* 0x000fe2000f8e02ff */
[----:B------:R-:W-:Y:S01]  /*16e00*/  LEA.HI.X.SX32 R9, R66, R43, 0x1, P5 ;  /* 0x0000002b42097211 */ /* 0x000fe200028f0eff */
[----:B------:R-:W-:Y:S01]  /*16e10*/  ULDC UR7, c[0x0][0x22c] ;  /* 0x00008b0000077ab9 */ /* 0x000fe20000000800 */
[----:B0-----:R-:W-:-:S04]  /*16e20*/  IADD3 R6, P1, R65, R0, RZ ;  /* 0x0000000041067210 */ /* 0x001fc80007f3e0ff */
[-C--:B------:R-:W-:Y:S02]  /*16e30*/  LEA.HI.X.SX32 R7, R65, R43.reuse, 0x1, P1 ;  /* 0x0000002b41077211 */ /* 0x080fe400008f0eff */
[C---:B------:R-:W-:Y:S01]  /*16e40*/  ISETP.LT.AND P1, PT, R62.reuse, UR6, !P0 ;  /* 0x000000063e007c0c */ /* 0x040fe2000c721270 */
[----:B------:R-:W-:Y:S01]  /*16e50*/  IMAD R62, R62, UR4, RZ ;  /* 0x000000043e3e7c24 */ /* 0x000fe2000f8e02ff */
[----:B------:R-:W-:Y:S01]  /*16e60*/  ULDC UR6, c[0x0][0x22c] ;  /* 0x00008b0000067ab9 */ /* 0x000fe20000000800 */
[----:B------:R-:W-:Y:S01]  /*16e70*/  @P4 STG.E.U8 desc[UR18][R8.64], R125 ;  /* 0x0000007d08004986 */ /* 0x000fe2000c101112 */
[-C--:B------:R-:W-:Y:S02]  /*16e80*/  IADD3 R10, P5, R64, R0.reuse, RZ ;  /* 0x00000000400a7210 */ /* 0x080fe40007fbe0ff */
[C---:B------:R-:W-:Y:S01]  /*16e90*/  ISETP.LT.AND P6, PT, R63.reuse, UR6, !P0 ;  /* 0x000000063f007c0c */ /* 0x040fe2000c7c1270 */
[----:B------:R0:W-:Y:S01]  /*16ea0*/  @P2 STG.E.U8 desc[UR18][R6.64], R123 ;  /* 0x0000007b06002986 */ /* 0x0001e2000c101112 */
[----:B------:R-:W-:Y:S01]  /*16eb0*/  IADD3 R16, P2, R62, R0, RZ ;  /* 0x000000003e107210 */ /* 0x000fe20007f5e0ff */
[----:B------:R-:W-:Y:S01]  /*16ec0*/  IMAD R63, R63, UR4, RZ ;  /* 0x000000043f3f7c24 */ /* 0x000fe2000f8e02ff */
[-C--:B------:R-:W-:Y:S01]  /*16ed0*/  LEA.HI.X.SX32 R11, R64, R43.reuse, 0x1, P5 ;  /* 0x0000002b400b7211 */ /* 0x080fe200028f0eff */
[----:B------:R-:W-:Y:S01]  /*16ee0*/  ULDC UR6, c[0x0][0x22c] ;  /* 0x00008b0000067ab9 */ /* 0x000fe20000000800 */
[----:B------:R-:W-:-:S02]  /*16ef0*/  LEA.HI.X.SX32 R17, R62, R43, 0x1, P2 ;  /* 0x0000002b3e117211 */ /* 0x000fc400010f0eff */
[-C--:B--2---:R-:W-:Y:S02]  /*16f00*/  IADD3 R4, P2, R63, R0.reuse, RZ ;  /* 0x000000003f047210 */ /* 0x084fe40007f5e0ff */
[C---:B------:R-:W-:Y:S01]  /*16f10*/  ISETP.LT.AND P4, PT, R61.reuse, UR6, !P0 ;  /* 0x000000063d007c0c */ /* 0x040fe2000c781270 */
[----:B------:R-:W-:Y:S01]  /*16f20*/  IMAD R61, R61, UR4, RZ ;  /* 0x000000043d3d7c24 */ /* 0x000fe2000f8e02ff */
[----:B------:R2:W-:Y:S01]  /*16f30*/  @P3 STG.E.U8 desc[UR18][R10.64], R121 ;  /* 0x000000790a003986 */ /* 0x0005e2000c101112 */
[C---:B------:R-:W-:Y:S01]  /*16f40*/  ISETP.LT.AND P3, PT, R60.reuse, UR7, !P0 ;  /* 0x000000073c007c0c */ /* 0x040fe2000c761270 */
[----:B------:R-:W-:Y:S01]  /*16f50*/  IMAD R60, R60, UR4, RZ ;  /* 0x000000043c3c7c24 */ /* 0x000fe2000f8e02ff */
[-C--:B------:R-:W-:Y:S01]  /*16f60*/  LEA.HI.X.SX32 R5, R63, R43.reuse, 0x1, P2 ;  /* 0x0000002b3f057211 */ /* 0x080fe200010f0eff */
[----:B------:R-:W-:Y:S01]  /*16f70*/  ULDC UR6, c[0x0][0x22c] ;  /* 0x00008b0000067ab9 */ /* 0x000fe20000000800 */
[C---:B------:R-:W-:Y:S01]  /*16f80*/  ISETP.LT.AND P2, PT, R59.reuse, UR8, !P0 ;  /* 0x000000083b007c0c */ /* 0x040fe2000c741270 */
[----:B------:R-:W-:Y:S01]  /*16f90*/  IMAD R59, R59, UR4, RZ ;  /* 0x000000043b3b7c24 */ /* 0x000fe2000f8e02ff */
[CC--:B0-----:R-:W-:Y:S01]  /*16fa0*/  IADD3 R6, P5, R61.reuse, R0.reuse, RZ ;  /* 0x000000003d067210 */ /* 0x0c1fe20007fbe0ff */
[----:B------:R0:W-:Y:S01]  /*16fb0*/  @P6 STG.E.U8 desc[UR18][R4.64], R119 ;  /* 0x0000007704006986 */ /* 0x0001e2000c101112 */
[-C--:B------:R-:W-:Y:S01]  /*16fc0*/  IADD3 R8, P6, R60, R0.reuse, RZ ;  /* 0x000000003c087210 */ /* 0x080fe20007fde0ff */
[----:B------:R-:W-:Y:S01]  /*16fd0*/  ULDC UR7, c[0x0][0x22c] ;  /* 0x00008b0000077ab9 */ /* 0x000fe20000000800 */
[----:B------:R-:W-:Y:S01]  /*16fe0*/  LEA.HI.X.SX32 R7, R61, R43, 0x1, P5 ;  /* 0x0000002b3d077211 */ /* 0x000fe200028f0eff */
[----:B------:R-:W-:Y:S01]  /*16ff0*/  ULDC UR8, c[0x0][0x22c] ;  /* 0x00008b0000087ab9 */ /* 0x000fe20000000800 */
[----:B--2---:R-:W-:-:S02]  /*17000*/  IADD3 R10, P5, R59, R0, RZ ;  /* 0x000000003b0a7210 */ /* 0x004fc40007fbe0ff */
[-C--:B------:R-:W-:Y:S02]  /*17010*/  LEA.HI.X.SX32 R9, R60, R43.reuse, 0x1, P6 ;  /* 0x0000002b3c097211 */ /* 0x080fe400030f0eff */
[----:B------:R-:W-:Y:S01]  /*17020*/  LEA.HI.X.SX32 R11, R59, R43, 0x1, P5 ;  /* 0x0000002b3b0b7211 */ /* 0x000fe200028f0eff */
[----:B------:R-:W-:Y:S04]  /*17030*/  @P1 STG.E.U8 desc[UR18][R16.64], R117 ;  /* 0x0000007510001986 */ /* 0x000fe8000c101112 */
[----:B------:R2:W-:Y:S04]  /*17040*/  @P4 STG.E.U8 desc[UR18][R6.64], R115 ;  /* 0x0000007306004986 */ /* 0x0005e8000c101112 */
[----:B------:R3:W-:Y:S04]  /*17050*/  @P3 STG.E.U8 desc[UR18][R8.64], R113 ;  /* 0x0000007108003986 */ /* 0x0007e8000c101112 */
[----:B------:R4:W-:Y:S01]  /*17060*/  @P2 STG.E.U8 desc[UR18][R10.64], R111 ;  /* 0x0000006f0a002986 */ /* 0x0009e2000c101112 */
[C---:B------:R-:W-:Y:S01]  /*17070*/  ISETP.LT.AND P2, PT, R58.reuse, UR6, !P0 ;  /* 0x000000063a007c0c */ /* 0x040fe2000c741270 */
[----:B------:R-:W-:Y:S01]  /*17080*/  IMAD R58, R58, UR4, RZ ;  /* 0x000000043a3a7c24 */ /* 0x000fe2000f8e02ff */
[----:B------:R-:W-:Y:S01]  /*17090*/  ULDC UR6, c[0x0][0x22c] ;  /* 0x00008b0000067ab9 */ /* 0x000fe20000000800 */
[----:B------:R-:W-:-:S03]  /*170a0*/  ISETP.LT.AND P3, PT, R57, UR7, !P0 ;  /* 0x0000000739007c0c */ /* 0x000fc6000c761270 */
[-C--:B0-----:R-:W-:Y:S01]  /*170b0*/  IADD3 R4, P1, R58, R0.reuse, RZ ;  /* 0x000000003a047210 */ /* 0x081fe20007f3e0ff */
[----:B------:R-:W-:Y:S01]  /*170c0*/  IMAD R57, R57, UR4, RZ ;  /* 0x0000000439397c24 */ /* 0x000fe2000f8e02ff */
[----:B------:R-:W-:Y:S01]  /*170d0*/  ULDC UR7, c[0x0][0x22c] ;  /* 0x00008b0000077ab9 */ /* 0x000fe20000000800 */
[C---:B------:R-:W-:Y:S01]  /*170e0*/  ISETP.LT.AND P4, PT, R56.reuse, UR6, !P0 ;  /* 0x0000000638007c0c */ /* 0x040fe2000c781270 */
[----:B------:R-:W-:Y:S01]  /*170f0*/  IMAD R56, R56, UR4, RZ ;  /* 0x0000000438387c24 */ /* 0x000fe2000f8e02ff */
[----:B------:R-:W-:Y:S01]  /*17100*/  LEA.HI.X.SX32 R5, R58, R43, 0x1, P1 ;  /* 0x0000002b3a057211 */ /* 0x000fe200008f0eff */
[----:B------:R-:W-:Y:S01]  /*17110*/  ULDC UR6, c[0x0][0x22c] ;  /* 0x00008b0000067ab9 */ /* 0x000fe20000000800 */
[C---:B------:R-:W-:Y:S01]  /*17120*/  ISETP.LT.AND P1, PT, R54.reuse, UR7, !P0 ;  /* 0x0000000736007c0c */ /* 0x040fe2000c721270 */
[----:B------:R-:W-:Y:S01]  /*17130*/  IMAD R54, R54, UR4, RZ ;  /* 0x0000000436367c24 */ /* 0x000fe2000f8e02ff */
[-C--:B--2---:R-:W-:Y:S01]  /*17140*/  IADD3 R6, P5, R57, R0.reuse, RZ ;  /* 0x0000000039067210 */ /* 0x084fe20007fbe0ff */
[----:B------:R0:W-:Y:S01]  /*17150*/  @P2 STG.E.U8 desc[UR18][R4.64], R109 ;  /* 0x0000006d04002986 */ /* 0x0001e2000c101112 */
[-C--:B---3--:R-:W-:Y:S01]  /*17160*/  IADD3 R8, P6, R56, R0.reuse, RZ ;  /* 0x0000000038087210 */ /* 0x088fe20007fde0ff */
[----:B------:R-:W-:Y:S01]  /*17170*/  ULDC UR7, c[0x0][0x22c] ;  /* 0x00008b0000077ab9 */ /* 0x000fe20000000800 */
[----:B----4-:R-:W-:-:S02]  /*17180*/  IADD3 R10, P2, R54, R0, RZ ;  /* 0x00000000360a7210 */ /* 0x010fc40007f5e0ff */
[-C--:B------:R-:W-:Y:S02]  /*17190*/  LEA.HI.X.SX32 R7, R57, R43.reuse, 0x1, P5 ;  /* 0x0000002b39077211 */ /* 0x080fe400028f0eff */
[-C--:B------:R-:W-:Y:S02]  /*171a0*/  LEA.HI.X.SX32 R9, R56, R43.reuse, 0x1, P6 ;  /* 0x0000002b38097211 */ /* 0x080fe400030f0eff */
[-C--:B------:R-:W-:Y:S01]  /*171b0*/  LEA.HI.X.SX32 R11, R54, R43.reuse, 0x1, P2 ;  /* 0x0000002b360b7211 */ /* 0x080fe200010f0eff */
[----:B------:R2:W-:Y:S01]  /*171c0*/  @P3 STG.E.U8 desc[UR18][R6.64], R107 ;  /* 0x0000006b06003986 */ /* 0x0005e2000c101112 */
[C---:B------:R-:W-:Y:S01]  /*171d0*/  ISETP.LT.AND P2, PT, R50.reuse, UR6, !P0 ;  /* 0x0000000632007c0c */ /* 0x040fe2000c741270 */
[----:B------:R-:W-:Y:S01]  /*171e0*/  ULDC UR6, c[0x0][0x22c] ;  /* 0x00008b0000067ab9 */ /* 0x000fe20000000800 */
[----:B------:R-:W-:Y:S01]  /*171f0*/  IMAD R50, R50, UR4, RZ ;  /* 0x0000000432327c24 */ /* 0x000fe2000f8e02ff */
[----:B------:R3:W-:Y:S01]  /*17200*/  @P4 STG.E.U8 desc[UR18][R8.64], R105 ;  /* 0x0000006908004986 */ /* 0x0007e2000c101112 */
[C---:B------:R-:W-:Y:S01]  /*17210*/  ISETP.LT.AND P4, PT, R53.reuse, UR6, !P0 ;  /* 0x0000000635007c0c */ /* 0x040fe2000c781270 */
[----:B------:R-:W-:Y:S01]  /*17220*/  IMAD R53, R53, UR4, RZ ;  /* 0x0000000435357c24 */ /* 0x000fe2000f8e02ff */
[----:B------:R-:W-:Y:S01]  /*17230*/  ISETP.LT.AND P3, PT, R52, UR7, !P0 ;  /* 0x0000000734007c0c */ /* 0x000fe2000c761270 */
[----:B------:R4:W-:Y:S01]  /*17240*/  @P1 STG.E.U8 desc[UR18][R10.64], R103 ;  /* 0x000000670a001986 */ /* 0x0009e2000c101112 */
[-C--:B0-----:R-:W-:Y:S01]  /*17250*/  IADD3 R4, P5, R50, R0.reuse, RZ ;  /* 0x0000000032047210 */ /* 0x081fe20007fbe0ff */
[----:B------:R-:W-:Y:S01]  /*17260*/  IMAD R52, R52, UR4, RZ ;  /* 0x0000000434347c24 */ /* 0x000fe2000f8e02ff */
[C---:B------:R-:W-:Y:S01]  /*17270*/  ISETP.LT.AND P1, PT, R51.reuse, UR8, !P0 ;  /* 0x0000000833007c0c */ /* 0x040fe2000c721270 */
[----:B------:R-:W-:Y:S01]  /*17280*/  IMAD R51, R51, UR4, RZ ;  /* 0x0000000433337c24 */ /* 0x000fe2000f8e02ff */
[CC--:B--2---:R-:W-:Y:S01]  /*17290*/  IADD3 R6, P6, R53.reuse, R0.reuse, RZ ;  /* 0x0000000035067210 */ /* 0x0c4fe20007fde0ff */
[----:B------:R-:W-:Y:S01]  /*172a0*/  ULDC UR6, c[0x0][0x22c] ;  /* 0x00008b0000067ab9 */ /* 0x000fe20000000800 */
[-C--:B------:R-:W-:Y:S01]  /*172b0*/  LEA.HI.X.SX32 R5, R50, R43.reuse, 0x1, P5 ;  /* 0x0000002b32057211 */ /* 0x080fe200028f0eff */
[----:B------:R-:W-:Y:S01]  /*172c0*/  ULDC UR7, c[0x0][0x22c] ;  /* 0x00008b0000077ab9 */ /* 0x000fe20000000800 */
[----:B---3--:R-:W-:Y:S01]  /*172d0*/  IADD3 R8, P5, R52, R0, RZ ;  /* 0x0000000034087210 */ /* 0x008fe20007fbe0ff */
[----:B------:R-:W-:Y:S01]  /*172e0*/  ULDC UR8, c[0x0][0x22c] ;  /* 0x00008b0000087ab9 */ /* 0x000fe20000000800 */
[----:B------:R-:W-:-:S02]  /*172f0*/  LEA.HI.X.SX32 R7, R53, R43, 0x1, P6 ;  /* 0x0000002b35077211 */ /* 0x000fc400030f0eff */
[----:B----4-:R-:W-:Y:S01]  /*17300*/  IADD3 R10, P6, R51, R0, RZ ;  /* 0x00000000330a7210 */ /* 0x010fe20007fde0ff */
[----:B------:R0:W-:Y:S01]  /*17310*/  @P2 STG.E.U8 desc[UR18][R4.64], R81 ;  /* 0x0000005104002986 */ /* 0x0001e2000c101112 */
[----:B-1----:R-:W-:Y:S02]  /*17320*/  PRMT R75, R12, 0x7770, RZ ;  /* 0x000077700c4b7816 */ /* 0x002fe400000000ff */
[----:B------:R-:W-:Y:S02]  /*17330*/  PRMT R73, R13, 0x7770, RZ ;  /* 0x000077700d497816 */ /* 0x000fe400000000ff */
[-C--:B------:R-:W-:Y:S02]  /*17340*/  LEA.HI.X.SX32 R9, R52, R43.reuse, 0x1, P5 ;  /* 0x0000002b34097211 */ /* 0x080fe400028f0eff */
[----:B------:R-:W-:Y:S02]  /*17350*/  PRMT R71, R14, 0x7770, RZ ;  /* 0x000077700e477816 */ /* 0x000fe400000000ff */
[----:B------:R-:W-:-:S02]  /*17360*/  LEA.HI.X.SX32 R11, R51, R43, 0x1, P6 ;  /* 0x0000002b330b7211 */ /* 0x000fc400030f0eff */
[C---:B------:R-:W-:Y:S01]  /*17370*/  ISETP.LT.AND P2, PT, R49.reuse, UR6, !P0 ;  /* 0x0000000631007c0c */ /* 0x040fe2000c741270 */
[----:B------:R-:W-:Y:S01]  /*17380*/  IMAD R49, R49, UR4, RZ ;  /* 0x0000000431317c24 */ /* 0x000fe2000f8e02ff */
[----:B------:R1:W-:Y:S01]  /*17390*/  @P4 STG.E.U8 desc[UR18][R6.64], R75 ;  /* 0x0000004b06004986 */ /* 0x0003e2000c101112 */
[----:B------:R-:W-:Y:S01]  /*173a0*/  PRMT R21, R13, 0x7773, RZ ;  /* 0x000077730d157816 */ /* 0x000fe200000000ff */
[----:B------:R-:W-:Y:S02]  /*173b0*/  ULDC UR6, c[0x0][0x22c] ;  /* 0x00008b0000067ab9 */ /* 0x000fe40000000800 */
[----:B------:R-:W-:Y:S01]  /*173c0*/  @P3 STG.E.U8 desc[UR18][R8.64], R73 ;  /* 0x0000004908003986 */ /* 0x000fe2000c101112 */
[C---:B------:R-:W-:Y:S01]  /*173d0*/  ISETP.LT.AND P3, PT, R48.reuse, UR7, !P0 ;  /* 0x0000000730007c0c */ /* 0x040fe2000c761270 */
[----:B------:R-:W-:Y:S02]  /*173e0*/  ULDC UR7, c[0x0][0x22c] ;  /* 0x00008b0000077ab9 */ /* 0x000fe40000000800 */
[----:B------:R2:W-:Y:S01]  /*173f0*/  @P1 STG.E.U8 desc[UR18][R10.64], R71 ;  /* 0x000000470a001986 */ /* 0x0005e2000c101112 */
[----:B0-----:R-:W-:Y:S01]  /*17400*/  IADD3 R4, P1, R49, R0, RZ ;  /* 0x0000000031047210 */ /* 0x001fe20007f3e0ff */
[----:B------:R-:W-:Y:S01]  /*17410*/  IMAD R48, R48, UR4, RZ ;  /* 0x0000000430307c24 */ /* 0x000fe2000f8e02ff */
[----:B------:R-:W-:-:S02]  /*17420*/  PRMT R61, R13, 0x7772, RZ ;  /* 0x000077720d3d7816 */ /* 0x000fc400000000ff */
[----:B------:R-:W-:Y:S02]  /*17430*/  PRMT R67, R13, 0x7771, RZ ;  /* 0x000077710d437816 */ /* 0x000fe400000000ff */
[C---:B------:R-:W-:Y:S02]  /*17440*/  PRMT R17, R15.reuse, 0x7773, RZ ;  /* 0x000077730f117816 */ /* 0x040fe400000000ff */
[C---:B------:R-:W-:Y:S02]  /*17450*/  PRMT R57, R15.reuse, 0x7772, RZ ;  /* 0x000077720f397816 */ /* 0x040fe400000000ff */
[----:B------:R-:W-:Y:S02]  /*17460*/  PRMT R13, R15, 0x7771, RZ ;  /* 0x000077710f0d7816 */ /* 0x000fe400000000ff */
[----:B------:R-:W-:Y:S02]  /*17470*/  LEA.HI.X.SX32 R5, R49, R43, 0x1, P1 ;  /* 0x0000002b31057211 */ /* 0x000fe400008f0eff */
[----:B------:R-:W-:-:S02]  /*17480*/  PRMT R15, R15, 0x7770, RZ ;  /* 0x000077700f0f7816 */ /* 0x000fc400000000ff */
[C---:B------:R-:W-:Y:S01]  /*17490*/  ISETP.LT.AND P1, PT, R46.reuse, UR7, !P0 ;  /* 0x000000072e007c0c */ /* 0x040fe2000c721270 */
[----:B------:R-:W-:Y:S01]  /*174a0*/  IMAD R46, R46, UR4, RZ ;  /* 0x000000042e2e7c24 */ /* 0x000fe2000f8e02ff */
[C---:B------:R-:W-:Y:S01]  /*174b0*/  ISETP.LT.AND P4, PT, R47.reuse, UR6, !P0 ;  /* 0x000000062f007c0c */ /* 0x040fe2000c781270 */
[----:B------:R-:W-:Y:S01]  /*174c0*/  IMAD R47, R47, UR4, RZ ;  /* 0x000000042f2f7c24 */ /* 0x000fe2000f8e02ff */
[-C--:B-1----:R-:W-:Y:S01]  /*174d0*/  IADD3 R6, P5, R48, R0.reuse, RZ ;  /* 0x0000000030067210 */ /* 0x082fe20007fbe0ff */
[----:B------:R0:W-:Y:S01]  /*174e0*/  @P2 STG.E.U8 desc[UR18][R4.64], R15 ;  /* 0x0000000f04002986 */ /* 0x0001e2000c101112 */
[----:B--2---:R-:W-:Y:S01]  /*174f0*/  IADD3 R10, P2, R46, R0, RZ ;  /* 0x000000002e0a7210 */ /* 0x004fe20007f5e0ff */
[----:B------:R-:W-:Y:S01]  /*17500*/  ULDC UR6, c[0x0][0x22c] ;  /* 0x00008b0000067ab9 */ /* 0x000fe20000000800 */
[----:B------:R-:W-:Y:S01]  /*17510*/  PRMT R69, R12, 0x7771, RZ ;  /* 0x000077710c457816 */ /* 0x000fe200000000ff */
[----:B------:R-:W-:Y:S01]  /*17520*/  ULDC UR7, c[0x0][0x22c] ;  /* 0x00008b0000077ab9 */ /* 0x000fe20000000800 */
[----:B------:R-:W-:-:S02]  /*17530*/  LEA.HI.X.SX32 R7, R48, R43, 0x1, P5 ;  /* 0x0000002b30077211 */ /* 0x000fc400028f0eff */
[-C--:B------:R-:W-:Y:S02]  /*17540*/  IADD3 R8, P6, R47, R0.reuse, RZ ;  /* 0x000000002f087210 */ /* 0x080fe40007fde0ff */
[-C--:B------:R-:W-:Y:S02]  /*17550*/  LEA.HI.X.SX32 R11, R46, R43.reuse, 0x1, P2 ;  /* 0x0000002b2e0b7211 */ /* 0x080fe400010f0eff */
[----:B------:R-:W-:Y:S01]  /*17560*/  ISETP.LT.AND P2, PT, R41, UR6, !P0 ;  /* 0x0000000629007c0c */ /* 0x000fe2000c741270 */
[----:B------:R-:W-:Y:S01]  /*17570*/  ULDC UR6, c[0x0][0x22c] ;  /* 0x00008b0000067ab9 */ /* 0x000fe20000000800 */
[----:B------:R-:W-:Y:S01]  /*17580*/  LEA.HI.X.SX32 R9, R47, R43, 0x1, P6 ;  /* 0x0000002b2f097211 */ /* 0x000fe200030f0eff */
[----:B------:R1:W-:Y:S01]  /*17590*/  @P3 STG.E.U8 desc[UR18][R6.64], R69 ;  /* 0x0000004506003986 */ /* 0x0003e2000c101112 */
[----:B------:R-:W-:Y:S01]  /*175a0*/  IMAD R41, R41, UR4, RZ ;  /* 0x0000000429297c24 */ /* 0x000fe2000f8e02ff */
[C---:B------:R-:W-:Y:S01]  /*175b0*/  ISETP.LT.AND P3, PT, R45.reuse, UR6, !P0 ;  /* 0x000000062d007c0c */ /* 0x040fe2000c761270 */
[----:B------:R-:W-:Y:S01]  /*175c0*/  IMAD R45, R45, UR4, RZ ;  /* 0x000000042d2d7c24 */ /* 0x000fe2000f8e02ff */
[----:B------:R-:W-:Y:S01]  /*175d0*/  PRMT R65, R14, 0x7771, RZ ;  /* 0x000077710e417816 */ /* 0x000fe200000000ff */
[----:B------:R2:W-:Y:S01]  /*175e0*/  @P4 STG.E.U8 desc[UR18][R8.64], R67 ;  /* 0x0000004308004986 */ /* 0x0005e2000c101112 */
[-C--:B0-----:R-:W-:Y:S01]  /*175f0*/  IADD3 R4, P4, R41, R0.reuse, RZ ;  /* 0x0000000029047210 */ /* 0x081fe20007f9e0ff */
[----:B------:R-:W-:Y:S01]  /*17600*/  ULDC UR6, c[0x0][0x22c] ;  /* 0x00008b0000067ab9 */ /* 0x000fe20000000800 */
[----:B------:R-:W-:Y:S01]  /*17610*/  PRMT R63, R12, 0x7772, RZ ;  /* 0x000077720c3f7816 */ /* 0x000fe200000000ff */
[----:B------:R0:W-:Y:S01]  /*17620*/  @P1 STG.E.U8 desc[UR18][R10.64], R65 ;  /* 0x000000410a001986 */ /* 0x0001e2000c101112 */
[----:B-1----:R-:W-:-:S02]  /*17630*/  IADD3 R6, P6, R45, R0, RZ ;  /* 0x000000002d067210 */ /* 0x002fc40007fde0ff */
[-C--:B------:R-:W-:Y:S02]  /*17640*/  LEA.HI.X.SX32 R5, R41, R43.reuse, 0x1, P4 ;  /* 0x0000002b29057211 */ /* 0x080fe400020f0eff */
[C---:B------:R-:W-:Y:S01]  /*17650*/  ISETP.LT.AND P1, PT, R44.reuse, UR7, !P0 ;  /* 0x000000072c007c0c */ /* 0x040fe2000c721270 */
[----:B------:R-:W-:Y:S01]  /*17660*/  IMAD R44, R44, UR4, RZ ;  /* 0x000000042c2c7c24 */ /* 0x000fe2000f8e02ff */
[-C--:B------:R-:W-:Y:S01]  /*17670*/  LEA.HI.X.SX32 R7, R45, R43.reuse, 0x1, P6 ;  /* 0x0000002b2d077211 */ /* 0x080fe200030f0eff */
[----:B------:R1:W-:Y:S01]  /*17680*/  @P2 STG.E.U8 desc[UR18][R4.64], R13 ;  /* 0x0000000d04002986 */ /* 0x0003e2000c101112 */
[C---:B------:R-:W-:Y:S01]  /*17690*/  ISETP.LT.AND P4, PT, R42.reuse, UR6, !P0 ;  /* 0x000000062a007c0c */ /* 0x040fe2000c781270 */
[----:B------:R-:W-:Y:S01]  /*176a0*/  IMAD R42, R42, UR4, RZ ;  /* 0x000000042a2a7c24 */ /* 0x000fe2000f8e02ff */
[----:B--2---:R-:W-:Y:S01]  /*176b0*/  IADD3 R8, P5, R44, R0, RZ ;  /* 0x000000002c087210 */ /* 0x004fe20007fbe0ff */
[----:B------:R-:W-:Y:S01]  /*176c0*/  @P3 STG.E.U8 desc[UR18][R6.64], R63 ;  /* 0x0000003f06003986 */ /* 0x000fe2000c101112 */
[----:B------:R-:W-:Y:S01]  /*176d0*/  ULDC UR6, c[0x0][0x22c] ;  /* 0x00008b0000067ab9 */ /* 0x000fe20000000800 */
[----:B------:R-:W-:Y:S01]  /*176e0*/  PRMT R23, R12, 0x7773, RZ ;  /* 0x000077730c177816 */ /* 0x000fe200000000ff */
[----:B------:R-:W-:Y:S01]  /*176f0*/  ULDC UR7, c[0x0][0x22c] ;  /* 0x00008b0000077ab9 */ /* 0x000fe20000000800 */
[----:B------:R-:W2:Y:S01]  /*17700*/  LDS.128 R4, [R55] ;  /* 0x0000000037047984 */ /* 0x000ea20000000c00 */
[----:B------:R-:W-:-:S02]  /*17710*/  LEA.HI.X.SX32 R9, R44, R43, 0x1, P5 ;  /* 0x0000002b2c097211 */ /* 0x000fc400028f0eff */
[C---:B------:R-:W-:Y:S01]  /*17720*/  ISETP.LT.AND P5, PT, R40.reuse, UR6, !P0 ;  /* 0x0000000628007c0c */ /* 0x040fe2000c7a1270 */
[----:B------:R-:W-:Y:S01]  /*17730*/  IMAD R40, R40, UR4, RZ ;  /* 0x0000000428287c24 */ /* 0x000fe2000f8e02ff */
[-C--:B0-----:R-:W-:Y:S01]  /*17740*/  IADD3 R10, P2, R42, R0.reuse, RZ ;  /* 0x000000002a0a7210 */ /* 0x081fe20007f5e0ff */
[----:B------:R-:W-:Y:S01]  /*17750*/  ULDC UR6, c[0x0][0x22c] ;  /* 0x00008b0000067ab9 */ /* 0x000fe20000000800 */
[----:B------:R0:W-:Y:S01]  /*17760*/  @P1 STG.E.U8 desc[UR18][R8.64], R61 ;  /* 0x0000003d08001986 */ /* 0x0001e2000c101112 */
[C---:B------:R-:W-:Y:S01]  /*17770*/  ISETP.LT.AND P1, PT, R38.reuse, UR6, !P0 ;  /* 0x0000000626007c0c */ /* 0x040fe2000c721270 */
[----:B------:R-:W-:Y:S01]  /*17780*/  IMAD R38, R38, UR4, RZ ;  /* 0x0000000426267c24 */ /* 0x000fe2000f8e02ff */
[----:B------:R-:W-:Y:S01]  /*17790*/  LEA.HI.X.SX32 R11, R42, R43, 0x1, P2 ;  /* 0x0000002b2a0b7211 */ /* 0x000fe200010f0eff */
[----:B------:R-:W-:Y:S01]  /*177a0*/  ULDC UR6, c[0x0][0x22c] ;  /* 0x00008b0000067ab9 */ /* 0x000fe20000000800 */
[----:B------:R-:W-:Y:S02]  /*177b0*/  IADD3 R12, P2, R40, R0, RZ ;  /* 0x00000000280c7210 */ /* 0x000fe40007f5e0ff */
[----:B------:R-:W-:-:S02]  /*177c0*/  PRMT R59, R14, 0x7772, RZ ;  /* 0x000077720e3b7816 */ /* 0x000fc400000000ff */
[-C--:B-1----:R-:W-:Y:S02]  /*177d0*/  LEA.HI.X.SX32 R13, R40, R43.reuse, 0x1, P2 ;  /* 0x0000002b280d7211 */ /* 0x082fe400010f0eff */
[C---:B------:R-:W-:Y:S01]  /*177e0*/  ISETP.LT.AND P2, PT, R39.reuse, UR8, !P0 ;  /* 0x0000000827007c0c */ /* 0x040fe2000c741270 */
[----:B------:R-:W-:Y:S01]  /*177f0*/  IMAD R39, R39, UR4, RZ ;  /* 0x0000000427277c24 */ /* 0x000fe2000f8e02ff */
[CC--:B0-----:R-:W-:Y:S02]  /*17800*/  IADD3 R8, P6, R38.reuse, R0.reuse, RZ ;  /* 0x0000000026087210 */ /* 0x0c1fe40007fde0ff */
[C---:B------:R-:W-:Y:S01]  /*17810*/  ISETP.LT.AND P3, PT, R37.reuse, UR7, !P0 ;  /* 0x0000000725007c0c */ /* 0x040fe2000c761270 */
[----:B------:R-:W-:Y:S01]  /*17820*/  IMAD R37, R37, UR4, RZ ;  /* 0x0000000425257c24 */ /* 0x000fe2000f8e02ff */
[----:B------:R0:W-:Y:S01]  /*17830*/  @P4 STG.E.U8 desc[UR18][R10.64], R59 ;  /* 0x0000003b0a004986 */ /* 0x0001e2000c101112 */
[----:B------:R-:W-:Y:S01]  /*17840*/  LEA.HI.X.SX32 R9, R38, R43, 0x1, P6 ;  /* 0x0000002b26097211 */ /* 0x000fe200030f0eff */
[----:B------:R-:W-:Y:S01]  /*17850*/  ULDC UR7, c[0x0][0x22c] ;  /* 0x00008b0000077ab9 */ /* 0x000fe20000000800 */
[----:B------:R-:W-:Y:S01]  /*17860*/  PRMT R19, R14, 0x7773, RZ ;  /* 0x000077730e137816 */ /* 0x000fe200000000ff */
[----:B------:R1:W-:Y:S01]  /*17870*/  @P5 STG.E.U8 desc[UR18][R12.64], R57 ;  /* 0x000000390c005986 */ /* 0x0003e2000c101112 */
[C---:B------:R-:W-:Y:S01]  /*17880*/  ISETP.LT.AND P6, PT, R33.reuse, UR6, !P0 ;  /* 0x0000000621007c0c */ /* 0x040fe2000c7c1270 */
[----:B------:R-:W-:Y:S01]  /*17890*/  IMAD R33, R33, UR4, RZ ;  /* 0x0000000421217c24 */ /* 0x000fe2000f8e02ff */
[-C--:B------:R-:W-:Y:S01]  /*178a0*/  IADD3 R14, P5, R39, R0.reuse, RZ ;  /* 0x00000000270e7210 */ /* 0x080fe20007fbe0ff */
[----:B------:R3:W-:Y:S01]  /*178b0*/  @P1 STG.E.U8 desc[UR18][R8.64], R23 ;  /* 0x0000001708001986 */ /* 0x0007e2000c101112 */
[----:B------:R-:W-:Y:S01]  /*178c0*/  ULDC UR6, c[0x0][0x22c] ;  /* 0x00008b0000067ab9 */ /* 0x000fe20000000800 */
[----:B------:R-:W-:Y:S01]  /*178d0*/  ULDC UR8, c[0x0][0x22c] ;  /* 0x00008b0000087ab9 */ /* 0x000fe20000000800 */
[----:B0-----:R-:W-:-:S02]  /*178e0*/  IADD3 R10, P4, R37, R0, RZ ;  /* 0x00000000250a7210 */ /* 0x001fc40007f9e0ff */
[-C--:B------:R-:W-:Y:S02]  /*178f0*/  LEA.HI.X.SX32 R15, R39, R43.reuse, 0x1, P5 ;  /* 0x0000002b270f7211 */ /* 0x080fe400028f0eff */
[-C--:B------:R-:W-:Y:S02]  /*17900*/  LEA.HI.X.SX32 R11, R37, R43.reuse, 0x1, P4 ;  /* 0x0000002b250b7211 */ /* 0x080fe400020f0eff */
[-C--:B-1----:R-:W-:Y:S02]  /*17910*/  IADD3 R12, P1, R33, R0.reuse, RZ ;  /* 0x00000000210c7210 */ /* 0x082fe40007f3e0ff */
[C---:B------:R-:W-:Y:S01]  /*17920*/  ISETP.LT.AND P5, PT, R35.reuse, UR7, !P0 ;  /* 0x0000000723007c0c */ /* 0x040fe2000c7a1270 */
[----:B------:R-:W-:Y:S01]  /*17930*/  IMAD R35, R35, UR4, RZ ;  /* 0x0000000423237c24 */ /* 0x000fe2000f8e02ff */
[C---:B------:R-:W-:Y:S01]  /*17940*/  ISETP.LT.AND P4, PT, R36.reuse, UR6, !P0 ;  /* 0x0000000624007c0c */ /* 0x040fe2000c781270 */
[----:B------:R-:W-:Y:S01]  /*17950*/  ULDC UR6, c[0x0][0x22c] ;  /* 0x00008b0000067ab9 */ /* 0x000fe20000000800 */
[----:B------:R-:W-:Y:S01]  /*17960*/  LEA.HI.X.SX32 R13, R33, R43, 0x1, P1 ;  /* 0x0000002b210d7211 */ /* 0x000fe200008f0eff */
[----:B------:R-:W-:Y:S01]  /*17970*/  IMAD R36, R36, UR4, RZ ;  /* 0x0000000424247c24 */ /* 0x000fe2000f8e02ff */
[----:B------:R0:W-:Y:S01]  /*17980*/  @P3 STG.E.U8 desc[UR18][R10.64], R21 ;  /* 0x000000150a003986 */ /* 0x0001e2000c101112 */
[C---:B------:R-:W-:Y:S01]  /*17990*/  ISETP.LT.AND P1, PT, R34.reuse, UR6, !P0 ;  /* 0x0000000622007c0c */ /* 0x040fe2000c721270 */
[----:B------:R-:W-:Y:S01]  /*179a0*/  IMAD R34, R34, UR4, RZ ;  /* 0x0000000422227c24 */ /* 0x000fe2000f8e02ff */
[----:B------:R-:W-:Y:S01]  /*179b0*/  ULDC UR6, c[0x0][0x22c] ;  /* 0x00008b0000067ab9 */ /* 0x000fe20000000800 */
[----:B------:R-:W-:Y:S01]  /*179c0*/  @P2 STG.E.U8 desc[UR18][R14.64], R19 ;  /* 0x000000130e002986 */ /* 0x000fe2000c101112 */
[----:B---3--:R-:W-:Y:S01]  /*179d0*/  IADD3 R8, P2, R36, R0, RZ ;  /* 0x0000000024087210 */ /* 0x008fe20007f5e0ff */
[----:B------:R-:W-:-:S02]  /*179e0*/  ULDC UR7, c[0x0][0x22c] ;  /* 0x00008b0000077ab9 */ /* 0x000fc40000000800 */
[----:B------:R1:W-:Y:S01]  /*179f0*/  @P6 STG.E.U8 desc[UR18][R12.64], R17 ;  /* 0x000000110c006986 */ /* 0x0003e2000c101112 */
[----:B0-----:R-:W-:-:S04]  /*17a00*/  IADD3 R10, P3, R35, R0, RZ ;  /* 0x00000000230a7210 */ /* 0x001fc80007f7e0ff */
[-C--:B------:R-:W-:Y:S02]  /*17a10*/  LEA.HI.X.SX32 R11, R35, R43.reuse, 0x1, P3 ;  /* 0x0000002b230b7211 */ /* 0x080fe400018f0eff */
[-C--:B------:R-:W-:Y:S02]  /*17a20*/  LEA.HI.X.SX32 R9, R36, R43.reuse, 0x1, P2 ;  /* 0x0000002b24097211 */ /* 0x080fe400010f0eff */
[----:B-1----:R-:W-:Y:S02]  /*17a30*/  IADD3 R12, P3, R34, R0, RZ ;  /* 0x00000000220c7210 */ /* 0x002fe40007f7e0ff */
[----:B--2---:R-:W-:Y:S02]  /*17a40*/  PRMT R21, R4, 0x7770, RZ ;  /* 0x0000777004157816 */ /* 0x004fe400000000ff */
[----:B------:R-:W-:Y:S02]  /*17a50*/  PRMT R19, R5, 0x7770, RZ ;  /* 0x0000777005137816 */ /* 0x000fe400000000ff */
[----:B------:R-:W-:-:S02]  /*17a60*/  LEA.HI.X.SX32 R13, R34, R43, 0x1, P3 ;  /* 0x0000002b220d7211 */ /* 0x000fc400018f0eff */
[----:B------:R-:W-:Y:S02]  /*17a70*/  PRMT R15, R6, 0x7770, RZ ;  /* 0x00007770060f7816 */ /* 0x000fe400000000ff */
[C---:B------:R-:W-:Y:S01]  /*17a80*/  ISETP.LT.AND P2, PT, R32.reuse, UR6, !P0 ;  /* 0x0000000620007c0c */ /* 0x040fe2000c741270 */
[----:B------:R-:W-:Y:S01]  /*17a90*/  IMAD R32, R32, UR4, RZ ;  /* 0x0000000420207c24 */ /* 0x000fe2000f8e02ff */
[----:B------:R0:W-:Y:S01]  /*17aa0*/  @P4 STG.E.U8 desc[UR18][R8.64], R21 ;  /* 0x0000001508004986 */ /* 0x0001e2000c101112 */
[----:B------:R-:W-:-:S03]  /*17ab0*/  ULDC UR6, c[0x0][0x22c] ;  /* 0x00008b0000067ab9 */ /* 0x000fc60000000800 */
[----:B------:R-:W-:Y:S04]  /*17ac0*/  @P5 STG.E.U8 desc[UR18][R10.64], R19 ;  /* 0x000000130a005986 */ /* 0x000fe8000c101112 */
[----:B------:R1:W-:Y:S01]  /*17ad0*/  @P1 STG.E.U8 desc[UR18][R12.64], R15 ;  /* 0x0000000f0c001986 */ /* 0x0003e2000c101112 */
[C---:B------:R-:W-:Y:S01]  /*17ae0*/  ISETP.LT.AND P1, PT, R30.reuse, UR6, !P0 ;  /* 0x000000061e007c0c */ /* 0x040fe2000c721270 */
[----:B------:R-:W-:Y:S01]  /*17af0*/  IMAD R30, R30, UR4, RZ ;  /* 0x000000041e1e7c24 */ /* 0x000fe2000f8e02ff */
[CC--:B0-----:R-:W-:Y:S01]  /*17b00*/  IADD3 R8, P3, R32.reuse, R0.reuse, RZ ;  /* 0x0000000020087210 */ /* 0x0c1fe20007f7e0ff */
[----:B------:R-:W-:Y:S01]  /*17b10*/  ULDC UR6, c[0x0][0x22c] ;  /* 0x00008b0000067ab9 */ /* 0x000fe20000000800 */
[C---:B------:R-:W-:Y:S01]  /*17b20*/  ISETP.LT.AND P5, PT, R31.reuse, UR7, !P0 ;  /* 0x000000071f007c0c */ /* 0x040fe2000c7a1270 */
[----:B------:R-:W-:Y:S01]  /*17b30*/  IMAD R31, R31, UR4, RZ ;  /* 0x000000041f1f7c24 */ /* 0x000fe2000f8e02ff */
[----:B------:R-:W-:Y:S01]  /*17b40*/  LEA.HI.X.SX32 R9, R32, R43, 0x1, P3 ;  /* 0x0000002b20097211 */ /* 0x000fe200018f0eff */
[----:B------:R-:W-:Y:S01]  /*17b50*/  ULDC UR7, c[0x0][0x22c] ;  /* 0x00008b0000077ab9 */ /* 0x000fe20000000800 */
[----:B-1----:R-:W-:-:S02]  /*17b60*/  IADD3 R12, P3, R30, R0, RZ ;  /* 0x000000001e0c7210 */ /* 0x002fc40007f7e0ff */
[----:B------:R-:W-:Y:S02]  /*17b70*/  IADD3 R10, P4, R31, R0, RZ ;  /* 0x000000001f0a7210 */ /* 0x000fe40007f9e0ff */
[-C--:B------:R-:W-:Y:S02]  /*17b80*/  LEA.HI.X.SX32 R13, R30, R43.reuse, 0x1, P3 ;  /* 0x0000002b1e0d7211 */ /* 0x080fe400018f0eff */
[----:B------:R-:W-:Y:S02]  /*17b90*/  PRMT R19, R7, 0x7770, RZ ;  /* 0x0000777007137816 */ /* 0x000fe400000000ff */
[C---:B------:R-:W-:Y:S01]  /*17ba0*/  ISETP.LT.AND P3, PT, R29.reuse, UR6, !P0 ;  /* 0x000000061d007c0c */ /* 0x040fe2000c761270 */
[----:B------:R-:W-:Y:S01]  /*17bb0*/  IMAD R29, R29, UR4, RZ ;  /* 0x000000041d1d7c24 */ /* 0x000fe2000f8e02ff */
[----:B------:R-:W-:Y:S02]  /*17bc0*/  LEA.HI.X.SX32 R11, R31, R43, 0x1, P4 ;  /* 0x0000002b1f0b7211 */ /* 0x000fe400020f0eff */
[----:B------:R-:W-:Y:S01]  /*17bd0*/  PRMT R17, R4, 0x7771, RZ ;  /* 0x0000777104117816 */ /* 0x000fe200000000ff */
[----:B------:R0:W-:Y:S01]  /*17be0*/  @P2 STG.E.U8 desc[UR18][R8.64], R19 ;  /* 0x0000001308002986 */ /* 0x0001e2000c101112 */
[----:B------:R-:W-:Y:S01]  /*17bf0*/  PRMT R15, R5, 0x7771, RZ ;  /* 0x00007771050f7816 */ /* 0x000fe200000000ff */
[----:B------:R-:W-:Y:S01]  /*17c00*/  ULDC UR6, c[0x0][0x22c] ;  /* 0x00008b0000067ab9 */ /* 0x000fe20000000800 */
[C---:B------:R-:W-:Y:S01]  /*17c10*/  ISETP.LT.AND P2, PT, R26.reuse, UR7, !P0 ;  /* 0x000000071a007c0c */ /* 0x040fe2000c741270 */
[----:B------:R-:W-:Y:S01]  /*17c20*/  IMAD R26, R26, UR4, RZ ;  /* 0x000000041a1a7c24 */ /* 0x000fe2000f8e02ff */
[----:B------:R1:W-:Y:S01]  /*17c30*/  @P5 STG.E.U8 desc[UR18][R10.64], R17 ;  /* 0x000000110a005986 */ /* 0x0003e2000c101112 */
[----:B------:R-:W-:Y:S01]  /*17c40*/  ULDC UR7, c[0x0][0x22c] ;  /* 0x00008b0000077ab9 */ /* 0x000fe20000000800 */
[----:B------:R-:W-:-:S02]  /*17c50*/  PRMT R23, R6, 0x7771, RZ ;  /* 0x0000777106177816 */ /* 0x000fc400000000ff */
[----:B------:R2:W-:Y:S01]  /*17c60*/  @P1 STG.E.U8 desc[UR18][R12.64], R15 ;  /* 0x0000000f0c001986 */ /* 0x0005e2000c101112 */
[-C--:B0-----:R-:W-:Y:S02]  /*17c70*/  IADD3 R8, P4, R29, R0.reuse, RZ ;  /* 0x000000001d087210 */ /* 0x081fe40007f9e0ff */
[C---:B------:R-:W-:Y:S01]  /*17c80*/  ISETP.LT.AND P1, PT, R27.reuse, UR6, !P0 ;  /* 0x000000061b007c0c */ /* 0x040fe2000c721270 */
[----:B------:R-:W-:Y:S01]  /*17c90*/  IMAD R27, R27, UR4, RZ ;  /* 0x000000041b1b7c24 */ /* 0x000fe2000f8e02ff */
[-C--:B------:R-:W-:Y:S01]  /*17ca0*/  LEA.HI.X.SX32 R9, R29, R43.reuse, 0x1, P4 ;  /* 0x0000002b1d097211 */ /* 0x080fe200020f0eff */
[----:B------:R-:W-:Y:S01]  /*17cb0*/  ULDC UR6, c[0x0][0x22c] ;  /* 0x00008b0000067ab9 */ /* 0x000fe20000000800 */
[C---:B------:R-:W-:Y:S01]  /*17cc0*/  ISETP.LT.AND P4, PT, R28.reuse, UR7, !P0 ;  /* 0x000000071c007c0c */ /* 0x040fe2000c781270 */
[----:B------:R-:W-:Y:S01]  /*17cd0*/  IMAD R28, R28, UR4, RZ ;  /* 0x000000041c1c7c24 */ /* 0x000fe2000f8e02ff */
[CC--:B-1----:R-:W-:Y:S01]  /*17ce0*/  IADD3 R10, P5, R26.reuse, R0.reuse, RZ ;  /* 0x000000001a0a7210 */ /* 0x0c2fe20007fbe0ff */
[----:B------:R0:W-:Y:S01]  /*17cf0*/  @P3 STG.E.U8 desc[UR18][R8.64], R23 ;  /* 0x0000001708003986 */ /* 0x0001e2000c101112 */
[----:B--2---:R-:W-:Y:S01]  /*17d00*/  IADD3 R12, P3, R27, R0, RZ ;  /* 0x000000001b0c7210 */ /* 0x004fe20007f7e0ff */
[----:B------:R-:W-:Y:S01]  /*17d10*/  ULDC UR7, c[0x0][0x22c] ;  /* 0x00008b0000077ab9 */ /* 0x000fe20000000800 */
[----:B------:R-:W-:-:S02]  /*17d20*/  LEA.HI.X.SX32 R11, R26, R43, 0x1, P5 ;  /* 0x0000002b1a0b7211 */ /* 0x000fc400028f0eff */
[----:B------:R-:W-:Y:S02]  /*17d30*/  IADD3 R14, P5, R28, R0, RZ ;  /* 0x000000001c0e7210 */ /* 0x000fe40007fbe0ff */
[----:B------:R-:W-:Y:S02]  /*17d40*/  PRMT R21, R7, 0x7771, RZ ;  /* 0x0000777107157816 */ /* 0x000fe400000000ff */
[-C--:B------:R-:W-:Y:S02]  /*17d50*/  LEA.HI.X.SX32 R13, R27, R43.reuse, 0x1, P3 ;  /* 0x0000002b1b0d7211 */ /* 0x080fe400018f0eff */
[----:B------:R-:W-:Y:S02]  /*17d60*/  PRMT R19, R4, 0x7772, RZ ;  /* 0x0000777204137816 */ /* 0x000fe400000000ff */
[----:B------:R-:W-:Y:S02]  /*17d70*/  LEA.HI.X.SX32 R15, R28, R43, 0x1, P5 ;  /* 0x0000002b1c0f7211 */ /* 0x000fe400028f0eff */
[----:B------:R-:W-:Y:S01]  /*17d80*/  PRMT R17, R5, 0x7772, RZ ;  /* 0x0000777205117816 */ /* 0x000fe200000000ff */
[----:B------:R1:W-:Y:S01]  /*17d90*/  @P2 STG.E.U8 desc[UR18][R10.64], R21 ;  /* 0x000000150a002986 */ /* 0x0003e2000c101112 */
[C---:B------:R-:W-:Y:S01]  /*17da0*/  ISETP.LT.AND P5, PT, R25.reuse, UR6, !P0 ;  /* 0x0000000619007c0c */ /* 0x040fe2000c7a1270 */
[----:B------:R-:W-:-:S02]  /*17db0*/  IMAD R25, R25, UR4, RZ ;  /* 0x0000000419197c24 */ /* 0x000fc4000f8e02ff */
[----:B------:R2:W-:Y:S01]  /*17dc0*/  @P1 STG.E.U8 desc[UR18][R12.64], R19 ;  /* 0x000000130c001986 */ /* 0x0005e2000c101112 */
[----:B------:R-:W-:-:S03]  /*17dd0*/  ISETP.LT.AND P3, PT, R24, UR8, !P0 ;  /* 0x0000000818007c0c */ /* 0x000fc6000c761270 */
[----:B------:R3:W-:Y:S01]  /*17de0*/  @P4 STG.E.U8 desc[UR18][R14.64], R17 ;  /* 0x000000110e004986 */ /* 0x0007e2000c101112 */
[C---:B------:R-:W-:Y:S01]  /*17df0*/  ISETP.LT.AND P4, PT, R3.reuse, UR7, !P0 ;  /* 0x0000000703007c0c */ /* 0x040fe2000c781270 */
[----:B------:R-:W-:Y:S01]  /*17e00*/  IMAD R3, R3, UR4, RZ ;  /* 0x0000000403037c24 */ /* 0x000fe2000f8e02ff */
[----:B0-----:R-:W-:Y:S01]  /*17e10*/  IADD3 R8, P2, R25, R0, RZ ;  /* 0x0000000019087210 */ /* 0x001fe20007f5e0ff */
[----:B------:R-:W-:-:S03]  /*17e20*/  IMAD R24, R24, UR4, RZ ;  /* 0x0000000418187c24 */ /* 0x000fc6000f8e02ff */
[-C--:B-1----:R-:W-:Y:S02]  /*17e30*/  IADD3 R10, P6, R3, R0.reuse, RZ ;  /* 0x00000000030a7210 */ /* 0x082fe40007fde0ff */
[-C--:B------:R-:W-:Y:S02]  /*17e40*/  LEA.HI.X.SX32 R9, R25, R43.reuse, 0x1, P2 ;  /* 0x0000002b19097211 */ /* 0x080fe400010f0eff */
[-C--:B--2---:R-:W-:Y:S01]  /*17e50*/  IADD3 R12, P2, R24, R0.reuse, RZ ;  /* 0x00000000180c7210 */ /* 0x084fe20007f5e0ff */
[----:B---3--:R-:W-:Y:S02]  /*17e60*/  IMAD R15, R90, UR4, RZ ;  /* 0x000000045a0f7c24 */ /* 0x008fe4000f8e02ff */
[----:B------:R-:W-:Y:S01]  /*17e70*/  IMAD R17, R89, UR4, RZ ;  /* 0x0000000459117c24 */ /* 0x000fe2000f8e02ff */
[C---:B------:R-:W-:Y:S01]  /*17e80*/  ISETP.LT.AND P1, PT, R2.reuse, UR10, !P0 ;  /* 0x0000000a02007c0c */ /* 0x040fe2000c721270 */
[----:B------:R-:W-:Y:S01]  /*17e90*/  IMAD R18, R2, UR4, RZ ;  /* 0x0000000402127c24 */ /* 0x000fe2000f8e02ff */
[----:B------:R-:W-:Y:S01]  /*17ea0*/  LEA.HI.X.SX32 R11, R3, R43, 0x1, P6 ;  /* 0x0000002b030b7211 */ /* 0x000fe200030f0eff */
[----:B------:R-:W-:Y:S01]  /*17eb0*/  ULDC UR4, c[0x0][0x22c] ;  /* 0x00008b0000047ab9 */ /* 0x000fe20000000800 */
[----:B------:R-:W-:-:S02]  /*17ec0*/  IADD3 R2, P6, R15, R0, RZ ;  /* 0x000000000f027210 */ /* 0x000fc40007fde0ff */
[-C--:B------:R-:W-:Y:S02]  /*17ed0*/  LEA.HI.X.SX32 R13, R24, R43.reuse, 0x1, P2 ;  /* 0x0000002b180d7211 */ /* 0x080fe400010f0eff */
[----:B------:R-:W-:Y:S02]  /*17ee0*/  IADD3 R14, P2, R17, R0, RZ ;  /* 0x00000000110e7210 */ /* 0x000fe40007f5e0ff */
[-C--:B------:R-:W-:Y:S02]  /*17ef0*/  LEA.HI.X.SX32 R3, R15, R43.reuse, 0x1, P6 ;  /* 0x0000002b0f037211 */ /* 0x080fe400030f0eff */
[----:B------:R-:W-:Y:S02]  /*17f00*/  LEA.HI.X.SX32 R15, R17, R43, 0x1, P2 ;  /* 0x0000002b110f7211 */ /* 0x000fe400010f0eff */
[----:B------:R-:W-:Y:S02]  /*17f10*/  ISETP.LT.AND P2, PT, R90, UR9, !P0 ;  /* 0x000000095a007c0c */ /* 0x000fe4000c741270 */
[----:B------:R-:W-:-:S02]  /*17f20*/  ISETP.LT.AND P0, PT, R89, UR4, !P0 ;  /* 0x0000000459007c0c */ /* 0x000fc4000c701270 */
[----:B------:R-:W-:Y:S02]  /*17f30*/  PRMT R25, R6, 0x7772, RZ ;  /* 0x0000777206197816 */ /* 0x000fe400000000ff */
[----:B------:R-:W-:Y:S02]  /*17f40*/  PRMT R23, R7, 0x7772, RZ ;  /* 0x0000777207177816 */ /* 0x000fe400000000ff */
[----:B------:R-:W-:Y:S02]  /*17f50*/  PRMT R21, R4, 0x7773, RZ ;  /* 0x0000777304157816 */ /* 0x000fe400000000ff */
[----:B------:R-:W-:Y:S01]  /*17f60*/  PRMT R19, R5, 0x7773, RZ ;  /* 0x0000777305137816 */ /* 0x000fe200000000ff */
[----:B------:R0:W-:Y:S01]  /*17f70*/  @P5 STG.E.U8 desc[UR18][R8.64], R25 ;  /* 0x0000001908005986 */ /* 0x0001e2000c101112 */
[----:B------:R-:W-:-:S03]  /*17f80*/  PRMT R5, R6, 0x7773, RZ ;  /* 0x0000777306057816 */ /* 0x000fc600000000ff */
[----:B------:R0:W-:Y:S01]  /*17f90*/  @P4 STG.E.U8 desc[UR18][R10.64], R23 ;  /* 0x000000170a004986 */ /* 0x0001e2000c101112 */
[----:B------:R-:W-:-:S03]  /*17fa0*/  IADD3 R16, P6, R18, R0, RZ ;  /* 0x0000000012107210 */ /* 0x000fc60007fde0ff */
[----:B------:R0:W-:Y:S04]  /*17fb0*/  @P3 STG.E.U8 desc[UR18][R12.64], R21 ;  /* 0x000000150c003986 */ /* 0x0001e8000c101112 */
[----:B------:R0:W-:Y:S01]  /*17fc0*/  @P2 STG.E.U8 desc[UR18][R2.64], R19 ;  /* 0x0000001302002986 */ /* 0x0001e2000c101112 */
[----:B------:R-:W-:-:S03]  /*17fd0*/  LEA.HI.X.SX32 R17, R18, R43, 0x1, P6 ;  /* 0x0000002b12117211 */ /* 0x000fc600030f0eff */
[----:B------:R0:W-:Y:S01]  /*17fe0*/  @P0 STG.E.U8 desc[UR18][R14.64], R5 ;  /* 0x000000050e000986 */ /* 0x0001e2000c101112 */
[----:B------:R-:W-:Y:S01]  /*17ff0*/  PRMT R7, R7, 0x7773, RZ ;  /* 0x0000777307077816 */ /* 0x000fe200000000ff */
[----:B------:R-:W-:Y:S06]  /*18000*/  @!P1 EXIT ;  /* 0x000000000000994d */ /* 0x000fec0003800000 */
[----:B------:R-:W-:Y:S01]  /*18010*/  STG.E.U8 desc[UR18][R16.64], R7 ;  /* 0x0000000710007986 */ /* 0x000fe2000c101112 */
[----:B------:R-:W-:Y:S05]  /*18020*/  EXIT ;  /* 0x000000000000794d */ /* 0x000fea0003800000 */
.L_x_3:
[----:B------:R-:W-:-:S00]  /*18030*/  BRA `(.L_x_3) ;  /* 0xfffffffc00fc7947 */ /* 0x000fc0000383ffff */
[----:B------:R-:W-:-:S00]  /*18040*/  NOP ;  /* 0x0000000000007918 */ /* 0x000fc00000000000 */
        /* <DEDUP_REMOVED lines=11> */
.L_x_4:


//--------------------- .nv.shared.matmul_kernel  --------------------------
	.section	.nv.shared.matmul_kernel,"aw",@nobits
	.sectionflags	@""
	.align	16
	.zero		1024


//--------------------- .nv.shared.reserved.0     --------------------------
	.section	.nv.shared.reserved.0,"aw",@nobits
	.weak		__nv_reservedSMEM_offset_0_alias
	.size		__nv_reservedSMEM_offset_0_alias, 0, 0
	.other		__nv_reservedSMEM_offset_0_alias,@"STO_CUDA_RESERVED_SHARED STV_DEFAULT"
__nv_reservedSMEM_offset_0_alias:
	.zero		0


//--------------------- .nv.constant0.matmul_kernel --------------------------
	.section	.nv.constant0.matmul_kernel,"a",@progbits
	.sectionflags	@""
	.align	4
.nv.constant0.matmul_kernel:
	.zero		608


//--------------------- SYMBOLS --------------------------

	.type		.nv.reservedSmem.offset0,@object
	.size		.nv.reservedSmem.offset0,0x4
